def matmul_kernel(
    a_ptr,
    b_ptr,
    c_ptr,
    M,
    N,
    K,
    stride_am,
    stride_ak,
    stride_bk,
    stride_bn,
    stride_cm,
    stride_cn,
    BLOCK_M: tl.constexpr,
    BLOCK_N: tl.constexpr,
    BLOCK_K: tl.constexpr,
    GROUP_M: tl.constexpr,
):
    pid = tl.program_id(axis=0)
    num_pid_m = tl.cdiv(M, BLOCK_M)
    num_pid_n = tl.cdiv(N, BLOCK_N)
    num_pid_in_group = GROUP_M * num_pid_n
    group_id = pid // num_pid_in_group
    first_pid_m = group_id * GROUP_M
    group_size_m = min(num_pid_m - first_pid_m, GROUP_M)
    pid_m = first_pid_m + ((pid % num_pid_in_group) % group_size_m)
    pid_n = (pid % num_pid_in_group) // group_size_m

    offs_am = (pid_m * BLOCK_M + tl.arange(0, BLOCK_M)) % M
    offs_bn = (pid_n * BLOCK_N + tl.arange(0, BLOCK_N)) % N
    offs_k = tl.arange(0, BLOCK_K)
    a_ptrs = a_ptr + offs_am[:, None] * stride_am + offs_k[None, :] * stride_ak
    b_ptrs = b_ptr + offs_k[:, None] * stride_bk + offs_bn[None, :] * stride_bn

    acc = tl.zeros((BLOCK_M, BLOCK_N), dtype=tl.float32)
    for kk in range(0, tl.cdiv(K, BLOCK_K)):
        a = tl.load(a_ptrs, mask=offs_k[None, :] < K - kk * BLOCK_K, other=0.0)
        b = tl.load(b_ptrs, mask=offs_k[:, None] < K - kk * BLOCK_K, other=0.0)
        acc = tl.dot(a, b, acc)
        a_ptrs += BLOCK_K * stride_ak
        b_ptrs += BLOCK_K * stride_bk

    c = acc.to(c_ptr.dtype.element_ty)
    offs_cm = pid_m * BLOCK_M + tl.arange(0, BLOCK_M)
    offs_cn = pid_n * BLOCK_N + tl.arange(0, BLOCK_N)
    c_ptrs = c_ptr + offs_cm[:, None] * stride_cm + offs_cn[None, :] * stride_cn
    mask = (offs_cm[:, None] < M) & (offs_cn[None, :] < N)
    tl.store(c_ptrs, c, mask=mask)

# config = {"BLOCK_K": 256, "BLOCK_M": 16, "BLOCK_N": 128, "GROUP_M": 8, "arch": "sm_100", "dtype": "bf16", "num_ctas": 1, "num_stages": 3, "num_warps": 4}
# arch = sm_100


// ===== COMPILED SASS (sm_100a) =====

	.target	sm_100a

	.elftype	@"ET_EXEC"


//--------------------- .note.nv.tkinfo           --------------------------
	.section	.note.nv.tkinfo,"",@"SHT_NOTE"
	.sectionflags	@"SHF_NOTE_NV_TKINFO"
	.tkinfo
        /*0018*/ 	.word	0x00000081
        /*0030*/ 	.string	""
        /*0030*/ 	.string	"ptxas-blackwell"
        /*0030*/ 	.string	"Cuda compilation tools, release 12.9, V12.9.86"
        /*0030*/ 	.string	"Build cuda_12.9.r12.9/compiler.36037853_0"
        /*0030*/ 	.string	"-v  -suppress-debug-info  -lineinfo  -arch sm_100a "



//--------------------- .note.nv.cuver            --------------------------
	.section	.note.nv.cuver,"",@"SHT_NOTE"
	.sectionflags	@"SHF_NOTE_NV_CUVER"
        /*0018*/ 	.short	0x0001
        /*001a*/ 	.short	0x0064
        /*001c*/ 	.short	0x0001
        /*001e*/ 	.short	0x0000
        /*0020*/ 	.short	0x0001
        /*0022*/ 	.short	0x0000


//--------------------- .nv.info                  --------------------------
	.section	.nv.info,"",@"SHT_CUDA_INFO"
	.align	4


	//----- nvinfo : EIATTR_REGCOUNT
	.align		4
        /*0000*/ 	.byte	0x04, 0x2f
        /*0002*/ 	.short	(.L_1 - .L_0)
	.align		4
.L_0:
        /*0004*/ 	.word	index@(matmul_kernel)
        /*0008*/ 	.word	0x00000020


	//----- nvinfo : EIATTR_FRAME_SIZE
	.align		4
.L_1:
        /*000c*/ 	.byte	0x04, 0x11
        /*000e*/ 	.short	(.L_3 - .L_2)
	.align		4
.L_2:
        /*0010*/ 	.word	index@(matmul_kernel)
        /*0014*/ 	.word	0x00001408


	//----- nvinfo : EIATTR_MIN_STACK_SIZE
	.align		4
.L_3:
        /*0018*/ 	.byte	0x04, 0x12
        /*001a*/ 	.short	(.L_5 - .L_4)
	.align		4
.L_4:
        /*001c*/ 	.word	index@(matmul_kernel)
        /*0020*/ 	.word	0x00001408
.L_5:


//--------------------- .nv.info.matmul_kernel    --------------------------
	.section	.nv.info.matmul_kernel,"",@"SHT_CUDA_INFO"
	.sectionflags	@""
	.align	4


	//----- nvinfo : EIATTR_CUDA_API_VERSION
	.align		4
        /*0000*/ 	.byte	0x04, 0x37
        /*0002*/ 	.short	(.L_7 - .L_6)
.L_6:
        /*0004*/ 	.word	0x00000081


	//----- nvinfo : EIATTR_KPARAM_INFO
	.align		4
.L_7:
        /*0008*/ 	.byte	0x04, 0x17
        /*000a*/ 	.short	(.L_9 - .L_8)
.L_8:
        /*000c*/ 	.word	0x00000000
        /*0010*/ 	.short	0x000d
        /*0012*/ 	.short	0x0048
        /*0014*/ 	.byte	0x00, 0xf4, 0x21, 0x00


	//----- nvinfo : EIATTR_KPARAM_INFO
	.align		4
.L_9:
        /*0018*/ 	.byte	0x04, 0x17
        /*001a*/ 	.short	(.L_11 - .L_10)
.L_10:
        /*001c*/ 	.word	0x00000000
        /*0020*/ 	.short	0x000c
        /*0022*/ 	.short	0x0040
        /*0024*/ 	.byte	0x00, 0xf4, 0x21, 0x00


	//----- nvinfo : EIATTR_KPARAM_INFO
	.align		4
.L_11:
        /*0028*/ 	.byte	0x04, 0x17
        /*002a*/ 	.short	(.L_13 - .L_12)
.L_12:
        /*002c*/ 	.word	0x00000000
        /*0030*/ 	.short	0x000b
        /*0032*/ 	.short	0x0038
        /*0034*/ 	.byte	0x00, 0xf0, 0x11, 0x00


	//----- nvinfo : EIATTR_KPARAM_INFO
	.align		4
.L_13:
        /*0038*/ 	.byte	0x04, 0x17
        /*003a*/ 	.short	(.L_15 - .L_14)
.L_14:
        /*003c*/ 	.word	0x00000000
        /*0040*/ 	.short	0x000a
        /*0042*/ 	.short	0x0034
        /*0044*/ 	.byte	0x00, 0xf0, 0x11, 0x00


	//----- nvinfo : EIATTR_KPARAM_INFO
	.align		4
.L_15:
        /*0048*/ 	.byte	0x04, 0x17
        /*004a*/ 	.short	(.L_17 - .L_16)
.L_16:
        /*004c*/ 	.word	0x00000000
        /*0050*/ 	.short	0x0009
        /*0052*/ 	.short	0x0030
        /*0054*/ 	.byte	0x00, 0xf0, 0x11, 0x00


	//----- nvinfo : EIATTR_KPARAM_INFO
	.align		4
.L_17:
        /*0058*/ 	.byte	0x04, 0x17
        /*005a*/ 	.short	(.L_19 - .L_18)
.L_18:
        /*005c*/ 	.word	0x00000000
        /*0060*/ 	.short	0x0008
        /*0062*/ 	.short	0x002c
        /*0064*/ 	.byte	0x00, 0xf0, 0x11, 0x00


	//----- nvinfo : EIATTR_KPARAM_INFO
	.align		4
.L_19:
        /*0068*/ 	.byte	0x04, 0x17
        /*006a*/ 	.short	(.L_21 - .L_20)
.L_20:
        /*006c*/ 	.word	0x00000000
        /*0070*/ 	.short	0x0007
        /*0072*/ 	.short	0x0028
        /*0074*/ 	.byte	0x00, 0xf0, 0x11, 0x00


	//----- nvinfo : EIATTR_KPARAM_INFO
	.align		4
.L_21:
        /*0078*/ 	.byte	0x04, 0x17
        /*007a*/ 	.short	(.L_23 - .L_22)
.L_22:
        /*007c*/ 	.word	0x00000000
        /*0080*/ 	.short	0x0006
        /*0082*/ 	.short	0x0024
        /*0084*/ 	.byte	0x00, 0xf0, 0x11, 0x00


	//----- nvinfo : EIATTR_KPARAM_INFO
	.align		4
.L_23:
        /*0088*/ 	.byte	0x04, 0x17
        /*008a*/ 	.short	(.L_25 - .L_24)
.L_24:
        /*008c*/ 	.word	0x00000000
        /*0090*/ 	.short	0x0005
        /*0092*/ 	.short	0x0020
        /*0094*/ 	.byte	0x00, 0xf0, 0x11, 0x00


	//----- nvinfo : EIATTR_KPARAM_INFO
	.align		4
.L_25:
        /*0098*/ 	.byte	0x04, 0x17
        /*009a*/ 	.short	(.L_27 - .L_26)
.L_26:
        /*009c*/ 	.word	0x00000000
        /*00a0*/ 	.short	0x0004
        /*00a2*/ 	.short	0x001c
        /*00a4*/ 	.byte	0x00, 0xf0, 0x11, 0x00


	//----- nvinfo : EIATTR_KPARAM_INFO
	.align		4
.L_27:
        /*00a8*/ 	.byte	0x04, 0x17
        /*00aa*/ 	.short	(.L_29 - .L_28)
.L_28:
        /*00ac*/ 	.word	0x00000000
        /*00b0*/ 	.short	0x0003
        /*00b2*/ 	.short	0x0018
        /*00b4*/ 	.byte	0x00, 0xf0, 0x11, 0x00


	//----- nvinfo : EIATTR_KPARAM_INFO
	.align		4
.L_29:
        /*00b8*/ 	.byte	0x04, 0x17
        /*00ba*/ 	.short	(.L_31 - .L_30)
.L_30:
        /*00bc*/ 	.word	0x00000000
        /*00c0*/ 	.short	0x0002
        /*00c2*/ 	.short	0x0010
        /*00c4*/ 	.byte	0x00, 0xf4, 0x21, 0x00


	//----- nvinfo : EIATTR_KPARAM_INFO
	.align		4
.L_31:
        /*00c8*/ 	.byte	0x04, 0x17
        /*00ca*/ 	.short	(.L_33 - .L_32)
.L_32:
        /*00cc*/ 	.word	0x00000000
        /*00d0*/ 	.short	0x0001
        /*00d2*/ 	.short	0x0008
        /*00d4*/ 	.byte	0x00, 0xf4, 0x21, 0x00


	//----- nvinfo : EIATTR_KPARAM_INFO
	.align		4
.L_33:
        /*00d8*/ 	.byte	0x04, 0x17
        /*00da*/ 	.short	(.L_35 - .L_34)
.L_34:
        /*00dc*/ 	.word	0x00000000
        /*00e0*/ 	.short	0x0000
        /*00e2*/ 	.short	0x0000
        /*00e4*/ 	.byte	0x00, 0xf4, 0x21, 0x00


	//----- nvinfo : EIATTR_SPARSE_MMA_MASK
	.align		4
.L_35:
        /*00e8*/ 	.byte	0x03, 0x50
        /*00ea*/ 	.short	0x0000


	//----- nvinfo : EIATTR_MAXREG_COUNT
	.align		4
        /*00ec*/ 	.byte	0x03, 0x1b
        /*00ee*/ 	.short	0x00ff


	//----- nvinfo : EIATTR_NUM_BARRIERS
	.align		4
        /*00f0*/ 	.byte	0x02, 0x4c
        /*00f2*/ 	.byte	0x01
	.zero		1


	//----- nvinfo : EIATTR_ANNOTATIONS
	.align		4
        /*00f4*/ 	.byte	0x04, 0x55
        /*00f6*/ 	.short	(.L_37 - .L_36)


	//   ....[0]....
.L_36:
        /*00f8*/ 	.word	0x00000001
        /*00fc*/ 	.byte	0x40, 0x05, 0x00, 0x00, 0x01, 0x00, 0x00, 0x00, 0x70, 0x05, 0x00, 0x00, 0x01, 0x00, 0x00, 0x00
        /* <DEDUP_REMOVED lines=2620> */
        /*a4cc*/ 	.byte	0x80, 0x92, 0x02, 0x00


	//----- nvinfo : EIATTR_VRC_CTA_INIT_COUNT
	.align		4
.L_37:
        /*a4d0*/ 	.byte	0x02, 0x4a
	.zero		1
	.zero		1


	//----- nvinfo : EIATTR_EXIT_INSTR_OFFSETS
	.align		4
        /*a4d4*/ 	.byte	0x04, 0x1c
        /*a4d6*/ 	.short	(.L_39 - .L_38)


	//   ....[0]....
.L_38:
        /*a4d8*/ 	.word	0x00029b10


	//   ....[1]....
        /*a4dc*/ 	.word	0x00029b40


	//----- nvinfo : EIATTR_REQNTID
	.align		4
.L_39:
        /*a4e0*/ 	.byte	0x04, 0x10
        /*a4e2*/ 	.short	(.L_41 - .L_40)
.L_40:
        /*a4e4*/ 	.word	0x00000080
        /*a4e8*/ 	.word	0x00000001
        /*a4ec*/ 	.word	0x00000001


	//----- nvinfo : EIATTR_CBANK_PARAM_SIZE
	.align		4
.L_41:
        /*a4f0*/ 	.byte	0x03, 0x19
        /*a4f2*/ 	.short	0x0050


	//----- nvinfo : EIATTR_PARAM_CBANK
	.align		4
        /*a4f4*/ 	.byte	0x04, 0x0a
        /*a4f6*/ 	.short	(.L_43 - .L_42)
	.align		4
.L_42:
        /*a4f8*/ 	.word	index@(.nv.constant0.matmul_kernel)
        /*a4fc*/ 	.short	0x0380
        /*a4fe*/ 	.short	0x0050


	//----- nvinfo : EIATTR_SW_WAR
	.align		4
.L_43:
        /*a500*/ 	.byte	0x04, 0x36
        /*a502*/ 	.short	(.L_45 - .L_44)
.L_44:
        /*a504*/ 	.word	0x00000008
.L_45:


//--------------------- .nv.compat                --------------------------
	.section	.nv.compat,"",@"SHT_CUDA_COMPAT_INFO"
	.align	4
        /*0000*/ 	.byte	0x02, 0x02, 0x01, 0x00, 0x02, 0x05, 0x05, 0x00, 0x02, 0x03, 0x00, 0x00, 0x02, 0x06, 0x01, 0x00


//--------------------- .nv.callgraph             --------------------------
	.section	.nv.callgraph,"",@"SHT_CUDA_CALLGRAPH"
	.align	4
	.sectionentsize	8
	.align		4
        /*0000*/ 	.word	0x00000000
	.align		4
        /*0004*/ 	.word	0xffffffff
	.align		4
        /*0008*/ 	.word	0x00000000
	.align		4
        /*000c*/ 	.word	0xfffffffe
	.align		4
        /*0010*/ 	.word	0x00000000
	.align		4
        /*0014*/ 	.word	0xfffffffd
	.align		4
        /*0018*/ 	.word	0x00000000
	.align		4
        /*001c*/ 	.word	0xfffffffc


//--------------------- .text.matmul_kernel       --------------------------
	.section	.text.matmul_kernel,"ax",@progbits
	.align	128
        .global         matmul_kernel
        .type           matmul_kernel,@function
        .size           matmul_kernel,(.L_x_4 - matmul_kernel)
        .other          matmul_kernel,@"STO_CUDA_ENTRY STV_DEFAULT"
matmul_kernel:
.text.matmul_kernel:
[----:B------:R-:W0:Y:S08]  /*0000*/  LDC R1, c[0x0][0x37c] ;  /* 0x0000df00ff017b82 */ /* 0x000e300000000800 */
[----:B------:R-:W1:Y:S01]  /*0010*/  LDC.64 R2, c[0x0][0x398] ;  /* 0x0000e600ff027b82 */ /* 0x000e620000000a00 */
[----:B------:R-:W2:Y:S01]  /*0020*/  S2R R16, SR_TID.X ;  /* 0x0000000000107919 */ /* 0x000ea20000002100 */
[----:B------:R-:W3:Y:S01]  /*0030*/  LDCU UR4, c[0x0][0x3a0] ;  /* 0x00007400ff0477ac */ /* 0x000ee20008000800 */
[----:B0-----:R-:W-:Y:S01]  /*0040*/  VIADD R1, R1, 0xffffebf8 ;  /* 0xffffebf801017836 */ /* 0x001fe20000000000 */
[----:B------:R-:W-:Y:S01]  /*0050*/  UMOV UR5, 0x400 ;  /* 0x0000040000057882 */ /* 0x000fe20000000000 */
[----:B------:R-:W0:Y:S03]  /*0060*/  LDCU.64 UR8, c[0x0][0x358] ;  /* 0x00006b00ff0877ac */ /* 0x000e260008000a00 */
[----:B------:R-:W4:Y:S01]  /*0070*/  S2UR UR6, SR_CgaCtaId ;  /* 0x00000000000679c3 */ /* 0x000f220000008800 */
[----:B---3--:R-:W-:Y:S01]  /*0080*/  UIADD3 UR4, UPT, UPT, UR4, 0xff, URZ ;  /* 0x000000ff04047890 */ /* 0x008fe2000fffe0ff */
[----:B-1----:R-:W-:-:S03]  /*0090*/  VIADD R0, R3, 0x7f ;  /* 0x0000007f03007836 */ /* 0x002fc60000000000 */
[----:B------:R-:W-:Y:S02]  /*00a0*/  UISETP.GT.AND UP0, UPT, UR4, 0xff, UPT ;  /* 0x000000ff0400788c */ /* 0x000fe4000bf04270 */
[----:B------:R-:W-:Y:S01]  /*00b0*/  SHF.R.S32.HI R5, RZ, 0x1f, R0 ;  /* 0x0000001fff057819 */ /* 0x000fe20000011400 */
[----:B----4-:R-:W-:-:S03]  /*00c0*/  ULEA UR5, UR6, UR5, 0x18 ;  /* 0x0000000506057291 */ /* 0x010fc6000f8ec0ff */
[----:B------:R-:W-:-:S04]  /*00d0*/  LEA.HI R5, R5, R0, RZ, 0x7 ;  /* 0x0000000005057211 */ /* 0x000fc800078f38ff */
[----:B------:R-:W-:Y:S02]  /*00e0*/  SHF.R.S32.HI R0, RZ, 0x7, R5 ;  /* 0x00000007ff007819 */ /* 0x000fe40000011405 */
[----:B------:R-:W1:Y:S03]  /*00f0*/  S2R R5, SR_CTAID.X ;  /* 0x0000000000057919 */ /* 0x000e660000002500 */
[----:B------:R-:W-:-:S05]  /*0100*/  IMAD.SHL.U32 R0, R0, 0x8, RZ ;  /* 0x0000000800007824 */ /* 0x000fca00078e00ff */
[-C--:B------:R-:W-:Y:S02]  /*0110*/  IABS R9, R0.reuse ;  /* 0x0000000000097213 */ /* 0x080fe40000000000 */
[----:B------:R-:W-:Y:S02]  /*0120*/  IABS R12, R0 ;  /* 0x00000000000c7213 */ /* 0x000fe40000000000 */
[----:B------:R-:W3:Y:S08]  /*0130*/  I2F.RP R4, R9 ;  /* 0x0000000900047306 */ /* 0x000ef00000209400 */
[----:B---3--:R-:W3:Y:S01]  /*0140*/  MUFU.RCP R4, R4 ;  /* 0x0000000400047308 */ /* 0x008ee20000001000 */
[----:B-1----:R-:W-:Y:S01]  /*0150*/  IABS R10, R5 ;  /* 0x00000005000a7213 */ /* 0x002fe20000000000 */
[----:B---3--:R-:W-:-:S02]  /*0160*/  VIADD R6, R4, 0xffffffe ;  /* 0x0ffffffe04067836 */ /* 0x008fc40000000000 */
[----:B------:R-:W-:-:S04]  /*0170*/  IMAD.MOV R4, RZ, RZ, -R12 ;  /* 0x000000ffff047224 */ /* 0x000fc800078e0a0c */
[----:B------:R1:W3:Y:S02]  /*0180*/  F2I.FTZ.U32.TRUNC.NTZ R7, R6 ;  /* 0x0000000600077305 */ /* 0x0002e4000021f000 */
[----:B-1----:R-:W-:Y:S02]  /*0190*/  IMAD.MOV.U32 R6, RZ, RZ, RZ ;  /* 0x000000ffff067224 */ /* 0x002fe400078e00ff */
[----:B---3--:R-:W-:-:S04]  /*01a0*/  IMAD.MOV R8, RZ, RZ, -R7 ;  /* 0x000000ffff087224 */ /* 0x008fc800078e0a07 */
[----:B------:R-:W-:Y:S02]  /*01b0*/  IMAD R11, R8, R9, RZ ;  /* 0x00000009080b7224 */ /* 0x000fe400078e02ff */
[----:B------:R-:W-:Y:S02]  /*01c0*/  IMAD.MOV.U32 R8, RZ, RZ, R10 ;  /* 0x000000ffff087224 */ /* 0x000fe400078e000a */
[----:B------:R-:W-:-:S06]  /*01d0*/  IMAD.HI.U32 R7, R7, R11, R6 ;  /* 0x0000000b07077227 */ /* 0x000fcc00078e0006 */
[----:B------:R-:W-:-:S04]  /*01e0*/  IMAD.HI.U32 R7, R7, R8, RZ ;  /* 0x0000000807077227 */ /* 0x000fc800078e00ff */
[----:B------:R-:W-:-:S05]  /*01f0*/  IMAD R4, R7, R4, R8 ;  /* 0x0000000407047224 */ /* 0x000fca00078e0208 */
[----:B------:R-:W-:-:S13]  /*0200*/  ISETP.GT.U32.AND P1, PT, R9, R4, PT ;  /* 0x000000040900720c */ /* 0x000fda0003f24070 */
[----:B------:R-:W-:Y:S02]  /*0210*/  @!P1 IMAD.IADD R4, R4, 0x1, -R9 ;  /* 0x0000000104049824 */ /* 0x000fe400078e0a09 */
[----:B------:R-:W-:Y:S01]  /*0220*/  @!P1 VIADD R7, R7, 0x1 ;  /* 0x0000000107079836 */ /* 0x000fe20000000000 */
[----:B------:R-:W-:Y:S02]  /*0230*/  ISETP.NE.AND P1, PT, R0, RZ, PT ;  /* 0x000000ff0000720c */ /* 0x000fe40003f25270 */
[----:B------:R-:W-:Y:S02]  /*0240*/  ISETP.GE.U32.AND P0, PT, R4, R9, PT ;  /* 0x000000090400720c */ /* 0x000fe40003f06070 */
[----:B------:R-:W-:-:S04]  /*0250*/  LOP3.LUT R4, R5, R0, RZ, 0x3c, !PT ;  /* 0x0000000005047212 */ /* 0x000fc800078e3cff */
[----:B------:R-:W-:Y:S01]  /*0260*/  ISETP.GE.AND P2, PT, R4, RZ, PT ;  /* 0x000000ff0400720c */ /* 0x000fe20003f46270 */
[----:B------:R-:W-:-:S06]  /*0270*/  VIADD R4, R2, 0xf ;  /* 0x0000000f02047836 */ /* 0x000fcc0000000000 */
[----:B------:R-:W-:-:S04]  /*0280*/  @P0 VIADD R7, R7, 0x1 ;  /* 0x0000000107070836 */ /* 0x000fc80000000000 */
[----:B------:R-:W-:Y:S01]  /*0290*/  IMAD.MOV.U32 R6, RZ, RZ, R7 ;  /* 0x000000ffff067224 */ /* 0x000fe200078e0007 */
[----:B------:R-:W-:-:S03]  /*02a0*/  SHF.R.S32.HI R7, RZ, 0x1f, R4 ;  /* 0x0000001fff077819 */ /* 0x000fc60000011404 */
[----:B------:R-:W-:Y:S01]  /*02b0*/  @!P2 IMAD.MOV R6, RZ, RZ, -R6 ;  /* 0x000000ffff06a224 */ /* 0x000fe200078e0a06 */
[----:B------:R-:W-:Y:S02]  /*02c0*/  @!P1 LOP3.LUT R6, RZ, R0, RZ, 0x33, !PT ;  /* 0x00000000ff069212 */ /* 0x000fe400078e33ff */
[----:B------:R-:W-:-:S03]  /*02d0*/  LEA.HI R7, R7, R4, RZ, 0x4 ;  /* 0x0000000407077211 */ /* 0x000fc600078f20ff */
[C---:B------:R-:W-:Y:S01]  /*02e0*/  IMAD.SHL.U32 R4, R6.reuse, 0x8, RZ ;  /* 0x0000000806047824 */ /* 0x040fe200078e00ff */
[----:B------:R-:W-:-:S04]  /*02f0*/  IADD3 R6, PT, PT, -R6, RZ, RZ ;  /* 0x000000ff06067210 */ /* 0x000fc80007ffe1ff */
[----:B------:R-:W-:Y:S01]  /*0300*/  LEA.HI.SX32 R7, R7, -R4, 0x1c ;  /* 0x8000000407077211 */ /* 0x000fe200078fe2ff */
[----:B------:R-:W-:Y:S02]  /*0310*/  IMAD R15, R0, R6, R5 ;  /* 0x00000006000f7224 */ /* 0x000fe400078e0205 */
[----:B------:R-:W-:Y:S01]  /*0320*/  IMAD.MOV.U32 R6, RZ, RZ, RZ ;  /* 0x000000ffff067224 */ /* 0x000fe200078e00ff */
[----:B------:R-:W-:Y:S02]  /*0330*/  VIMNMX R8, PT, PT, R7, 0x8, PT ;  /* 0x0000000807087848 */ /* 0x000fe40003fe0100 */
[----:B------:R-:W-:Y:S02]  /*0340*/  IABS R13, R15 ;  /* 0x0000000f000d7213 */ /* 0x000fe40000000000 */
[----:B------:R-:W-:-:S04]  /*0350*/  IABS R11, R8 ;  /* 0x00000008000b7213 */ /* 0x000fc80000000000 */
[----:B------:R-:W1:Y:S08]  /*0360*/  I2F.RP R9, R11 ;  /* 0x0000000b00097306 */ /* 0x000e700000209400 */
[----:B-1----:R-:W1:Y:S02]  /*0370*/  MUFU.RCP R9, R9 ;  /* 0x0000000900097308 */ /* 0x002e640000001000 */
[----:B-1----:R-:W-:-:S06]  /*0380*/  VIADD R7, R9, 0xffffffe ;  /* 0x0ffffffe09077836 */ /* 0x002fcc0000000000 */
[----:B------:R-:W1:Y:S02]  /*0390*/  F2I.FTZ.U32.TRUNC.NTZ R7, R7 ;  /* 0x0000000700077305 */ /* 0x000e64000021f000 */
[----:B-1----:R-:W-:-:S04]  /*03a0*/  IMAD.MOV R10, RZ, RZ, -R7 ;  /* 0x000000ffff0a7224 */ /* 0x002fc800078e0a07 */
[----:B------:R-:W-:-:S04]  /*03b0*/  IMAD.MOV.U32 R0, RZ, RZ, R10 ;  /* 0x000000ffff007224 */ /* 0x000fc800078e000a */
[----:B------:R-:W-:Y:S01]  /*03c0*/  IMAD R5, R0, R11, RZ ;  /* 0x0000000b00057224 */ /* 0x000fe200078e02ff */
[----:B------:R-:W-:-:S03]  /*03d0*/  IABS R0, R8 ;  /* 0x0000000800007213 */ /* 0x000fc60000000000 */
[----:B------:R-:W-:-:S04]  /*03e0*/  IMAD.HI.U32 R6, R7, R5, R6 ;  /* 0x0000000507067227 */ /* 0x000fc800078e0006 */
[----:B------:R-:W-:Y:S02]  /*03f0*/  IMAD.MOV R0, RZ, RZ, -R0 ;  /* 0x000000ffff007224 */ /* 0x000fe400078e0a00 */
        /* <DEDUP_REMOVED lines=8> */
[----:B------:R-:W-:Y:S02]  /*0480*/  ISETP.GE.AND P2, PT, R0, RZ, PT ;  /* 0x000000ff0000720c */ /* 0x000fe40003f46270 */
[----:B--2---:R-:W-:-:S05]  /*0490*/  LOP3.LUT R0, R16, 0xf, RZ, 0xc0, !PT ;  /* 0x0000000f10007812 */ /* 0x004fca00078ec0ff */
[----:B------:R-:W-:-:S06]  /*04a0*/  @P0 VIADD R6, R6, 0x1 ;  /* 0x0000000106060836 */ /* 0x000fcc0000000000 */
[----:B------:R-:W-:Y:S01]  /*04b0*/  @!P2 IMAD.MOV R6, RZ, RZ, -R6 ;  /* 0x000000ffff06a224 */ /* 0x000fe200078e0a06 */
[----:B------:R-:W-:-:S05]  /*04c0*/  @!P1 LOP3.LUT R6, RZ, R8, RZ, 0x33, !PT ;  /* 0x00000008ff069212 */ /* 0x000fca00078e33ff */
[----:B------:R-:W-:Y:S02]  /*04d0*/  IMAD.MOV R5, RZ, RZ, -R6 ;  /* 0x000000ffff057224 */ /* 0x000fe400078e0a06 */
[----:B------:R-:W-:Y:S02]  /*04e0*/  IMAD.SHL.U32 R23, R6, 0x80, RZ ;  /* 0x0000008006177824 */ /* 0x000fe400078e00ff */
[----:B------:R-:W-:-:S04]  /*04f0*/  IMAD R5, R8, R5, R15 ;  /* 0x0000000508057224 */ /* 0x000fc800078e020f */
[----:B------:R-:W-:Y:S01]  /*0500*/  IMAD.IADD R5, R4, 0x1, R5 ;  /* 0x0000000104057824 */ /* 0x000fe200078e0205 */
[----:B------:R-:W-:-:S03]  /*0510*/  SHF.R.U32.HI R4, RZ, 0x4, R16 ;  /* 0x00000004ff047819 */ /* 0x000fc60000011610 */
[----:B------:R-:W-:Y:S01]  /*0520*/  IMAD R14, R5, 0x10, R0 ;  /* 0x00000010050e7824 */ /* 0x000fe200078e0200 */
[----:B------:R-:W-:-:S04]  /*0530*/  SGXT.U32 R29, R4, 0x3 ;  /* 0x00000003041d781a */ /* 0x000fc80000000000 */
[----:B------:R1:W-:Y:S01]  /*0540*/  STL [R1+0xbcc], R14 ;  /* 0x000bcc0e01007387 */ /* 0x0003e20000100800 */
[C---:B------:R-:W-:Y:S02]  /*0550*/  LOP3.LUT R0, R29.reuse, 0x8, RZ, 0xfc, !PT ;  /* 0x000000081d007812 */ /* 0x040fe400078efcff */
[C---:B------:R-:W-:Y:S01]  /*0560*/  LOP3.LUT R5, R29.reuse, 0x10, RZ, 0xfc, !PT ;  /* 0x000000101d057812 */ /* 0x040fe200078efcff */
[----:B------:R1:W-:Y:S01]  /*0570*/  STL [R1+0x1f8], R23 ;  /* 0x0001f81701007387 */ /* 0x0003e20000100800 */
[C---:B------:R-:W-:Y:S02]  /*0580*/  LOP3.LUT R4, R29.reuse, 0x18, RZ, 0xfc, !PT ;  /* 0x000000181d047812 */ /* 0x040fe400078efcff */
[C---:B------:R-:W-:Y:S02]  /*0590*/  LOP3.LUT R0, R29.reuse, 0x20, RZ, 0xfc, !PT ;  /* 0x000000201d007812 */ /* 0x040fe400078efcff */
[C---:B------:R-:W-:Y:S02]  /*05a0*/  LOP3.LUT R5, R29.reuse, 0x28, RZ, 0xfc, !PT ;  /* 0x000000281d057812 */ /* 0x040fe400078efcff */
[----:B------:R-:W-:-:S02]  /*05b0*/  LOP3.LUT R4, R29, 0x30, RZ, 0xfc, !PT ;  /* 0x000000301d047812 */ /* 0x000fc400078efcff */
[C---:B------:R-:W-:Y:S02]  /*05c0*/  LOP3.LUT R0, R29.reuse, 0x40, RZ, 0xfc, !PT ;  /* 0x000000401d007812 */ /* 0x040fe400078efcff */
[C---:B------:R-:W-:Y:S02]  /*05d0*/  LOP3.LUT R5, R29.reuse, 0x48, RZ, 0xfc, !PT ;  /* 0x000000481d057812 */ /* 0x040fe400078efcff */
[C---:B------:R-:W-:Y:S02]  /*05e0*/  LOP3.LUT R4, R29.reuse, 0x50, RZ, 0xfc, !PT ;  /* 0x000000501d047812 */ /* 0x040fe400078efcff */
[C---:B------:R-:W-:Y:S02]  /*05f0*/  LOP3.LUT R0, R29.reuse, 0x58, RZ, 0xfc, !PT ;  /* 0x000000581d007812 */ /* 0x040fe400078efcff */
[C---:B------:R-:W-:Y:S02]  /*0600*/  LOP3.LUT R5, R29.reuse, 0x60, RZ, 0xfc, !PT ;  /* 0x000000601d057812 */ /* 0x040fe400078efcff */
[----:B------:R-:W-:-:S02]  /*0610*/  LOP3.LUT R4, R29, 0x68, RZ, 0xfc, !PT ;  /* 0x000000681d047812 */ /* 0x000fc400078efcff */
[----:B------:R-:W-:Y:S01]  /*0620*/  LOP3.LUT R0, R29, 0x70, RZ, 0xfc, !PT ;  /* 0x000000701d007812 */ /* 0x000fe200078efcff */
[----:B01----:R-:W-:Y:S06]  /*0630*/  BRA.U UP0, `(.L_x_0) ;  /* 0x0000000100207547 */ /* 0x003fec000b800000 */
[----:B------:R-:W-:Y:S01]  /*0640*/  IMAD.SHL.U32 R0, R16, 0x20, RZ ;  /* 0x0000002010007824 */ /* 0x000fe200078e00ff */
[----:B------:R-:W-:Y:S02]  /*0650*/  CS2R R10, SRZ ;  /* 0x00000000000a7805 */ /* 0x000fe4000001ff00 */
[----:B------:R-:W-:Y:S02]  /*0660*/  CS2R R8, SRZ ;  /* 0x0000000000087805 */ /* 0x000fe4000001ff00 */
[----:B------:R-:W-:Y:S02]  /*0670*/  CS2R R6, SRZ ;  /* 0x0000000000067805 */ /* 0x000fe4000001ff00 */
[----:B------:R-:W-:Y:S02]  /*0680*/  CS2R R2, SRZ ;  /* 0x0000000000027805 */ /* 0x000fe4000001ff00 */
[----:B------:R-:W-:-:S05]  /*0690*/  LOP3.LUT R0, R0, 0x60, RZ, 0xc0, !PT ;  /* 0x0000006000007812 */ /* 0x000fca00078ec0ff */
[----:B------:R0:W-:Y:S01]  /*06a0*/  STL [R1+0xbd0], R0 ;  /* 0x000bd00001007387 */ /* 0x0001e20000100800 */
[----:B------:R-:W-:Y:S05]  /*06b0*/  BRA `(.L_x_1) ;  /* 0x0000028800d47947 */ /* 0x000fea0003800000 */
.L_x_0:
[----:B------:R-:W-:Y:S01]  /*06c0*/  IABS R11, R3 ;  /* 0x00000003000b7213 */ /* 0x000fe20000000000 */
[C---:B------:R-:W-:Y:S01]  /*06d0*/  VIADD R19, R23.reuse, 0x7d ;  /* 0x0000007d17137836 */ /* 0x040fe20000000000 */
[----:B------:R-:W-:Y:S01]  /*06e0*/  IABS R0, R2 ;  /* 0x0000000200007213 */ /* 0x000fe20000000000 */
[C---:B------:R-:W-:Y:S01]  /*06f0*/  VIADD R16, R23.reuse, 0x78 ;  /* 0x0000007817107836 */ /* 0x040fe20000000000 */
[----:B------:R-:W0:Y:S01]  /*0700*/  I2F.RP R10, R11 ;  /* 0x0000000b000a7306 */ /* 0x000e220000209400 */
[----:B------:R-:W-:Y:S01]  /*0710*/  IABS R6, R14 ;  /* 0x0000000e00067213 */ /* 0x000fe20000000000 */
[----:B------:R-:W1:Y:S01]  /*0720*/  LDCU UR6, c[0x0][0x3a8] ;  /* 0x00007500ff0677ac */ /* 0x000e620008000800 */
[----:B------:R-:W-:Y:S02]  /*0730*/  ISETP.GE.AND P2, PT, R23, RZ, PT ;  /* 0x000000ff1700720c */ /* 0x000fe40003f46270 */
[----:B------:R-:W-:Y:S01]  /*0740*/  ISETP.NE.AND P5, PT, R2, RZ, PT ;  /* 0x000000ff0200720c */ /* 0x000fe20003fa5270 */
[----:B------:R-:W2:Y:S02]  /*0750*/  LDCU UR7, c[0x0][0x3a4] ;  /* 0x00007480ff0777ac */ /* 0x000ea40008000800 */
[----:B------:R-:W3:Y:S01]  /*0760*/  I2F.RP R12, R0 ;  /* 0x00000000000c7306 */ /* 0x000ee20000209400 */
[----:B------:R-:W4:Y:S01]  /*0770*/  LDCU.64 UR12, c[0x0][0x380] ;  /* 0x00007000ff0c77ac */ /* 0x000f220008000a00 */
[----:B------:R-:W1:Y:S06]  /*0780*/  LDCU.64 UR10, c[0x0][0x388] ;  /* 0x00007100ff0a77ac */ /* 0x000e6c0008000a00 */
[----:B0-----:R-:W0:Y:S08]  /*0790*/  MUFU.RCP R10, R10 ;  /* 0x0000000a000a7308 */ /* 0x001e300000001000 */
[----:B---3--:R-:W3:Y:S01]  /*07a0*/  MUFU.RCP R12, R12 ;  /* 0x0000000c000c7308 */ /* 0x008ee20000001000 */
[----:B0-----:R-:W-:-:S02]  /*07b0*/  VIADD R7, R10, 0xffffffe ;  /* 0x0ffffffe0a077836 */ /* 0x001fc40000000000 */
[----:B------:R-:W-:Y:S02]  /*07c0*/  IMAD.MOV.U32 R10, RZ, RZ, R6 ;  /* 0x000000ffff0a7224 */ /* 0x000fe400078e0006 */
[----:B------:R-:W-:-:S03]  /*07d0*/  IMAD.MOV.U32 R6, RZ, RZ, RZ ;  /* 0x000000ffff067224 */ /* 0x000fc600078e00ff */
[----:B------:R-:W0:Y:S01]  /*07e0*/  F2I.FTZ.U32.TRUNC.NTZ R7, R7 ;  /* 0x0000000700077305 */ /* 0x000e22000021f000 */
[----:B---3--:R-:W-:Y:S02]  /*07f0*/  VIADD R4, R12, 0xffffffe ;  /* 0x0ffffffe0c047836 */ /* 0x008fe40000000000 */
[----:B------:R-:W-:-:S05]  /*0800*/  VIADD R12, R23, 0x7e ;  /* 0x0000007e170c7836 */ /* 0x000fca0000000000 */
[----:B------:R3:W1:Y:S01]  /*0810*/  F2I.FTZ.U32.TRUNC.NTZ R5, R4 ;  /* 0x0000000400057305 */ /* 0x000662000021f000 */
[----:B------:R-:W-:Y:S02]  /*0820*/  ISETP.GE.AND P6, PT, R12, RZ, PT ;  /* 0x000000ff0c00720c */ /* 0x000fe40003fc6270 */
[----:B0-----:R-:W-:Y:S01]  /*0830*/  IADD3 R8, PT, PT, RZ, -R7, RZ ;  /* 0x80000007ff087210 */ /* 0x001fe20007ffe0ff */
[----:B---3--:R-:W-:-:S04]  /*0840*/  IMAD.MOV.U32 R4, RZ, RZ, RZ ;  /* 0x000000ffff047224 */ /* 0x008fc800078e00ff */
[----:B------:R-:W-:Y:S02]  /*0850*/  IMAD R8, R8, R11, RZ ;  /* 0x0000000b08087224 */ /* 0x000fe400078e02ff */
[----:B-1----:R-:W-:-:S04]  /*0860*/  IMAD.MOV R9, RZ, RZ, -R5 ;  /* 0x000000ffff097224 */ /* 0x002fc800078e0a05 */
[----:B------:R-:W-:-:S04]  /*0870*/  IMAD R9, R9, R0, RZ ;  /* 0x0000000009097224 */ /* 0x000fc800078e02ff */
[----:B------:R-:W-:Y:S01]  /*0880*/  IMAD.HI.U32 R9, R5, R9, R4 ;  /* 0x0000000905097227 */ /* 0x000fe200078e0004 */
[----:B------:R-:W-:-:S03]  /*0890*/  IABS R5, R23 ;  /* 0x0000001700057213 */ /* 0x000fc60000000000 */
[----:B------:R-:W-:Y:S01]  /*08a0*/  IMAD.HI.U32 R4, R7, R8, R6 ;  /* 0x0000000807047227 */ /* 0x000fe200078e0006 */
[----:B------:R-:W-:-:S03]  /*08b0*/  IABS R7, R12 ;  /* 0x0000000c00077213 */ /* 0x000fc60000000000 */
[----:B------:R-:W-:-:S04]  /*08c0*/  IMAD.HI.U32 R9, R9, R10, RZ ;  /* 0x0000000a09097227 */ /* 0x000fc800078e00ff */
[----:B------:R-:W-:-:S04]  /*08d0*/  IMAD.HI.U32 R6, R4, R5, RZ ;  /* 0x0000000504067227 */ /* 0x000fc800078e00ff */
[----:B------:R-:W-:Y:S02]  /*08e0*/  IMAD.MOV R9, RZ, RZ, -R9 ;  /* 0x000000ffff097224 */ /* 0x000fe400078e0a09 */
[----:B------:R-:W-:Y:S02]  /*08f0*/  IMAD.MOV R6, RZ, RZ, -R6 ;  /* 0x000000ffff067224 */ /* 0x000fe400078e0a06 */
[C---:B------:R-:W-:Y:S02]  /*0900*/  IMAD R8, R0.reuse, R9, R10 ;  /* 0x0000000900087224 */ /* 0x040fe400078e020a */
[----:B------:R-:W-:Y:S02]  /*0910*/  IMAD R9, R11, R6, R5 ;  /* 0x000000060b097224 */ /* 0x000fe400078e0205 */
[----:B------:R-:W-:Y:S01]  /*0920*/  VIADD R5, R23, 0x7f ;  /* 0x0000007f17057836 */ /* 0x000fe20000000000 */
[----:B------:R-:W-:Y:S01]  /*0930*/  ISETP.GT.U32.AND P1, PT, R0, R8, PT ;  /* 0x000000080000720c */ /* 0x000fe20003f24070 */
[----:B------:R-:W-:Y:S01]  /*0940*/  IMAD.HI.U32 R6, R4, R7, RZ ;  /* 0x0000000704067227 */ /* 0x000fe200078e00ff */
[----:B------:R-:W-:-:S02]  /*0950*/  ISETP.GT.U32.AND P0, PT, R11, R9, PT ;  /* 0x000000090b00720c */ /* 0x000fc40003f04070 */
[----:B------:R-:W-:Y:S01]  /*0960*/  IABS R10, R5 ;  /* 0x00000005000a7213 */ /* 0x000fe20000000000 */
[----:B------:R-:W-:Y:S01]  /*0970*/  IMAD.MOV R6, RZ, RZ, -R6 ;  /* 0x000000ffff067224 */ /* 0x000fe200078e0a06 */
[----:B------:R-:W-:-:S03]  /*0980*/  ISETP.GE.AND P4, PT, R5, RZ, PT ;  /* 0x000000ff0500720c */ /* 0x000fc60003f86270 */
[----:B------:R-:W-:-:S04]  /*0990*/  IMAD.HI.U32 R13, R4, R10, RZ ;  /* 0x0000000a040d7227 */ /* 0x000fc800078e00ff */
[----:B------:R-:W-:Y:S02]  /*09a0*/  @!P1 IMAD.IADD R8, R8, 0x1, -R0 ;  /* 0x0000000108089824 */ /* 0x000fe400078e0a00 */
[----:B------:R-:W-:Y:S02]  /*09b0*/  @!P0 IMAD.IADD R9, R9, 0x1, -R11 ;  /* 0x0000000109098824 */ /* 0x000fe400078e0a0b */
[----:B------:R-:W-:Y:S01]  /*09c0*/  IMAD.MOV R13, RZ, RZ, -R13 ;  /* 0x000000ffff0d7224 */ /* 0x000fe200078e0a0d */
[----:B------:R-:W-:Y:S01]  /*09d0*/  ISETP.GT.U32.AND P0, PT, R0, R8, PT ;  /* 0x000000080000720c */ /* 0x000fe20003f04070 */
[C---:B------:R-:W-:Y:S01]  /*09e0*/  IMAD R7, R11.reuse, R6, R7 ;  /* 0x000000060b077224 */ /* 0x040fe200078e0207 */
[C---:B------:R-:W-:Y:S01]  /*09f0*/  ISETP.GT.U32.AND P1, PT, R11.reuse, R9, PT ;  /* 0x000000090b00720c */ /* 0x040fe20003f24070 */
[----:B------:R-:W-:Y:S01]  /*0a00*/  IMAD R5, R11, R13, R10 ;  /* 0x0000000d0b057224 */ /* 0x000fe200078e020a */
[----:B------:R-:W-:Y:S01]  /*0a10*/  IABS R13, R16 ;  /* 0x00000010000d7213 */ /* 0x000fe20000000000 */
[----:B------:R-:W-:-:S02]  /*0a20*/  VIADD R10, R23, 0x7c ;  /* 0x0000007c170a7836 */ /* 0x000fc40000000000 */
[----:B------:R-:W-:Y:S01]  /*0a30*/  VIADD R6, R23, 0x7b ;  /* 0x0000007b17067836 */ /* 0x000fe20000000000 */
[----:B------:R-:W-:Y:S02]  /*0a40*/  ISETP.GT.U32.AND P3, PT, R11, R5, PT ;  /* 0x000000050b00720c */ /* 0x000fe40003f64070 */
[----:B------:R-:W-:-:S03]  /*0a50*/  IABS R20, R10 ;  /* 0x0000000a00147213 */ /* 0x000fc60000000000 */
[----:B------:R-:W-:Y:S01]  /*0a60*/  @!P0 IMAD.IADD R8, R8, 0x1, -R0 ;  /* 0x0000000108088824 */ /* 0x000fe200078e0a00 */
[----:B------:R-:W-:Y:S01]  /*0a70*/  ISETP.GE.AND P0, PT, R14, RZ, PT ;  /* 0x000000ff0e00720c */ /* 0x000fe20003f06270 */
[----:B------:R-:W-:Y:S01]  /*0a80*/  @!P1 IMAD.IADD R9, R9, 0x1, -R11 ;  /* 0x0000000109099824 */ /* 0x000fe200078e0a0b */
[----:B------:R-:W-:Y:S01]  /*0a90*/  ISETP.GE.AND P1, PT, R19, RZ, PT ;  /* 0x000000ff1300720c */ /* 0x000fe20003f26270 */
[----:B------:R-:W-:Y:S01]  /*0aa0*/  IMAD.MOV.U32 R12, RZ, RZ, R8 ;  /* 0x000000ffff0c7224 */ /* 0x000fe200078e0008 */
[----:B------:R-:W-:Y:S01]  /*0ab0*/  IABS R19, R19 ;  /* 0x0000001300137213 */ /* 0x000fe20000000000 */
[----:B------:R-:W-:Y:S01]  /*0ac0*/  IMAD.HI.U32 R8, R4, R20, RZ ;  /* 0x0000001404087227 */ /* 0x000fe200078e00ff */
[----:B------:R-:W-:-:S03]  /*0ad0*/  MOV R0, R9 ;  /* 0x0000000900007202 */ /* 0x000fc60000000f00 */
[----:B------:R-:W-:Y:S02]  /*0ae0*/  @!P3 IMAD.IADD R5, R5, 0x1, -R11 ;  /* 0x000000010505b824 */ /* 0x000fe400078e0a0b */
[----:B------:R-:W-:Y:S01]  /*0af0*/  @!P2 IMAD.MOV R0, RZ, RZ, -R0 ;  /* 0x000000ffff00a224 */ /* 0x000fe200078e0a00 */
[C---:B------:R-:W-:Y:S01]  /*0b00*/  ISETP.GT.U32.AND P2, PT, R11.reuse, R7, PT ;  /* 0x000000070b00720c */ /* 0x040fe20003f44070 */
[----:B------:R-:W-:Y:S01]  /*0b10*/  IMAD.HI.U32 R9, R4, R19, RZ ;  /* 0x0000001304097227 */ /* 0x000fe200078e00ff */
[----:B------:R-:W-:Y:S02]  /*0b20*/  ISETP.GT.U32.AND P3, PT, R11, R5, PT ;  /* 0x000000050b00720c */ /* 0x000fe40003f64070 */
[----:B------:R0:W-:Y:S01]  /*0b30*/  STL [R1+0x1a0], R0 ;  /* 0x0001a00001007387 */ /* 0x0001e20000100800 */
[----:B------:R-:W-:Y:S02]  /*0b40*/  IMAD.MOV R9, RZ, RZ, -R9 ;  /* 0x000000ffff097224 */ /* 0x000fe400078e0a09 */
[----:B------:R-:W-:-:S02]  /*0b50*/  IMAD.MOV R8, RZ, RZ, -R8 ;  /* 0x000000ffff087224 */ /* 0x000fc400078e0a08 */
[C---:B------:R-:W-:Y:S02]  /*0b60*/  IMAD R19, R11.reuse, R9, R19 ;  /* 0x000000090b137224 */ /* 0x040fe400078e0213 */
[----:B------:R-:W-:Y:S02]  /*0b70*/  IMAD R20, R11, R8, R20 ;  /* 0x000000080b147224 */ /* 0x000fe400078e0214 */
[--C-:B------:R-:W-:Y:S01]  /*0b80*/  @!P2 IMAD.IADD R7, R7, 0x1, -R11.reuse ;  /* 0x000000010707a824 */ /* 0x100fe200078e0a0b */
[----:B0-----:R-:W-:Y:S01]  /*0b90*/  IABS R0, R6 ;  /* 0x0000000600007213 */ /* 0x001fe20000000000 */
[----:B------:R-:W-:Y:S01]  /*0ba0*/  @!P3 IMAD.IADD R5, R5, 0x1, -R11 ;  /* 0x000000010505b824 */ /* 0x000fe200078e0a0b */
[C---:B------:R-:W-:Y:S01]  /*0bb0*/  ISETP.GT.U32.AND P3, PT, R11.reuse, R19, PT ;  /* 0x000000130b00720c */ /* 0x040fe20003f64070 */
[----:B------:R-:W-:Y:S01]  /*0bc0*/  @!P0 IMAD.MOV R12, RZ, RZ, -R12 ;  /* 0x000000ffff0c8224 */ /* 0x000fe200078e0a0c */
[----:B------:R-:W-:Y:S01]  /*0bd0*/  ISETP.GT.U32.AND P2, PT, R11, R7, PT ;  /* 0x000000070b00720c */ /* 0x000fe20003f44070 */
[----:B------:R-:W-:Y:S01]  /*0be0*/  VIADD R9, R23, 0x7a ;  /* 0x0000007a17097836 */ /* 0x000fe20000000000 */
[----:B------:R-:W-:Y:S01]  /*0bf0*/  @!P5 LOP3.LUT R12, RZ, R2, RZ, 0x33, !PT ;  /* 0x00000002ff0cd212 */ /* 0x000fe200078e33ff */
[----:B------:R-:W-:Y:S01]  /*0c00*/  IMAD.HI.U32 R2, R4, R0, RZ ;  /* 0x0000000004027227 */ /* 0x000fe200078e00ff */
[----:B------:R-:W-:-:S02]  /*0c10*/  ISETP.GE.AND P0, PT, R10, RZ, PT ;  /* 0x000000ff0a00720c */ /* 0x000fc40003f06270 */
[----:B------:R-:W-:Y:S01]  /*0c20*/  ISETP.GE.AND P5, PT, R6, RZ, PT ;  /* 0x000000ff0600720c */ /* 0x000fe20003fa6270 */
[----:B------:R-:W-:Y:S01]  /*0c30*/  IMAD.MOV.U32 R10, RZ, RZ, R5 ;  /* 0x000000ffff0a7224 */ /* 0x000fe200078e0005 */
[----:B------:R0:W-:Y:S01]  /*0c40*/  STL [R1+0x224], R12 ;  /* 0x0002240c01007387 */ /* 0x0001e20000100800 */
[----:B------:R-:W-:Y:S02]  /*0c50*/  IMAD.MOV R2, RZ, RZ, -R2 ;  /* 0x000000ffff027224 */ /* 0x000fe400078e0a02 */
[----:B------:R-:W-:Y:S01]  /*0c60*/  @!P3 IADD3 R19, PT, PT, R19, -R11, RZ ;  /* 0x8000000b1313b210 */ /* 0x000fe20007ffe0ff */
[----:B------:R-:W-:Y:S02]  /*0c70*/  VIADD R6, R23, 0x79 ;  /* 0x0000007917067836 */ /* 0x000fe40000000000 */
[----:B------:R-:W-:Y:S01]  /*0c80*/  @!P2 IMAD.IADD R7, R7, 0x1, -R11 ;  /* 0x000000010707a824 */ /* 0x000fe200078e0a0b */
[C---:B------:R-:W-:Y:S01]  /*0c90*/  ISETP.GT.U32.AND P2, PT, R11.reuse, R20, PT ;  /* 0x000000140b00720c */ /* 0x040fe20003f44070 */
[----:B------:R-:W-:Y:S01]  /*0ca0*/  @!P4 IMAD.MOV R10, RZ, RZ, -R10 ;  /* 0x000000ffff0ac224 */ /* 0x000fe200078e0a0a */
[C---:B------:R-:W-:Y:S01]  /*0cb0*/  ISETP.GT.U32.AND P3, PT, R11.reuse, R19, PT ;  /* 0x000000130b00720c */ /* 0x040fe20003f64070 */
[----:B------:R-:W-:Y:S01]  /*0cc0*/  IMAD R0, R11, R2, R0 ;  /* 0x000000020b007224 */ /* 0x000fe200078e0200 */
[----:B------:R-:W-:Y:S01]  /*0cd0*/  ISETP.GE.AND P4, PT, R9, RZ, PT ;  /* 0x000000ff0900720c */ /* 0x000fe20003f86270 */
[----:B------:R-:W-:Y:S01]  /*0ce0*/  IMAD.MOV.U32 R17, RZ, RZ, R7 ;  /* 0x000000ffff117224 */ /* 0x000fe200078e0007 */
[----:B------:R-:W-:Y:S01]  /*0cf0*/  IABS R9, R9 ;  /* 0x0000000900097213 */ /* 0x000fe20000000000 */
[----:B------:R1:W-:Y:S01]  /*0d00*/  STL [R1+0x1a8], R10 ;  /* 0x0001a80a01007387 */ /* 0x0003e20000100800 */
[----:B0-----:R-:W-:Y:S01]  /*0d10*/  IABS R12, R6 ;  /* 0x00000006000c7213 */ /* 0x001fe20000000000 */
[----:B------:R-:W-:Y:S01]  /*0d20*/  @!P6 IMAD.MOV R17, RZ, RZ, -R17 ;  /* 0x000000ffff11e224 */ /* 0x000fe200078e0a11 */
[----:B------:R-:W-:Y:S01]  /*0d30*/  ISETP.GT.U32.AND P6, PT, R11, R0, PT ;  /* 0x000000000b00720c */ /* 0x000fe20003fc4070 */
[----:B------:R-:W-:-:S03]  /*0d40*/  IMAD.HI.U32 R14, R4, R13, RZ ;  /* 0x0000000d040e7227 */ /* 0x000fc600078e00ff */
[----:B------:R0:W-:Y:S01]  /*0d50*/  STL [R1+0x1b0], R17 ;  /* 0x0001b01101007387 */ /* 0x0001e20000100800 */
[----:B------:R-:W-:Y:S02]  /*0d60*/  @!P2 IMAD.IADD R20, R20, 0x1, -R11 ;  /* 0x000000011414a824 */ /* 0x000fe400078e0a0b */
[----:B-1----:R-:W-:-:S03]  /*0d70*/  IMAD.HI.U32 R10, R4, R9, RZ ;  /* 0x00000009040a7227 */ /* 0x002fc600078e00ff */
[----:B------:R-:W-:Y:S01]  /*0d80*/  ISETP.GT.U32.AND P2, PT, R11, R20, PT ;  /* 0x000000140b00720c */ /* 0x000fe20003f44070 */
[----:B------:R-:W-:-:S04]  /*0d90*/  IMAD.HI.U32 R8, R4, R12, RZ ;  /* 0x0000000c04087227 */ /* 0x000fc800078e00ff */
[----:B------:R-:W-:Y:S02]  /*0da0*/  IMAD.MOV R10, RZ, RZ, -R10 ;  /* 0x000000ffff0a7224 */ /* 0x000fe400078e0a0a */
[----:B------:R-:W-:Y:S02]  /*0db0*/  IMAD.MOV R8, RZ, RZ, -R8 ;  /* 0x000000ffff087224 */ /* 0x000fe400078e0a08 */
[----:B------:R-:W-:Y:S01]  /*0dc0*/  @!P3 IMAD.IADD R19, R19, 0x1, -R11 ;  /* 0x000000011313b824 */ /* 0x000fe200078e0a0b */
[----:B------:R-:W-:Y:S01]  /*0dd0*/  ISETP.GE.AND P3, PT, R6, RZ, PT ;  /* 0x000000ff0600720c */ /* 0x000fe20003f66270 */
[C---:B------:R-:W-:Y:S02]  /*0de0*/  IMAD R6, R11.reuse, R10, R9 ;  /* 0x0000000a0b067224 */ /* 0x040fe400078e0209 */
[C---:B------:R-:W-:Y:S02]  /*0df0*/  IMAD R12, R11.reuse, R8, R12 ;  /* 0x000000080b0c7224 */ /* 0x040fe400078e020c */
[--C-:B------:R-:W-:Y:S01]  /*0e00*/  @!P2 IMAD.IADD R20, R20, 0x1, -R11.reuse ;  /* 0x000000011414a824 */ /* 0x100fe200078e0a0b */
[C---:B------:R-:W-:Y:S01]  /*0e10*/  ISETP.GT.U32.AND P2, PT, R11.reuse, R6, PT ;  /* 0x000000060b00720c */ /* 0x040fe20003f44070 */
[----:B------:R-:W-:Y:S01]  /*0e20*/  @!P6 IMAD.IADD R0, R0, 0x1, -R11 ;  /* 0x000000010000e824 */ /* 0x000fe200078e0a0b */
[----:B------:R-:W-:Y:S01]  /*0e30*/  ISETP.GT.U32.AND P6, PT, R11, R12, PT ;  /* 0x0000000c0b00720c */ /* 0x000fe20003fc4070 */
[----:B------:R-:W-:-:S02]  /*0e40*/  VIADD R5, R23, 0x77 ;  /* 0x0000007717057836 */ /* 0x000fc40000000000 */
[----:B------:R-:W-:Y:S02]  /*0e50*/  IMAD.MOV R7, RZ, RZ, -R14 ;  /* 0x000000ffff077224 */ /* 0x000fe400078e0a0e */
[C---:B------:R-:W-:Y:S01]  /*0e60*/  VIADD R14, R23.reuse, 0x75 ;  /* 0x00000075170e7836 */ /* 0x040fe20000000000 */
[----:B------:R-:W-:Y:S01]  /*0e70*/  IABS R15, R5 ;  /* 0x00000005000f7213 */ /* 0x000fe20000000000 */
[----:B------:R-:W-:Y:S02]  /*0e80*/  VIADD R8, R23, 0x76 ;  /* 0x0000007617087836 */ /* 0x000fe40000000000 */
[----:B------:R-:W-:Y:S01]  /*0e90*/  IMAD.MOV.U32 R22, RZ, RZ, R19 ;  /* 0x000000ffff167224 */ /* 0x000fe200078e0013 */
[----:B0-----:R-:W-:Y:S01]  /*0ea0*/  IABS R17, R14 ;  /* 0x0000000e00117213 */ /* 0x001fe20000000000 */
[----:B------:R-:W-:Y:S01]  /*0eb0*/  @!P2 IMAD.IADD R6, R6, 0x1, -R11 ;  /* 0x000000010606a824 */ /* 0x000fe200078e0a0b */
[----:B------:R-:W-:Y:S01]  /*0ec0*/  ISETP.GT.U32.AND P2, PT, R11, R0, PT ;  /* 0x000000000b00720c */ /* 0x000fe20003f44070 */
[----:B------:R-:W-:Y:S01]  /*0ed0*/  IMAD.HI.U32 R2, R4, R15, RZ ;  /* 0x0000000f04027227 */ /* 0x000fe200078e00ff */
[----:B------:R-:W-:-:S02]  /*0ee0*/  @!P6 IADD3 R12, PT, PT, R12, -R11, RZ ;  /* 0x8000000b0c0ce210 */ /* 0x000fc40007ffe0ff */
[----:B------:R-:W-:Y:S01]  /*0ef0*/  IABS R9, R8 ;  /* 0x0000000800097213 */ /* 0x000fe20000000000 */
[----:B------:R-:W-:Y:S01]  /*0f00*/  IMAD.MOV R2, RZ, RZ, -R2 ;  /* 0x000000ffff027224 */ /* 0x000fe200078e0a02 */
[----:B------:R-:W-:Y:S01]  /*0f10*/  ISETP.GT.U32.AND P6, PT, R11, R12, PT ;  /* 0x0000000c0b00720c */ /* 0x000fe20003fc4070 */
[----:B------:R-:W-:-:S04]  /*0f20*/  IMAD.HI.U32 R19, R4, R17, RZ ;  /* 0x0000001104137227 */ /* 0x000fc800078e00ff */
[----:B------:R-:W-:Y:S01]  /*0f30*/  @!P1 IMAD.MOV R22, RZ, RZ, -R22 ;  /* 0x000000ffff169224 */ /* 0x000fe200078e0a16 */
[----:B------:R-:W-:Y:S01]  /*0f40*/  ISETP.GT.U32.AND P1, PT, R11, R6, PT ;  /* 0x000000060b00720c */ /* 0x000fe20003f24070 */
[----:B------:R-:W-:-:S03]  /*0f50*/  IMAD.HI.U32 R21, R4, R9, RZ ;  /* 0x0000000904157227 */ /* 0x000fc600078e00ff */
[----:B------:R-:W-:Y:S01]  /*0f60*/  STL [R1+0x1e0], R22 ;  /* 0x0001e01601007387 */ /* 0x000fe20000100800 */
[C---:B------:R-:W-:Y:S02]  /*0f70*/  IMAD R15, R11.reuse, R2, R15 ;  /* 0x000000020b0f7224 */ /* 0x040fe400078e020f */
[----:B------:R-:W-:Y:S02]  /*0f80*/  IMAD.MOV R19, RZ, RZ, -R19 ;  /* 0x000000ffff137224 */ /* 0x000fe400078e0a13 */
[C---:B------:R-:W-:Y:S02]  /*0f90*/  IMAD R13, R11.reuse, R7, R13 ;  /* 0x000000070b0d7224 */ /* 0x040fe400078e020d */
[----:B------:R-:W-:Y:S02]  /*0fa0*/  IMAD.MOV R21, RZ, RZ, -R21 ;  /* 0x000000ffff157224 */ /* 0x000fe400078e0a15 */
[----:B------:R-:W-:Y:S01]  /*0fb0*/  @!P2 IMAD.IADD R0, R0, 0x1, -R11 ;  /* 0x000000010000a824 */ /* 0x000fe200078e0a0b */
[C---:B------:R-:W-:Y:S01]  /*0fc0*/  ISETP.GT.U32.AND P2, PT, R11.reuse, R15, PT ;  /* 0x0000000f0b00720c */ /* 0x040fe20003f44070 */
[----:B------:R-:W-:-:S02]  /*0fd0*/  IMAD R17, R11, R19, R17 ;  /* 0x000000130b117224 */ /* 0x000fc400078e0211 */
[----:B------:R-:W-:Y:S01]  /*0fe0*/  @!P0 IMAD.MOV R20, RZ, RZ, -R20 ;  /* 0x000000ffff148224 */ /* 0x000fe200078e0a14 */
[C---:B------:R-:W-:Y:S01]  /*0ff0*/  ISETP.GT.U32.AND P0, PT, R11.reuse, R13, PT ;  /* 0x0000000d0b00720c */ /* 0x040fe20003f04070 */
[C---:B------:R-:W-:Y:S02]  /*1000*/  IMAD R9, R11.reuse, R21, R9 ;  /* 0x000000150b097224 */ /* 0x040fe400078e0209 */
[--C-:B------:R-:W-:Y:S01]  /*1010*/  @!P6 IMAD.IADD R12, R12, 0x1, -R11.reuse ;  /* 0x000000010c0ce824 */ /* 0x100fe200078e0a0b */
[----:B------:R-:W-:Y:S01]  /*1020*/  ISETP.GT.U32.AND P6, PT, R11, R17, PT ;  /* 0x000000110b00720c */ /* 0x000fe20003fc4070 */
[----:B------:R-:W-:Y:S01]  /*1030*/  VIADD R2, R23, 0x74 ;  /* 0x0000007417027836 */ /* 0x000fe20000000000 */
[----:B------:R0:W-:Y:S01]  /*1040*/  STL [R1+0x1dc], R20 ;  /* 0x0001dc1401007387 */ /* 0x0001e20000100800 */
[--C-:B------:R-:W-:Y:S01]  /*1050*/  @!P1 IMAD.IADD R6, R6, 0x1, -R11.reuse ;  /* 0x0000000106069824 */ /* 0x100fe200078e0a0b */
[----:B------:R-:W-:Y:S01]  /*1060*/  ISETP.GT.U32.AND P1, PT, R11, R9, PT ;  /* 0x000000090b00720c */ /* 0x000fe20003f24070 */
[----:B------:R-:W-:Y:S01]  /*1070*/  VIADD R7, R23, 0x73 ;  /* 0x0000007317077836 */ /* 0x000fe20000000000 */
[----:B------:R-:W-:Y:S01]  /*1080*/  IABS R18, R2 ;  /* 0x0000000200127213 */ /* 0x000fe20000000000 */
[--C-:B------:R-:W-:Y:S01]  /*1090*/  @!P2 IMAD.IADD R15, R15, 0x1, -R11.reuse ;  /* 0x000000010f0fa824 */ /* 0x100fe200078e0a0b */
[----:B------:R-:W-:Y:S01]  /*10a0*/  ISETP.GE.AND P2, PT, R5, RZ, PT ;  /* 0x000000ff0500720c */ /* 0x000fe20003f46270 */
[----:B------:R-:W-:Y:S01]  /*10b0*/  @!P0 IMAD.IADD R13, R13, 0x1, -R11 ;  /* 0x000000010d0d8824 */ /* 0x000fe200078e0a0b */
[----:B------:R-:W-:Y:S01]  /*10c0*/  IABS R10, R7 ;  /* 0x00000007000a7213 */ /* 0x000fe20000000000 */
[----:B------:R-:W-:Y:S01]  /*10d0*/  IMAD.MOV.U32 R24, RZ, RZ, R0 ;  /* 0x000000ffff187224 */ /* 0x000fe200078e0000 */
[----:B------:R-:W-:Y:S01]  /*10e0*/  ISETP.GE.AND P0, PT, R16, RZ, PT ;  /* 0x000000ff1000720c */ /* 0x000fe20003f06270 */
[----:B0-----:R-:W-:Y:S01]  /*10f0*/  IMAD.HI.U32 R20, R4, R18, RZ ;  /* 0x0000001204147227 */ /* 0x001fe200078e00ff */
[----:B------:R-:W-:-:S02]  /*1100*/  @!P6 IADD3 R17, PT, PT, R17, -R11, RZ ;  /* 0x8000000b1111e210 */ /* 0x000fc40007ffe0ff */
[----:B------:R-:W-:Y:S01]  /*1110*/  ISETP.GT.U32.AND P6, PT, R11, R15, PT ;  /* 0x0000000f0b00720c */ /* 0x000fe20003fc4070 */
[----:B------:R-:W-:Y:S02]  /*1120*/  IMAD.MOV R20, RZ, RZ, -R20 ;  /* 0x000000ffff147224 */ /* 0x000fe400078e0a14 */
[----:B------:R-:W-:-:S04]  /*1130*/  IMAD.HI.U32 R21, R4, R10, RZ ;  /* 0x0000000a04157227 */ /* 0x000fc800078e00ff */
[----:B------:R-:W-:Y:S01]  /*1140*/  @!P1 IMAD.IADD R9, R9, 0x1, -R11 ;  /* 0x0000000109099824 */ /* 0x000fe200078e0a0b */
[C---:B------:R-:W-:Y:S01]  /*1150*/  ISETP.GT.U32.AND P1, PT, R11.reuse, R13, PT ;  /* 0x0000000d0b00720c */ /* 0x040fe20003f24070 */
[----:B------:R-:W-:Y:S02]  /*1160*/  IMAD.MOV.U32 R22, RZ, RZ, R6 ;  /* 0x000000ffff167224 */ /* 0x000fe400078e0006 */
[C---:B------:R-:W-:Y:S02]  /*1170*/  IMAD R18, R11.reuse, R20, R18 ;  /* 0x000000140b127224 */ /* 0x040fe400078e0212 */
[----:B------:R-:W-:Y:S02]  /*1180*/  IMAD.MOV R21, RZ, RZ, -R21 ;  /* 0x000000ffff157224 */ /* 0x000fe400078e0a15 */
[----:B------:R-:W-:Y:S01]  /*1190*/  @!P5 IMAD.MOV R24, RZ, RZ, -R24 ;  /* 0x000000ffff18d224 */ /* 0x000fe200078e0a18 */
[C---:B------:R-:W-:Y:S01]  /*11a0*/  ISETP.GT.U32.AND P5, PT, R11.reuse, R9, PT ;  /* 0x000000090b00720c */ /* 0x040fe20003fa4070 */
[----:B------:R-:W-:Y:S01]  /*11b0*/  @!P4 IMAD.MOV R22, RZ, RZ, -R22 ;  /* 0x000000ffff16c224 */ /* 0x000fe200078e0a16 */
[C---:B------:R-:W-:Y:S01]  /*11c0*/  ISETP.GT.U32.AND P4, PT, R11.reuse, R17, PT ;  /* 0x000000110b00720c */ /* 0x040fe20003f84070 */
[----:B------:R-:W-:Y:S01]  /*11d0*/  @!P3 IMAD.MOV R12, RZ, RZ, -R12 ;  /* 0x000000ffff0cb224 */ /* 0x000fe200078e0a0c */
[C---:B------:R-:W-:Y:S01]  /*11e0*/  ISETP.GT.U32.AND P3, PT, R11.reuse, R18, PT ;  /* 0x000000120b00720c */ /* 0x040fe20003f64070 */
[----:B------:R-:W-:Y:S01]  /*11f0*/  IMAD R10, R11, R21, R10 ;  /* 0x000000150b0a7224 */ /* 0x000fe200078e020a */
[----:B------:R-:W-:Y:S01]  /*1200*/  STL [R1+0x1d8], R24 ;  /* 0x0001d81801007387 */ /* 0x000fe20000100800 */
[----:B------:R-:W-:-:S02]  /*1210*/  VIADD R5, R23, 0x72 ;  /* 0x0000007217057836 */ /* 0x000fc40000000000 */
[----:B------:R-:W-:Y:S01]  /*1220*/  VIADD R16, R23, 0x71 ;  /* 0x0000007117107836 */ /* 0x000fe20000000000 */
[----:B------:R-:W-:Y:S01]  /*1230*/  STL [R1+0x1d4], R22 ;  /* 0x0001d41601007387 */ /* 0x000fe20000100800 */
[--C-:B------:R-:W-:Y:S01]  /*1240*/  @!P6 IMAD.IADD R15, R15, 0x1, -R11.reuse ;  /* 0x000000010f0fe824 */ /* 0x100fe200078e0a0b */
[----:B------:R-:W-:Y:S01]  /*1250*/  IABS R0, R5 ;  /* 0x0000000500007213 */ /* 0x000fe20000000000 */
[----:B------:R-:W-:Y:S01]  /*1260*/  @!P1 IMAD.IADD R13, R13, 0x1, -R11 ;  /* 0x000000010d0d9824 */ /* 0x000fe200078e0a0b */
[----:B------:R-:W-:Y:S01]  /*1270*/  ISETP.GT.U32.AND P6, PT, R11, R10, PT ;  /* 0x0000000a0b00720c */ /* 0x000fe20003fc4070 */
[----:B------:R0:W-:Y:S01]  /*1280*/  STL [R1+0x1d0], R12 ;  /* 0x0001d00c01007387 */ /* 0x0001e20000100800 */
[----:B------:R-:W-:Y:S01]  /*1290*/  IABS R6, R16 ;  /* 0x0000001000067213 */ /* 0x000fe20000000000 */
[----:B------:R-:W-:Y:S01]  /*12a0*/  IMAD.MOV.U32 R19, RZ, RZ, R13 ;  /* 0x000000ffff137224 */ /* 0x000fe200078e000d */
[----:B------:R-:W-:Y:S01]  /*12b0*/  ISETP.GE.AND P1, PT, R8, RZ, PT ;  /* 0x000000ff0800720c */ /* 0x000fe20003f26270 */
[----:B------:R-:W-:Y:S01]  /*12c0*/  IMAD.HI.U32 R8, R4, R0, RZ ;  /* 0x0000000004087227 */ /* 0x000fe200078e00ff */
[----:B------:R-:W-:-:S03]  /*12d0*/  IADD3 R13, PT, PT, R23, 0x6d, RZ ;  /* 0x0000006d170d7810 */ /* 0x000fc60007ffe0ff */
[----:B------:R-:W-:Y:S01]  /*12e0*/  @!P5 IMAD.IADD R9, R9, 0x1, -R11 ;  /* 0x000000010909d824 */ /* 0x000fe200078e0a0b */
[----:B------:R-:W-:Y:S01]  /*12f0*/  ISETP.GE.AND P5, PT, R14, RZ, PT ;  /* 0x000000ff0e00720c */ /* 0x000fe20003fa6270 */
[----:B0-----:R-:W-:Y:S02]  /*1300*/  IMAD.MOV.U32 R12, RZ, RZ, R15 ;  /* 0x000000ffff0c7224 */ /* 0x001fe400078e000f */
[--C-:B------:R-:W-:Y:S01]  /*1310*/  @!P4 IMAD.IADD R17, R17, 0x1, -R11.reuse ;  /* 0x000000011111c824 */ /* 0x100fe200078e0a0b */
[----:B------:R-:W-:Y:S01]  /*1320*/  ISETP.GE.AND P4, PT, R2, RZ, PT ;  /* 0x000000ff0200720c */ /* 0x000fe20003f86270 */
[----:B------:R-:W-:Y:S01]  /*1330*/  @!P3 IMAD.IADD R18, R18, 0x1, -R11 ;  /* 0x000000011212b824 */ /* 0x000fe200078e0a0b */
[----:B------:R-:W-:Y:S01]  /*1340*/  ISETP.GE.AND P3, PT, R7, RZ, PT ;  /* 0x000000ff0700720c */ /* 0x000fe20003f66270 */
[----:B------:R-:W-:-:S04]  /*1350*/  IMAD.HI.U32 R2, R4, R6, RZ ;  /* 0x0000000604027227 */ /* 0x000fc800078e00ff */
[----:B------:R-:W-:Y:S02]  /*1360*/  IMAD.MOV R8, RZ, RZ, -R8 ;  /* 0x000000ffff087224 */ /* 0x000fe400078e0a08 */
[----:B------:R-:W-:Y:S01]  /*1370*/  @!P0 IMAD.MOV R19, RZ, RZ, -R19 ;  /* 0x000000ffff138224 */ /* 0x000fe200078e0a13 */
[----:B------:R-:W-:Y:S01]  /*1380*/  ISETP.GT.U32.AND P0, PT, R11, R18, PT ;  /* 0x000000120b00720c */ /* 0x000fe20003f04070 */
[----:B------:R-:W-:Y:S02]  /*1390*/  @!P2 IMAD.MOV R12, RZ, RZ, -R12 ;  /* 0x000000ffff0ca224 */ /* 0x000fe400078e0a0c */
[----:B------:R-:W-:Y:S01]  /*13a0*/  IMAD.MOV R2, RZ, RZ, -R2 ;  /* 0x000000ffff027224 */ /* 0x000fe200078e0a02 */
[----:B------:R-:W-:Y:S01]  /*13b0*/  STL [R1+0x1cc], R19 ;  /* 0x0001cc1301007387 */ /* 0x000fe20000100800 */
[----:B------:R-:W-:Y:S01]  /*13c0*/  @!P6 IMAD.IADD R10, R10, 0x1, -R11 ;  /* 0x000000010a0ae824 */ /* 0x000fe200078e0a0b */
[----:B------:R-:W-:Y:S01]  /*13d0*/  ISETP.GE.AND P6, PT, R5, RZ, PT ;  /* 0x000000ff0500720c */ /* 0x000fe20003fc6270 */
[C---:B------:R-:W-:Y:S01]  /*13e0*/  IMAD R0, R11.reuse, R8, R0 ;  /* 0x000000080b007224 */ /* 0x040fe200078e0200 */
[----:B------:R0:W-:Y:S01]  /*13f0*/  STL [R1+0x1c8], R12 ;  /* 0x0001c80c01007387 */ /* 0x0001e20000100800 */
[----:B------:R-:W-:Y:S01]  /*1400*/  IMAD.MOV.U32 R7, RZ, RZ, R9 ;  /* 0x000000ffff077224 */ /* 0x000fe200078e0009 */
[C---:B------:R-:W-:Y:S01]  /*1410*/  ISETP.GT.U32.AND P2, PT, R11.reuse, R10, PT ;  /* 0x0000000a0b00720c */ /* 0x040fe20003f44070 */
[----:B------:R-:W-:-:S02]  /*1420*/  IMAD R6, R11, R2, R6 ;  /* 0x000000020b067224 */ /* 0x000fc400078e0206 */
[----:B------:R-:W-:Y:S01]  /*1430*/  @!P1 IMAD.MOV R7, RZ, RZ, -R7 ;  /* 0x000000ffff079224 */ /* 0x000fe200078e0a07 */
[----:B------:R-:W-:Y:S01]  /*1440*/  ISETP.GT.U32.AND P1, PT, R11, R0, PT ;  /* 0x000000000b00720c */ /* 0x000fe20003f24070 */
[----:B------:R-:W-:Y:S02]  /*1450*/  VIADD R2, R23, 0x70 ;  /* 0x0000007017027836 */ /* 0x000fe40000000000 */
[--C-:B------:R-:W-:Y:S01]  /*1460*/  @!P0 IMAD.IADD R18, R18, 0x1, -R11.reuse ;  /* 0x0000000112128824 */ /* 0x100fe200078e0a0b */
[----:B0-----:R-:W-:Y:S01]  /*1470*/  MOV R12, R17 ;  /* 0x00000011000c7202 */ /* 0x001fe20000000f00 */
[----:B------:R0:W-:Y:S01]  /*1480*/  STL [R1+0x1c4], R7 ;  /* 0x0001c40701007387 */ /* 0x0001e20000100800 */
[----:B------:R-:W-:Y:S01]  /*1490*/  IABS R8, R2 ;  /* 0x0000000200087213 */ /* 0x000fe20000000000 */
[----:B------:R-:W-:Y:S01]  /*14a0*/  IMAD.MOV.U32 R9, RZ, RZ, R18 ;  /* 0x000000ffff097224 */ /* 0x000fe200078e0012 */
[----:B------:R-:W-:Y:S01]  /*14b0*/  ISETP.GE.AND P0, PT, R16, RZ, PT ;  /* 0x000000ff1000720c */ /* 0x000fe20003f06270 */
[----:B------:R-:W-:Y:S01]  /*14c0*/  @!P5 IMAD.MOV R12, RZ, RZ, -R12 ;  /* 0x000000ffff0cd224 */ /* 0x000fe200078e0a0c */
[----:B------:R-:W-:Y:S01]  /*14d0*/  ISETP.GT.U32.AND P5, PT, R11, R6, PT ;  /* 0x000000060b00720c */ /* 0x000fe20003fa4070 */
[--C-:B------:R-:W-:Y:S01]  /*14e0*/  @!P2 IMAD.IADD R10, R10, 0x1, -R11.reuse ;  /* 0x000000010a0aa824 */ /* 0x100fe200078e0a0b */
[----:B------:R-:W-:Y:S01]  /*14f0*/  ISETP.GE.AND P2, PT, R2, RZ, PT ;  /* 0x000000ff0200720c */ /* 0x000fe20003f46270 */
[----:B------:R-:W-:Y:S01]  /*1500*/  @!P1 IMAD.IADD R0, R0, 0x1, -R11 ;  /* 0x0000000100009824 */ /* 0x000fe200078e0a0b */
[----:B------:R-:W-:Y:S01]  /*1510*/  STL [R1+0x1c0], R12 ;  /* 0x0001c00c01007387 */ /* 0x000fe20000100800 */
[----:B------:R-:W-:-:S02]  /*1520*/  IMAD.MOV.U32 R2, RZ, RZ, R8 ;  /* 0x000000ffff027224 */ /* 0x000fc400078e0008 */
[----:B------:R-:W-:Y:S02]  /*1530*/  @!P4 IMAD.MOV R9, RZ, RZ, -R9 ;  /* 0x000000ffff09c224 */ /* 0x000fe400078e0a09 */
[----:B0-----:R-:W-:Y:S02]  /*1540*/  VIADD R7, R23, 0x6f ;  /* 0x0000006f17077836 */ /* 0x001fe40000000000 */
[----:B------:R-:W-:Y:S01]  /*1550*/  IMAD.HI.U32 R8, R4, R2, RZ ;  /* 0x0000000204087227 */ /* 0x000fe200078e00ff */
[----:B------:R0:W-:Y:S02]  /*1560*/  STL [R1+0x1bc], R9 ;  /* 0x0001bc0901007387 */ /* 0x0001e40000100800 */
[----:B------:R-:W-:Y:S01]  /*1570*/  IABS R5, R7 ;  /* 0x0000000700057213 */ /* 0x000fe20000000000 */
[----:B------:R-:W-:Y:S01]  /*1580*/  @!P5 IMAD.IADD R6, R6, 0x1, -R11 ;  /* 0x000000010606d824 */ /* 0x000fe200078e0a0b */
[----:B------:R-:W-:Y:S01]  /*1590*/  ISETP.GT.U32.AND P5, PT, R11, R0, PT ;  /* 0x000000000b00720c */ /* 0x000fe20003fa4070 */
[----:B------:R-:W-:Y:S01]  /*15a0*/  VIADD R14, R23, 0x6e ;  /* 0x0000006e170e7836 */ /* 0x000fe20000000000 */
[----:B------:R-:W-:Y:S01]  /*15b0*/  ISETP.GE.AND P1, PT, R7, RZ, PT ;  /* 0x000000ff0700720c */ /* 0x000fe20003f26270 */
[----:B------:R-:W-:Y:S01]  /*15c0*/  IMAD.HI.U32 R7, R4, R5, RZ ;  /* 0x0000000504077227 */ /* 0x000fe200078e00ff */
[----:B------:R-:W-:-:S03]  /*15d0*/  ISETP.GT.U32.AND P4, PT, R11, R6, PT ;  /* 0x000000060b00720c */ /* 0x000fc60003f84070 */
[----:B0-----:R-:W-:Y:S02]  /*15e0*/  IMAD.MOV.U32 R9, RZ, RZ, R10 ;  /* 0x000000ffff097224 */ /* 0x001fe400078e000a */
[----:B------:R-:W-:Y:S02]  /*15f0*/  IMAD.MOV R10, RZ, RZ, -R8 ;  /* 0x000000ffff0a7224 */ /* 0x000fe400078e0a08 */
[----:B------:R-:W-:Y:S02]  /*1600*/  IMAD.MOV R7, RZ, RZ, -R7 ;  /* 0x000000ffff077224 */ /* 0x000fe400078e0a07 */
[C---:B------:R-:W-:Y:S02]  /*1610*/  IMAD R10, R11.reuse, R10, R2 ;  /* 0x0000000a0b0a7224 */ /* 0x040fe400078e0202 */
[----:B------:R-:W-:Y:S02]  /*1620*/  @!P5 IMAD.IADD R0, R0, 0x1, -R11 ;  /* 0x000000010000d824 */ /* 0x000fe400078e0a0b */
[C---:B------:R-:W-:Y:S01]  /*1630*/  IMAD R5, R11.reuse, R7, R5 ;  /* 0x000000070b057224 */ /* 0x040fe200078e0205 */
[----:B------:R-:W-:Y:S01]  /*1640*/  ISETP.GT.U32.AND P5, PT, R11, R10, PT ;  /* 0x0000000a0b00720c */ /* 0x000fe20003fa4070 */
[----:B------:R-:W-:-:S02]  /*1650*/  IMAD.MOV.U32 R12, RZ, RZ, R0 ;  /* 0x000000ffff0c7224 */ /* 0x000fc400078e0000 */
[----:B------:R-:W-:Y:S01]  /*1660*/  @!P3 IMAD.MOV R9, RZ, RZ, -R9 ;  /* 0x000000ffff09b224 */ /* 0x000fe200078e0a09 */
[----:B------:R-:W-:Y:S01]  /*1670*/  ISETP.GE.AND P3, PT, R14, RZ, PT ;  /* 0x000000ff0e00720c */ /* 0x000fe20003f66270 */
[----:B------:R-:W-:Y:S01]  /*1680*/  @!P6 IMAD.MOV R12, RZ, RZ, -R12 ;  /* 0x000000ffff0ce224 */ /* 0x000fe200078e0a0c */
[----:B------:R-:W-:Y:S01]  /*1690*/  ISETP.GT.U32.AND P6, PT, R11, R5, PT ;  /* 0x000000050b00720c */ /* 0x000fe20003fc4070 */
[--C-:B------:R-:W-:Y:S01]  /*16a0*/  @!P4 IMAD.IADD R6, R6, 0x1, -R11.reuse ;  /* 0x000000010606c824 */ /* 0x100fe200078e0a0b */
[----:B------:R-:W-:Y:S01]  /*16b0*/  IABS R14, R14 ;  /* 0x0000000e000e7213 */ /* 0x000fe20000000000 */
[----:B------:R0:W-:Y:S01]  /*16c0*/  STL [R1+0x1b8], R9 ;  /* 0x0001b80901007387 */ /* 0x0001e20000100800 */
[----:B------:R-:W-:Y:S01]  /*16d0*/  VIADD R8, R23, 0x6c ;  /* 0x0000006c17087836 */ /* 0x000fe20000000000 */
[----:B------:R-:W-:Y:S01]  /*16e0*/  ISETP.GE.AND P4, PT, R13, RZ, PT ;  /* 0x000000ff0d00720c */ /* 0x000fe20003f86270 */
[----:B------:R-:W-:Y:S01]  /*16f0*/  VIADD R2, R23, 0x6b ;  /* 0x0000006b17027836 */ /* 0x000fe20000000000 */
[----:B------:R-:W-:Y:S01]  /*1700*/  IABS R13, R13 ;  /* 0x0000000d000d7213 */ /* 0x000fe20000000000 */
[----:B------:R-:W-:Y:S01]  /*1710*/  @!P5 IMAD.IADD R10, R10, 0x1, -R11 ;  /* 0x000000010a0ad824 */ /* 0x000fe200078e0a0b */
[----:B------:R-:W-:Y:S01]  /*1720*/  STL [R1+0x1b4], R12 ;  /* 0x0001b40c01007387 */ /* 0x000fe20000100800 */
[----:B------:R-:W-:-:S03]  /*1730*/  IMAD.HI.U32 R7, R4, R14, RZ ;  /* 0x0000000e04077227 */ /* 0x000fc600078e00ff */
[----:B------:R-:W-:Y:S01]  /*1740*/  ISETP.GT.U32.AND P5, PT, R11, R10, PT ;  /* 0x0000000a0b00720c */ /* 0x000fe20003fa4070 */
[----:B0-----:R-:W-:Y:S02]  /*1750*/  IMAD.MOV.U32 R9, RZ, RZ, R6 ;  /* 0x000000ffff097224 */ /* 0x001fe400078e0006 */
[----:B------:R-:W-:Y:S02]  /*1760*/  IMAD.MOV R7, RZ, RZ, -R7 ;  /* 0x000000ffff077224 */ /* 0x000fe400078e0a07 */
[----:B------:R-:W-:Y:S01]  /*1770*/  @!P0 IMAD.MOV R9, RZ, RZ, -R9 ;  /* 0x000000ffff098224 */ /* 0x000fe200078e0a09 */
[----:B------:R-:W-:Y:S01]  /*1780*/  ISETP.GE.AND P0, PT, R8, RZ, PT ;  /* 0x000000ff0800720c */ /* 0x000fe20003f06270 */
[----:B------:R-:W-:Y:S01]  /*1790*/  @!P6 IMAD.IADD R5, R5, 0x1, -R11 ;  /* 0x000000010505e824 */ /* 0x000fe200078e0a0b */
[----:B------:R-:W-:Y:S01]  /*17a0*/  IABS R8, R8 ;  /* 0x0000000800087213 */ /* 0x000fe20000000000 */
[C---:B------:R-:W-:Y:S01]  /*17b0*/  IMAD R14, R11.reuse, R7, R14 ;  /* 0x000000070b0e7224 */ /* 0x040fe200078e020e */
[----:B------:R-:W-:Y:S01]  /*17c0*/  IABS R7, R2 ;  /* 0x0000000200077213 */ /* 0x000fe20000000000 */
[----:B------:R0:W-:Y:S01]  /*17d0*/  STL [R1+0x1ac], R9 ;  /* 0x0001ac0901007387 */ /* 0x0001e20000100800 */
[----:B------:R-:W-:Y:S01]  /*17e0*/  ISETP.GT.U32.AND P6, PT, R11, R5, PT ;  /* 0x000000050b00720c */ /* 0x000fe20003fc4070 */
[----:B------:R-:W-:-:S04]  /*17f0*/  IMAD.HI.U32 R6, R4, R8, RZ ;  /* 0x0000000804067227 */ /* 0x000fc800078e00ff */
[----:B------:R-:W-:Y:S01]  /*1800*/  @!P5 IMAD.IADD R10, R10, 0x1, -R11 ;  /* 0x000000010a0ad824 */ /* 0x000fe200078e0a0b */
[----:B------:R-:W-:Y:S01]  /*1810*/  ISETP.GT.U32.AND P5, PT, R11, R14, PT ;  /* 0x0000000e0b00720c */ /* 0x000fe20003fa4070 */
[----:B------:R-:W-:-:S04]  /*1820*/  IMAD.HI.U32 R0, R4, R13, RZ ;  /* 0x0000000d04007227 */ /* 0x000fc800078e00ff */
[----:B0-----:R-:W-:-:S04]  /*1830*/  IMAD.HI.U32 R9, R4, R7, RZ ;  /* 0x0000000704097227 */ /* 0x001fc800078e00ff */
[----:B------:R-:W-:Y:S01]  /*1840*/  IMAD.MOV R6, RZ, RZ, -R6 ;  /* 0x000000ffff067224 */ /* 0x000fe200078e0a06 */
[----:B------:R-:W-:Y:S01]  /*1850*/  IADD3 R9, PT, PT, -R9, RZ, RZ ;  /* 0x000000ff09097210 */ /* 0x000fe20007ffe1ff */
[----:B------:R-:W-:Y:S02]  /*1860*/  IMAD.MOV R0, RZ, RZ, -R0 ;  /* 0x000000ffff007224 */ /* 0x000fe400078e0a00 */
[C---:B------:R-:W-:Y:S02]  /*1870*/  IMAD R8, R11.reuse, R6, R8 ;  /* 0x000000060b087224 */ /* 0x040fe400078e0208 */
[C---:B------:R-:W-:Y:S02]  /*1880*/  IMAD R13, R11.reuse, R0, R13 ;  /* 0x000000000b0d7224 */ /* 0x040fe400078e020d */
[----:B------:R-:W-:Y:S02]  /*1890*/  IMAD.MOV.U32 R12, RZ, RZ, R10 ;  /* 0x000000ffff0c7224 */ /* 0x000fe400078e000a */
[----:B------:R-:W-:-:S02]  /*18a0*/  IMAD R7, R11, R9, R7 ;  /* 0x000000090b077224 */ /* 0x000fc400078e0207 */
[--C-:B------:R-:W-:Y:S01]  /*18b0*/  @!P6 IMAD.IADD R5, R5, 0x1, -R11.reuse ;  /* 0x000000010505e824 */ /* 0x100fe200078e0a0b */
[C---:B------:R-:W-:Y:S01]  /*18c0*/  ISETP.GT.U32.AND P6, PT, R11.reuse, R8, PT ;  /* 0x000000080b00720c */ /* 0x040fe20003fc4070 */
[----:B------:R-:W-:Y:S01]  /*18d0*/  @!P2 IMAD.MOV R12, RZ, RZ, -R12 ;  /* 0x000000ffff0ca224 */ /* 0x000fe200078e0a0c */
[C---:B------:R-:W-:Y:S01]  /*18e0*/  ISETP.GT.U32.AND P2, PT, R11.reuse, R13, PT ;  /* 0x0000000d0b00720c */ /* 0x040fe20003f44070 */
[----:B------:R-:W-:Y:S01]  /*18f0*/  @!P5 IMAD.IADD R14, R14, 0x1, -R11 ;  /* 0x000000010e0ed824 */ /* 0x000fe200078e0a0b */
[----:B------:R-:W-:Y:S01]  /*1900*/  ISETP.GT.U32.AND P5, PT, R11, R7, PT ;  /* 0x000000070b00720c */ /* 0x000fe20003fa4070 */
[C---:B------:R-:W-:Y:S01]  /*1910*/  VIADD R18, R23.reuse, 0x6a ;  /* 0x0000006a17127836 */ /* 0x040fe20000000000 */
[----:B------:R0:W-:Y:S01]  /*1920*/  STL [R1+0x1a4], R12 ;  /* 0x0001a40c01007387 */ /* 0x0001e20000100800 */
[C---:B------:R-:W-:Y:S02]  /*1930*/  VIADD R16, R23.reuse, 0x69 ;  /* 0x0000006917107836 */ /* 0x040fe40000000000 */
[----:B------:R-:W-:Y:S01]  /*1940*/  IMAD.MOV.U32 R17, RZ, RZ, R5 ;  /* 0x000000ffff117224 */ /* 0x000fe200078e0005 */
[----:B------:R-:W-:Y:S01]  /*1950*/  IABS R0, R18 ;  /* 0x0000001200007213 */ /* 0x000fe20000000000 */
[----:B------:R-:W-:-:S02]  /*1960*/  VIADD R15, R23, 0x68 ;  /* 0x00000068170f7836 */ /* 0x000fc40000000000 */
[--C-:B------:R-:W-:Y:S02]  /*1970*/  @!P6 IMAD.IADD R8, R8, 0x1, -R11.reuse ;  /* 0x000000010808e824 */ /* 0x100fe400078e0a0b */
[--C-:B------:R-:W-:Y:S01]  /*1980*/  @!P2 IMAD.IADD R13, R13, 0x1, -R11.reuse ;  /* 0x000000010d0da824 */ /* 0x100fe200078e0a0b */
[----:B0-----:R-:W-:Y:S01]  /*1990*/  IABS R12, R16 ;  /* 0x00000010000c7213 */ /* 0x001fe20000000000 */
[----:B------:R-:W-:Y:S01]  /*19a0*/  @!P5 IMAD.IADD R7, R7, 0x1, -R11 ;  /* 0x000000010707d824 */ /* 0x000fe200078e0a0b */
[C---:B------:R-:W-:Y:S01]  /*19b0*/  ISETP.GT.U32.AND P2, PT, R11.reuse, R14, PT ;  /* 0x0000000e0b00720c */ /* 0x040fe20003f44070 */
[C---:B------:R-:W-:Y:S01]  /*19c0*/  IMAD.HI.U32 R6, R4.reuse, R0, RZ ;  /* 0x0000000004067227 */ /* 0x040fe200078e00ff */
[C---:B------:R-:W-:Y:S02]  /*19d0*/  ISETP.GT.U32.AND P5, PT, R11.reuse, R8, PT ;  /* 0x000000080b00720c */ /* 0x040fe40003fa4070 */
[----:B------:R-:W-:Y:S01]  /*19e0*/  ISETP.GT.U32.AND P6, PT, R11, R13, PT ;  /* 0x0000000d0b00720c */ /* 0x000fe20003fc4070 */
[----:B------:R-:W-:Y:S01]  /*19f0*/  IMAD.HI.U32 R5, R4, R12, RZ ;  /* 0x0000000c04057227 */ /* 0x000fe200078e00ff */
[----:B------:R-:W-:-:S03]  /*1a00*/  IABS R10, R15 ;  /* 0x0000000f000a7213 */ /* 0x000fc60000000000 */
[----:B------:R-:W-:Y:S02]  /*1a10*/  IMAD.MOV R6, RZ, RZ, -R6 ;  /* 0x000000ffff067224 */ /* 0x000fe400078e0a06 */
[----:B------:R-:W-:Y:S02]  /*1a20*/  IMAD.MOV R5, RZ, RZ, -R5 ;  /* 0x000000ffff057224 */ /* 0x000fe400078e0a05 */
[----:B------:R-:W-:Y:S01]  /*1a30*/  @!P1 IMAD.MOV R17, RZ, RZ, -R17 ;  /* 0x000000ffff119224 */ /* 0x000fe200078e0a11 */
[C---:B------:R-:W-:Y:S01]  /*1a40*/  ISETP.GT.U32.AND P1, PT, R11.reuse, R7, PT ;  /* 0x000000070b00720c */ /* 0x040fe20003f24070 */
[C---:B------:R-:W-:Y:S01]  /*1a50*/  IMAD R0, R11.reuse, R6, R0 ;  /* 0x000000060b007224 */ /* 0x040fe200078e0200 */
[----:B------:R-:W-:Y:S01]  /*1a60*/  @!P5 IADD3 R8, PT, PT, R8, -R11, RZ ;  /* 0x8000000b0808d210 */ /* 0x000fe20007ffe0ff */
[C---:B------:R-:W-:Y:S01]  /*1a70*/  IMAD R12, R11.reuse, R5, R12 ;  /* 0x000000050b0c7224 */ /* 0x040fe200078e020c */
[----:B------:R0:W-:Y:S01]  /*1a80*/  STL [R1+0x19c], R17 ;  /* 0x00019c1101007387 */ /* 0x0001e20000100800 */
[--C-:B------:R-:W-:Y:S01]  /*1a90*/  @!P2 IMAD.IADD R14, R14, 0x1, -R11.reuse ;  /* 0x000000010e0ea824 */ /* 0x100fe200078e0a0b */
[----:B------:R-:W-:Y:S01]  /*1aa0*/  ISETP.GT.U32.AND P2, PT, R11, R0, PT ;  /* 0x000000000b00720c */ /* 0x000fe20003f44070 */
[----:B------:R-:W-:Y:S01]  /*1ab0*/  VIADD R6, R23, 0x67 ;  /* 0x0000006717067836 */ /* 0x000fe20000000000 */
[----:B------:R-:W-:Y:S01]  /*1ac0*/  ISETP.GT.U32.AND P5, PT, R11, R12, PT ;  /* 0x0000000c0b00720c */ /* 0x000fe20003fa4070 */
[--C-:B------:R-:W-:Y:S01]  /*1ad0*/  @!P6 IMAD.IADD R13, R13, 0x1, -R11.reuse ;  /* 0x000000010d0de824 */ /* 0x100fe200078e0a0b */
[----:B------:R-:W-:Y:S01]  /*1ae0*/  ISETP.GE.AND P6, PT, R2, RZ, PT ;  /* 0x000000ff0200720c */ /* 0x000fe20003fc6270 */
[----:B------:R-:W-:Y:S01]  /*1af0*/  VIADD R2, R23, 0x66 ;  /* 0x0000006617027836 */ /* 0x000fe20000000000 */
[----:B------:R-:W-:Y:S01]  /*1b00*/  IABS R9, R6 ;  /* 0x0000000600097213 */ /* 0x000fe20000000000 */
[----:B------:R-:W-:Y:S01]  /*1b10*/  @!P1 IMAD.IADD R7, R7, 0x1, -R11 ;  /* 0x0000000107079824 */ /* 0x000fe200078e0a0b */
[----:B------:R-:W-:Y:S01]  /*1b20*/  ISETP.GE.AND P1, PT, R18, RZ, PT ;  /* 0x000000ff1200720c */ /* 0x000fe20003f26270 */
[----:B------:R-:W-:Y:S01]  /*1b30*/  IMAD.MOV.U32 R19, RZ, RZ, R13 ;  /* 0x000000ffff137224 */ /* 0x000fe200078e000d */
[----:B------:R-:W-:Y:S01]  /*1b40*/  IABS R18, R2 ;  /* 0x0000000200127213 */ /* 0x000fe20000000000 */
[----:B------:R-:W-:-:S04]  /*1b50*/  IMAD.HI.U32 R5, R4, R9, RZ ;  /* 0x0000000904057227 */ /* 0x000fc800078e00ff */
[--C-:B------:R-:W-:Y:S01]  /*1b60*/  @!P2 IMAD.IADD R0, R0, 0x1, -R11.reuse ;  /* 0x000000010000a824 */ /* 0x100fe200078e0a0b */
[----:B------:R-:W-:Y:S01]  /*1b70*/  ISETP.GE.AND P2, PT, R16, RZ, PT ;  /* 0x000000ff1000720c */ /* 0x000fe20003f46270 */
[----:B------:R-:W-:Y:S02]  /*1b80*/  @!P5 IMAD.IADD R12, R12, 0x1, -R11 ;  /* 0x000000010c0cd824 */ /* 0x000fe400078e0a0b */
[----:B------:R-:W-:Y:S02]  /*1b90*/  IMAD.MOV.U32 R16, RZ, RZ, R18 ;  /* 0x000000ffff107224 */ /* 0x000fe400078e0012 */
[----:B------:R-:W-:Y:S02]  /*1ba0*/  IMAD.MOV.U32 R20, RZ, RZ, R14 ;  /* 0x000000ffff147224 */ /* 0x000fe400078e000e */
[----:B------:R-:W-:Y:S02]  /*1bb0*/  IMAD.MOV R5, RZ, RZ, -R5 ;  /* 0x000000ffff057224 */ /* 0x000fe400078e0a05 */
[----:B------:R-:W-:Y:S01]  /*1bc0*/  @!P4 IMAD.MOV R19, RZ, RZ, -R19 ;  /* 0x000000ffff13c224 */ /* 0x000fe200078e0a13 */
[----:B------:R-:W-:Y:S01]  /*1bd0*/  ISETP.GT.U32.AND P4, PT, R11, R12, PT ;  /* 0x0000000c0b00720c */ /* 0x000fe20003f84070 */
[----:B------:R-:W-:-:S04]  /*1be0*/  IMAD.HI.U32 R14, R4, R16, RZ ;  /* 0x00000010040e7227 */ /* 0x000fc800078e00ff */
[----:B------:R-:W-:Y:S01]  /*1bf0*/  @!P3 IMAD.MOV R20, RZ, RZ, -R20 ;  /* 0x000000ffff14b224 */ /* 0x000fe200078e0a14 */
[C---:B------:R-:W-:Y:S01]  /*1c00*/  ISETP.GT.U32.AND P3, PT, R11.reuse, R0, PT ;  /* 0x000000000b00720c */ /* 0x040fe20003f64070 */
[----:B------:R-:W-:Y:S02]  /*1c10*/  IMAD R9, R11, R5, R9 ;  /* 0x000000050b097224 */ /* 0x000fe400078e0209 */
[----:B------:R-:W-:Y:S01]  /*1c20*/  IMAD.MOV.U32 R13, RZ, RZ, R7 ;  /* 0x000000ffff0d7224 */ /* 0x000fe200078e0007 */
[----:B------:R-:W-:Y:S01]  /*1c30*/  STL [R1+0x198], R20 ;  /* 0x0001981401007387 */ /* 0x000fe20000100800 */
[----:B------:R-:W-:Y:S01]  /*1c40*/  @!P0 IMAD.MOV R8, RZ, RZ, -R8 ;  /* 0x000000ffff088224 */ /* 0x000fe200078e0a08 */
[----:B------:R-:W-:Y:S01]  /*1c50*/  ISETP.GE.AND P0, PT, R15, RZ, PT ;  /* 0x000000ff0f00720c */ /* 0x000fe20003f06270 */
[----:B------:R-:W-:Y:S01]  /*1c60*/  IMAD.MOV R14, RZ, RZ, -R14 ;  /* 0x000000ffff0e7224 */ /* 0x000fe200078e0a0e */
[----:B------:R-:W-:Y:S01]  /*1c70*/  STL [R1+0x194], R19 ;  /* 0x0001941301007387 */ /* 0x000fe20000100800 */
[----:B------:R-:W-:Y:S01]  /*1c80*/  @!P6 IMAD.MOV R13, RZ, RZ, -R13 ;  /* 0x000000ffff0de224 */ /* 0x000fe200078e0a0d */
[----:B------:R-:W-:Y:S01]  /*1c90*/  ISETP.GT.U32.AND P6, PT, R11, R9, PT ;  /* 0x000000090b00720c */ /* 0x000fe20003fc4070 */
[----:B------:R-:W-:Y:S01]  /*1ca0*/  @!P4 IMAD.IADD R12, R12, 0x1, -R11 ;  /* 0x000000010c0cc824 */ /* 0x000fe200078e0a0b */
[----:B------:R1:W-:Y:S01]  /*1cb0*/  STL [R1+0x190], R8 ;  /* 0x0001900801007387 */ /* 0x0003e20000100800 */
[----:B0-----:R-:W-:Y:S01]  /*1cc0*/  IMAD.HI.U32 R17, R4, R10, RZ ;  /* 0x0000000a04117227 */ /* 0x001fe200078e00ff */
[----:B------:R-:W-:-:S02]  /*1cd0*/  @!P3 IADD3 R0, PT, PT, R0, -R11, RZ ;  /* 0x8000000b0000b210 */ /* 0x000fc40007ffe0ff */
[----:B------:R0:W-:Y:S01]  /*1ce0*/  STL [R1+0x18c], R13 ;  /* 0x00018c0d01007387 */ /* 0x0001e20000100800 */
[----:B------:R-:W-:Y:S01]  /*1cf0*/  IMAD.MOV R17, RZ, RZ, -R17 ;  /* 0x000000ffff117224 */ /* 0x000fe200078e0a11 */
[----:B------:R-:W-:Y:S01]  /*1d00*/  ISETP.GE.AND P3, PT, R6, RZ, PT ;  /* 0x000000ff0600720c */ /* 0x000fe20003f66270 */
[----:B------:R-:W-:Y:S02]  /*1d10*/  VIADD R6, R23, 0x64 ;  /* 0x0000006417067836 */ /* 0x000fe40000000000 */
[C---:B------:R-:W-:Y:S02]  /*1d20*/  IMAD R10, R11.reuse, R17, R10 ;  /* 0x000000110b0a7224 */ /* 0x040fe400078e020a */
[----:B-1----:R-:W-:Y:S01]  /*1d30*/  IMAD R8, R11, R14, R16 ;  /* 0x0000000e0b087224 */ /* 0x002fe200078e0210 */
[----:B------:R-:W-:Y:S01]  /*1d40*/  IABS R15, R6 ;  /* 0x00000006000f7213 */ /* 0x000fe20000000000 */
[----:B------:R-:W-:Y:S01]  /*1d50*/  @!P6 IMAD.IADD R9, R9, 0x1, -R11 ;  /* 0x000000010909e824 */ /* 0x000fe200078e0a0b */
[C---:B------:R-:W-:Y:S01]  /*1d60*/  ISETP.GT.U32.AND P5, PT, R11.reuse, R10, PT ;  /* 0x0000000a0b00720c */ /* 0x040fe20003fa4070 */
[----:B0-----:R-:W-:Y:S01]  /*1d70*/  IMAD.MOV.U32 R13, RZ, RZ, R0 ;  /* 0x000000ffff0d7224 */ /* 0x001fe200078e0000 */
[----:B------:R-:W-:Y:S01]  /*1d80*/  ISETP.GT.U32.AND P4, PT, R11, R8, PT ;  /* 0x000000080b00720c */ /* 0x000fe20003f84070 */
[----:B------:R-:W-:-:S04]  /*1d90*/  IMAD.HI.U32 R0, R4, R15, RZ ;  /* 0x0000000f04007227 */ /* 0x000fc800078e00ff */
[----:B------:R-:W-:Y:S01]  /*1da0*/  @!P1 IMAD.MOV R13, RZ, RZ, -R13 ;  /* 0x000000ffff0d9224 */ /* 0x000fe200078e0a0d */
[----:B------:R-:W-:Y:S01]  /*1db0*/  ISETP.GT.U32.AND P1, PT, R11, R9, PT ;  /* 0x000000090b00720c */ /* 0x000fe20003f24070 */
[C---:B------:R-:W-:Y:S02]  /*1dc0*/  VIADD R5, R23.reuse, 0x65 ;  /* 0x0000006517057836 */ /* 0x040fe40000000000 */
[----:B------:R-:W-:Y:S01]  /*1dd0*/  IMAD.MOV R17, RZ, RZ, -R0 ;  /* 0x000000ffff117224 */ /* 0x000fe200078e0a00 */
[----:B------:R0:W-:Y:S01]  /*1de0*/  STL [R1+0x188], R13 ;  /* 0x0001880d01007387 */ /* 0x0001e20000100800 */
[--C-:B------:R-:W-:Y:S01]  /*1df0*/  @!P5 IMAD.IADD R10, R10, 0x1, -R11.reuse ;  /* 0x000000010a0ad824 */ /* 0x100fe200078e0a0b */
[----:B------:R-:W-:Y:S01]  /*1e00*/  IABS R7, R5 ;  /* 0x0000000500077213 */ /* 0x000fe20000000000 */
[----:B------:R-:W-:Y:S01]  /*1e10*/  @!P4 IMAD.IADD R8, R8, 0x1, -R11 ;  /* 0x000000010808c824 */ /* 0x000fe200078e0a0b */
[----:B------:R-:W-:Y:S01]  /*1e20*/  ISETP.GE.AND P5, PT, R2, RZ, PT ;  /* 0x000000ff0200720c */ /* 0x000fe20003fa6270 */
[----:B------:R-:W-:Y:S01]  /*1e30*/  VIADD R14, R23, 0x63 ;  /* 0x00000063170e7836 */ /* 0x000fe20000000000 */
[C---:B------:R-:W-:Y:S01]  /*1e40*/  ISETP.GT.U32.AND P6, PT, R11.reuse, R10, PT ;  /* 0x0000000a0b00720c */ /* 0x040fe20003fc4070 */
[----:B------:R-:W-:Y:S01]  /*1e50*/  IMAD.HI.U32 R16, R4, R7, RZ ;  /* 0x0000000704107227 */ /* 0x000fe200078e00ff */
[----:B------:R-:W-:-:S02]  /*1e60*/  ISETP.GT.U32.AND P4, PT, R11, R8, PT ;  /* 0x000000080b00720c */ /* 0x000fc40003f84070 */
[----:B------:R-:W-:Y:S01]  /*1e70*/  IABS R2, R14 ;  /* 0x0000000e00027213 */ /* 0x000fe20000000000 */
[----:B------:R-:W-:Y:S01]  /*1e80*/  @!P1 IMAD.IADD R9, R9, 0x1, -R11 ;  /* 0x0000000109099824 */ /* 0x000fe200078e0a0b */
[----:B------:R-:W-:Y:S01]  /*1e90*/  ISETP.GE.AND P1, PT, R5, RZ, PT ;  /* 0x000000ff0500720c */ /* 0x000fe20003f26270 */
[----:B------:R-:W-:Y:S02]  /*1ea0*/  IMAD R5, R11, R17, R15 ;  /* 0x000000110b057224 */ /* 0x000fe400078e020f */
[----:B------:R-:W-:Y:S02]  /*1eb0*/  IMAD.MOV R16, RZ, RZ, -R16 ;  /* 0x000000ffff107224 */ /* 0x000fe400078e0a10 */
[----:B0-----:R-:W-:Y:S02]  /*1ec0*/  VIADD R13, R23, 0x62 ;  /* 0x00000062170d7836 */ /* 0x001fe40000000000 */
[----:B------:R-:W-:Y:S02]  /*1ed0*/  IMAD R7, R11, R16, R7 ;  /* 0x000000100b077224 */ /* 0x000fe400078e0207 */
[----:B------:R-:W-:Y:S01]  /*1ee0*/  @!P4 IADD3 R8, PT, PT, R8, -R11, RZ ;  /* 0x8000000b0808c210 */ /* 0x000fe20007ffe0ff */
[----:B------:R-:W-:Y:S01]  /*1ef0*/  VIADD R15, R23, 0x61 ;  /* 0x00000061170f7836 */ /* 0x000fe20000000000 */
[C---:B------:R-:W-:Y:S01]  /*1f00*/  ISETP.GT.U32.AND P4, PT, R11.reuse, R5, PT ;  /* 0x000000050b00720c */ /* 0x040fe20003f84070 */
[----:B------:R-:W-:Y:S01]  /*1f10*/  IMAD.MOV.U32 R20, RZ, RZ, R12 ;  /* 0x000000ffff147224 */ /* 0x000fe200078e000c */
[----:B------:R-:W-:Y:S01]  /*1f20*/  IABS R16, R13 ;  /* 0x0000000d00107213 */ /* 0x000fe20000000000 */
[----:B------:R-:W-:Y:S01]  /*1f30*/  @!P6 IMAD.IADD R10, R10, 0x1, -R11 ;  /* 0x000000010a0ae824 */ /* 0x000fe200078e0a0b */
[----:B------:R-:W-:Y:S01]  /*1f40*/  ISETP.GT.U32.AND P6, PT, R11, R7, PT ;  /* 0x000000070b00720c */ /* 0x000fe20003fc4070 */
[----:B------:R-:W-:-:S02]  /*1f50*/  @!P2 IMAD.MOV R20, RZ, RZ, -R20 ;  /* 0x000000ffff14a224 */ /* 0x000fc400078e0a14 */
[----:B------:R-:W-:Y:S01]  /*1f60*/  IMAD.MOV.U32 R0, RZ, RZ, R16 ;  /* 0x000000ffff007224 */ /* 0x000fe200078e0010 */
[----:B------:R-:W-:Y:S01]  /*1f70*/  IABS R16, R15 ;  /* 0x0000000f00107213 */ /* 0x000fe20000000000 */
[C---:B------:R-:W-:Y:S01]  /*1f80*/  IMAD.HI.U32 R18, R4.reuse, R2, RZ ;  /* 0x0000000204127227 */ /* 0x040fe200078e00ff */
[----:B------:R-:W-:Y:S03]  /*1f90*/  STL [R1+0x184], R20 ;  /* 0x0001841401007387 */ /* 0x000fe60000100800 */
[----:B------:R-:W-:Y:S02]  /*1fa0*/  @!P4 IMAD.IADD R5, R5, 0x1, -R11 ;  /* 0x000000010505c824 */ /* 0x000fe400078e0a0b */
[----:B------:R-:W-:-:S03]  /*1fb0*/  IMAD.HI.U32 R12, R4, R16, RZ ;  /* 0x00000010040c7227 */ /* 0x000fc600078e00ff */
[----:B------:R-:W-:Y:S01]  /*1fc0*/  ISETP.GT.U32.AND P2, PT, R11, R5, PT ;  /* 0x000000050b00720c */ /* 0x000fe20003f44070 */
[----:B------:R-:W-:-:S04]  /*1fd0*/  IMAD.HI.U32 R17, R4, R0, RZ ;  /* 0x0000000004117227 */ /* 0x000fc800078e00ff */
[----:B------:R-:W-:Y:S02]  /*1fe0*/  IMAD.MOV R18, RZ, RZ, -R18 ;  /* 0x000000ffff127224 */ /* 0x000fe400078e0a12 */
[----:B------:R-:W-:Y:S02]  /*1ff0*/  IMAD.MOV R12, RZ, RZ, -R12 ;  /* 0x000000ffff0c7224 */ /* 0x000fe400078e0a0c */
[----:B------:R-:W-:Y:S02]  /*2000*/  IMAD.MOV R17, RZ, RZ, -R17 ;  /* 0x000000ffff117224 */ /* 0x000fe400078e0a11 */
[C---:B------:R-:W-:Y:S02]  /*2010*/  IMAD R2, R11.reuse, R18, R2 ;  /* 0x000000120b027224 */ /* 0x040fe400078e0202 */
[----:B------:R-:W-:Y:S02]  /*2020*/  IMAD.MOV.U32 R19, RZ, RZ, R10 ;  /* 0x000000ffff137224 */ /* 0x000fe400078e000a */
[----:B------:R-:W-:-:S02]  /*2030*/  IMAD R16, R11, R12, R16 ;  /* 0x0000000c0b107224 */ /* 0x000fc400078e0210 */
[----:B------:R-:W-:Y:S01]  /*2040*/  @!P6 IMAD.IADD R7, R7, 0x1, -R11 ;  /* 0x000000010707e824 */ /* 0x000fe200078e0a0b */
[----:B------:R-:W-:Y:S01]  /*2050*/  ISETP.GE.AND P6, PT, R6, RZ, PT ;  /* 0x000000ff0600720c */ /* 0x000fe20003fc6270 */
[C---:B------:R-:W-:Y:S02]  /*2060*/  IMAD R0, R11.reuse, R17, R0 ;  /* 0x000000110b007224 */ /* 0x040fe400078e0200 */
[----:B------:R-:W-:Y:S01]  /*2070*/  @!P0 IMAD.MOV R19, RZ, RZ, -R19 ;  /* 0x000000ffff138224 */ /* 0x000fe200078e0a13 */
[----:B------:R-:W-:Y:S01]  /*2080*/  ISETP.GT.U32.AND P0, PT, R11, R2, PT ;  /* 0x000000020b00720c */ /* 0x000fe20003f04070 */
[----:B------:R-:W-:Y:S01]  /*2090*/  @!P2 IMAD.IADD R5, R5, 0x1, -R11 ;  /* 0x000000010505a824 */ /* 0x000fe200078e0a0b */
[C---:B------:R-:W-:Y:S01]  /*20a0*/  ISETP.GT.U32.AND P2, PT, R11.reuse, R16, PT ;  /* 0x000000100b00720c */ /* 0x040fe20003f44070 */
[----:B------:R-:W-:Y:S01]  /*20b0*/  @!P5 IMAD.MOV R8, RZ, RZ, -R8 ;  /* 0x000000ffff08d224 */ /* 0x000fe200078e0a08 */
[C---:B------:R-:W-:Y:S01]  /*20c0*/  ISETP.GT.U32.AND P4, PT, R11.reuse, R7, PT ;  /* 0x000000070b00720c */ /* 0x040fe20003f84070 */
[----:B------:R-:W-:Y:S01]  /*20d0*/  @!P3 IMAD.MOV R9, RZ, RZ, -R9 ;  /* 0x000000ffff09b224 */ /* 0x000fe200078e0a09 */
[----:B------:R-:W-:Y:S01]  /*20e0*/  ISETP.GT.U32.AND P5, PT, R11, R0, PT ;  /* 0x000000000b00720c */ /* 0x000fe20003fa4070 */
[C---:B------:R-:W-:Y:S01]  /*20f0*/  VIADD R6, R23.reuse, 0x60 ;  /* 0x0000006017067836 */ /* 0x040fe20000000000 */
[----:B------:R-:W-:Y:S01]  /*2100*/  STL [R1+0x180], R19 ;  /* 0x0001801301007387 */ /* 0x000fe20000100800 */
[----:B------:R-:W-:Y:S01]  /*2110*/  ISETP.GE.AND P3, PT, R14, RZ, PT ;  /* 0x000000ff0e00720c */ /* 0x000fe20003f66270 */
[----:B------:R-:W-:-:S02]  /*2120*/  VIADD R10, R23, 0x5e ;  /* 0x0000005e170a7836 */ /* 0x000fc40000000000 */
[----:B------:R0:W-:Y:S01]  /*2130*/  STL [R1+0x17c], R9 ;  /* 0x00017c0901007387 */ /* 0x0001e20000100800 */
[----:B------:R-:W-:Y:S02]  /*2140*/  IABS R17, R6 ;  /* 0x0000000600117213 */ /* 0x000fe40000000000 */
[----:B------:R-:W-:Y:S01]  /*2150*/  @!P0 IADD3 R2, PT, PT, R2, -R11, RZ ;  /* 0x8000000b02028210 */ /* 0x000fe20007ffe0ff */
[--C-:B------:R-:W-:Y:S01]  /*2160*/  @!P2 IMAD.IADD R16, R16, 0x1, -R11.reuse ;  /* 0x000000011010a824 */ /* 0x100fe200078e0a0b */
[----:B------:R1:W-:Y:S01]  /*2170*/  STL [R1+0x178], R8 ;  /* 0x0001780801007387 */ /* 0x0003e20000100800 */
[--C-:B------:R-:W-:Y:S01]  /*2180*/  @!P4 IMAD.IADD R7, R7, 0x1, -R11.reuse ;  /* 0x000000010707c824 */ /* 0x100fe200078e0a0b */
[----:B------:R-:W-:Y:S01]  /*2190*/  ISETP.GE.AND P4, PT, R13, RZ, PT ;  /* 0x000000ff0d00720c */ /* 0x000fe20003f86270 */
[----:B------:R-:W-:Y:S01]  /*21a0*/  @!P5 IMAD.IADD R0, R0, 0x1, -R11 ;  /* 0x000000010000d824 */ /* 0x000fe200078e0a0b */
[----:B------:R-:W-:Y:S01]  /*21b0*/  ISETP.GT.U32.AND P5, PT, R11, R2, PT ;  /* 0x000000020b00720c */ /* 0x000fe20003fa4070 */
[----:B0-----:R-:W-:Y:S01]  /*21c0*/  VIADD R9, R23, 0x5f ;  /* 0x0000005f17097836 */ /* 0x001fe20000000000 */
[----:B------:R-:W-:Y:S01]  /*21d0*/  ISETP.GT.U32.AND P2, PT, R11, R16, PT ;  /* 0x000000100b00720c */ /* 0x000fe20003f44070 */
[----:B------:R-:W-:Y:S01]  /*21e0*/  IMAD.MOV.U32 R14, RZ, RZ, R7 ;  /* 0x000000ffff0e7224 */ /* 0x000fe200078e0007 */
[----:B------:R-:W-:Y:S01]  /*21f0*/  ISETP.GE.AND P0, PT, R15, RZ, PT ;  /* 0x000000ff0f00720c */ /* 0x000fe20003f06270 */
[----:B------:R-:W-:Y:S01]  /*2200*/  IMAD.MOV.U32 R13, RZ, RZ, R5 ;  /* 0x000000ffff0d7224 */ /* 0x000fe200078e0005 */
[----:B------:R-:W-:Y:S01]  /*2210*/  IABS R12, R9 ;  /* 0x00000009000c7213 */ /* 0x000fe20000000000 */
[----:B-1----:R-:W-:Y:S01]  /*2220*/  IMAD.HI.U32 R8, R4, R17, RZ ;  /* 0x0000001104087227 */ /* 0x002fe200078e00ff */
[----:B------:R-:W-:-:S03]  /*2230*/  IABS R5, R10 ;  /* 0x0000000a00057213 */ /* 0x000fc60000000000 */
[----:B------:R-:W-:-:S04]  /*2240*/  IMAD.HI.U32 R7, R4, R12, RZ ;  /* 0x0000000c04077227 */ /* 0x000fc800078e00ff */
[----:B------:R-:W-:Y:S02]  /*2250*/  IMAD.MOV R8, RZ, RZ, -R8 ;  /* 0x000000ffff087224 */ /* 0x000fe400078e0a08 */
[----:B------:R-:W-:Y:S02]  /*2260*/  IMAD.MOV R7, RZ, RZ, -R7 ;  /* 0x000000ffff077224 */ /* 0x000fe400078e0a07 */
[C---:B------:R-:W-:Y:S02]  /*2270*/  IMAD R8, R11.reuse, R8, R17 ;  /* 0x000000080b087224 */ /* 0x040fe400078e0211 */
[C---:B------:R-:W-:Y:S02]  /*2280*/  IMAD R12, R11.reuse, R7, R12 ;  /* 0x000000070b0c7224 */ /* 0x040fe400078e020c */
[----:B------:R-:W-:Y:S01]  /*2290*/  @!P1 IMAD.MOV R14, RZ, RZ, -R14 ;  /* 0x000000ffff0e9224 */ /* 0x000fe200078e0a0e */
[C---:B------:R-:W-:Y:S01]  /*22a0*/  ISETP.GT.U32.AND P1, PT, R11.reuse, R0, PT ;  /* 0x000000000b00720c */ /* 0x040fe20003f24070 */
[--C-:B------:R-:W-:Y:S01]  /*22b0*/  @!P5 IMAD.IADD R2, R2, 0x1, -R11.reuse ;  /* 0x000000010202d824 */ /* 0x100fe200078e0a0b */
[C---:B------:R-:W-:Y:S01]  /*22c0*/  ISETP.GT.U32.AND P5, PT, R11.reuse, R8, PT ;  /* 0x000000080b00720c */ /* 0x040fe20003fa4070 */
[----:B------:R-:W-:Y:S01]  /*22d0*/  @!P2 IMAD.IADD R16, R16, 0x1, -R11 ;  /* 0x000000011010a824 */ /* 0x000fe200078e0a0b */
[----:B------:R-:W-:Y:S01]  /*22e0*/  ISETP.GT.U32.AND P2, PT, R11, R12, PT ;  /* 0x0000000c0b00720c */ /* 0x000fe20003f44070 */
[----:B------:R-:W-:Y:S01]  /*22f0*/  @!P6 IMAD.MOV R13, RZ, RZ, -R13 ;  /* 0x000000ffff0de224 */ /* 0x000fe200078e0a0d */
[----:B------:R-:W-:Y:S01]  /*2300*/  ISETP.GE.AND P6, PT, R6, RZ, PT ;  /* 0x000000ff0600720c */ /* 0x000fe20003fc6270 */
[----:B------:R-:W-:Y:S01]  /*2310*/  VIADD R6, R23, 0x5d ;  /* 0x0000005d17067836 */ /* 0x000fe20000000000 */
[----:B------:R0:W-:Y:S01]  /*2320*/  STL [R1+0x174], R14 ;  /* 0x0001740e01007387 */ /* 0x0001e20000100800 */
[----:B------:R-:W-:-:S02]  /*2330*/  IMAD.MOV.U32 R15, RZ, RZ, R2 ;  /* 0x000000ffff0f7224 */ /* 0x000fc400078e0002 */
[----:B------:R-:W-:Y:S01]  /*2340*/  VIADD R19, R23, 0x4c ;  /* 0x0000004c17137836 */ /* 0x000fe20000000000 */
[----:B------:R1:W-:Y:S01]  /*2350*/  STL [R1+0x170], R13 ;  /* 0x0001700d01007387 */ /* 0x0003e20000100800 */
[--C-:B------:R-:W-:Y:S01]  /*2360*/  @!P1 IMAD.IADD R0, R0, 0x1, -R11.reuse ;  /* 0x0000000100009824 */ /* 0x100fe200078e0a0b */
[----:B------:R-:W-:Y:S01]  /*2370*/  ISETP.GE.AND P1, PT, R9, RZ, PT ;  /* 0x000000ff0900720c */ /* 0x000fe20003f26270 */
[----:B------:R-:W-:Y:S01]  /*2380*/  @!P5 IMAD.IADD R8, R8, 0x1, -R11 ;  /* 0x000000010808d824 */ /* 0x000fe200078e0a0b */
[----:B------:R-:W-:Y:S01]  /*2390*/  ISETP.GE.AND P5, PT, R10, RZ, PT ;  /* 0x000000ff0a00720c */ /* 0x000fe20003fa6270 */
[----:B------:R-:W-:Y:S02]  /*23a0*/  VIADD R9, R23, 0x5c ;  /* 0x0000005c17097836 */ /* 0x000fe40000000000 */
[----:B0-----:R-:W-:Y:S01]  /*23b0*/  IMAD.HI.U32 R14, R4, R5, RZ ;  /* 0x00000005040e7227 */ /* 0x001fe200078e00ff */
[----:B-1----:R-:W-:-:S03]  /*23c0*/  IABS R13, R6 ;  /* 0x00000006000d7213 */ /* 0x002fc60000000000 */
[----:B------:R-:W-:Y:S01]  /*23d0*/  @!P2 IMAD.IADD R12, R12, 0x1, -R11 ;  /* 0x000000010c0ca824 */ /* 0x000fe200078e0a0b */
[----:B------:R-:W-:Y:S01]  /*23e0*/  IABS R7, R9 ;  /* 0x0000000900077213 */ /* 0x000fe20000000000 */
[----:B------:R-:W-:Y:S01]  /*23f0*/  @!P3 IMAD.MOV R15, RZ, RZ, -R15 ;  /* 0x000000ffff0fb224 */ /* 0x000fe200078e0a0f */
[C---:B------:R-:W-:Y:S01]  /*2400*/  ISETP.GT.U32.AND P3, PT, R11.reuse, R8, PT ;  /* 0x000000080b00720c */ /* 0x040fe20003f64070 */
[----:B------:R-:W-:Y:S01]  /*2410*/  IMAD.MOV.U32 R2, RZ, RZ, R13 ;  /* 0x000000ffff027224 */ /* 0x000fe200078e000d */
[----:B------:R-:W-:Y:S01]  /*2420*/  IADD3 R14, PT, PT, -R14, RZ, RZ ;  /* 0x000000ff0e0e7210 */ /* 0x000fe20007ffe1ff */
[----:B------:R-:W-:Y:S01]  /*2430*/  IMAD.MOV.U32 R13, RZ, RZ, R16 ;  /* 0x000000ffff0d7224 */ /* 0x000fe200078e0010 */
[C---:B------:R-:W-:Y:S01]  /*2440*/  ISETP.GT.U32.AND P2, PT, R11.reuse, R12, PT ;  /* 0x0000000c0b00720c */ /* 0x040fe20003f44070 */
[----:B------:R-:W-:Y:S01]  /*2450*/  IMAD.HI.U32 R10, R4, R2, RZ ;  /* 0x00000002040a7227 */ /* 0x000fe200078e00ff */
[----:B------:R0:W-:Y:S03]  /*2460*/  STL [R1+0x16c], R15 ;  /* 0x00016c0f01007387 */ /* 0x0001e60000100800 */
[----:B------:R-:W-:-:S02]  /*2470*/  IMAD R5, R11, R14, R5 ;  /* 0x0000000e0b057224 */ /* 0x000fc400078e0205 */
[----:B------:R-:W-:Y:S02]  /*2480*/  IMAD.MOV R10, RZ, RZ, -R10 ;  /* 0x000000ffff0a7224 */ /* 0x000fe400078e0a0a */
[----:B------:R-:W-:Y:S01]  /*2490*/  @!P0 IMAD.MOV R13, RZ, RZ, -R13 ;  /* 0x000000ffff0d8224 */ /* 0x000fe200078e0a0d */
[----:B------:R-:W-:Y:S01]  /*24a0*/  ISETP.GE.AND P0, PT, R6, RZ, PT ;  /* 0x000000ff0600720c */ /* 0x000fe20003f06270 */
[----:B------:R-:W-:Y:S01]  /*24b0*/  @!P3 IMAD.IADD R8, R8, 0x1, -R11 ;  /* 0x000000010808b824 */ /* 0x000fe200078e0a0b */
[----:B------:R-:W-:Y:S01]  /*24c0*/  ISETP.GE.AND P3, PT, R9, RZ, PT ;  /* 0x000000ff0900720c */ /* 0x000fe20003f66270 */
[----:B0-----:R-:W-:Y:S02]  /*24d0*/  IMAD.MOV.U32 R15, RZ, RZ, R0 ;  /* 0x000000ffff0f7224 */ /* 0x001fe400078e0000 */
[----:B------:R-:W-:-:S04]  /*24e0*/  IMAD.HI.U32 R0, R4, R7, RZ ;  /* 0x0000000704007227 */ /* 0x000fc800078e00ff */
[----:B------:R-:W-:Y:S02]  /*24f0*/  IMAD.MOV R6, RZ, RZ, -R0 ;  /* 0x000000ffff067224 */ /* 0x000fe400078e0a00 */
[----:B------:R-:W-:Y:S01]  /*2500*/  @!P4 IMAD.MOV R15, RZ, RZ, -R15 ;  /* 0x000000ffff0fc224 */ /* 0x000fe200078e0a0f */
[C---:B------:R-:W-:Y:S01]  /*2510*/  ISETP.GT.U32.AND P4, PT, R11.reuse, R5, PT ;  /* 0x000000050b00720c */ /* 0x040fe20003f84070 */
[----:B------:R-:W-:Y:S01]  /*2520*/  IMAD R0, R11, R10, R2 ;  /* 0x0000000a0b007224 */ /* 0x000fe200078e0202 */
[----:B------:R-:W-:Y:S01]  /*2530*/  IADD3 R2, PT, PT, R23, 0x59, RZ ;  /* 0x0000005917027810 */ /* 0x000fe20007ffe0ff */
[----:B------:R-:W-:Y:S01]  /*2540*/  @!P2 IMAD.IADD R12, R12, 0x1, -R11 ;  /* 0x000000010c0ca824 */ /* 0x000fe200078e0a0b */
[----:B------:R0:W-:Y:S01]  /*2550*/  STL [R1+0x128], R15 ;  /* 0x0001280f01007387 */ /* 0x0001e20000100800 */
[C---:B------:R-:W-:Y:S01]  /*2560*/  IMAD R7, R11.reuse, R6, R7 ;  /* 0x000000060b077224 */ /* 0x040fe200078e0207 */
[----:B------:R-:W-:Y:S01]  /*2570*/  ISETP.GT.U32.AND P2, PT, R11, R0, PT ;  /* 0x000000000b00720c */ /* 0x000fe20003f44070 */
[C---:B------:R-:W-:Y:S01]  /*2580*/  VIADD R9, R23.reuse, 0x5b ;  /* 0x0000005b17097836 */ /* 0x040fe20000000000 */
[----:B------:R1:W-:Y:S01]  /*2590*/  STL [R1+0x124], R13 ;  /* 0x0001240d01007387 */ /* 0x0003e20000100800 */
[----:B------:R-:W-:-:S02]  /*25a0*/  VIADD R6, R23, 0x5a ;  /* 0x0000005a17067836 */ /* 0x000fc40000000000 */
[----:B------:R-:W-:Y:S01]  /*25b0*/  IMAD.MOV.U32 R14, RZ, RZ, R12 ;  /* 0x000000ffff0e7224 */ /* 0x000fe200078e000c */
[----:B------:R-:W-:Y:S01]  /*25c0*/  IABS R10, R9 ;  /* 0x00000009000a7213 */ /* 0x000fe20000000000 */
[----:B------:R-:W-:Y:S02]  /*25d0*/  @!P4 IMAD.IADD R5, R5, 0x1, -R11 ;  /* 0x000000010505c824 */ /* 0x000fe400078e0a0b */
[----:B0-----:R-:W-:Y:S01]  /*25e0*/  IMAD.MOV.U32 R15, RZ, RZ, R8 ;  /* 0x000000ffff0f7224 */ /* 0x001fe200078e0008 */
[----:B------:R-:W-:Y:S01]  /*25f0*/  IABS R8, R2 ;  /* 0x0000000200087213 */ /* 0x000fe20000000000 */
[----:B------:R-:W-:Y:S01]  /*2600*/  @!P1 IMAD.MOV R14, RZ, RZ, -R14 ;  /* 0x000000ffff0e9224 */ /* 0x000fe200078e0a0e */
[C---:B------:R-:W-:Y:S01]  /*2610*/  ISETP.GT.U32.AND P4, PT, R11.reuse, R5, PT ;  /* 0x000000050b00720c */ /* 0x040fe20003f84070 */
[----:B------:R-:W-:Y:S01]  /*2620*/  @!P6 IMAD.MOV R15, RZ, RZ, -R15 ;  /* 0x000000ffff0fe224 */ /* 0x000fe200078e0a0f */
[----:B------:R-:W-:Y:S01]  /*2630*/  ISETP.GT.U32.AND P6, PT, R11, R7, PT ;  /* 0x000000070b00720c */ /* 0x000fe20003fc4070 */
[----:B------:R-:W-:Y:S01]  /*2640*/  @!P2 IMAD.IADD R0, R0, 0x1, -R11 ;  /* 0x000000010000a824 */ /* 0x000fe200078e0a0b */
[----:B-1----:R-:W-:Y:S01]  /*2650*/  IABS R13, R6 ;  /* 0x00000006000d7213 */ /* 0x002fe20000000000 */
[----:B------:R-:W-:Y:S01]  /*2660*/  IMAD.HI.U32 R12, R4, R10, RZ ;  /* 0x0000000a040c7227 */ /* 0x000fe200078e00ff */
[----:B------:R-:W-:Y:S01]  /*2670*/  ISETP.GE.AND P1, PT, R9, RZ, PT ;  /* 0x000000ff0900720c */ /* 0x000fe20003f26270 */
[----:B------:R-:W-:Y:S01]  /*2680*/  STL [R1+0x120], R15 ;  /* 0x0001200f01007387 */ /* 0x000fe20000100800 */
[----:B------:R-:W-:Y:S01]  /*2690*/  ISETP.GT.U32.AND P2, PT, R11, R0, PT ;  /* 0x000000000b00720c */ /* 0x000fe20003f44070 */
[----:B------:R-:W-:-:S02]  /*26a0*/  IMAD.MOV.U32 R9, RZ, RZ, R13 ;  /* 0x000000ffff097224 */ /* 0x000fc400078e000d */
[----:B------:R0:W-:Y:S01]  /*26b0*/  STL [R1+0x11c], R14 ;  /* 0x00011c0e01007387 */ /* 0x0001e20000100800 */
[----:B------:R-:W-:-:S04]  /*26c0*/  IMAD.HI.U32 R13, R4, R8, RZ ;  /* 0x00000008040d7227 */ /* 0x000fc800078e00ff */
[--C-:B------:R-:W-:Y:S02]  /*26d0*/  @!P6 IMAD.IADD R7, R7, 0x1, -R11.reuse ;  /* 0x000000010707e824 */ /* 0x100fe400078e0a0b */
[----:B------:R-:W-:Y:S01]  /*26e0*/  @!P4 IMAD.IADD R5, R5, 0x1, -R11 ;  /* 0x000000010505c824 */ /* 0x000fe200078e0a0b */
[----:B------:R-:W-:Y:S01]  /*26f0*/  ISETP.GE.AND P4, PT, R6, RZ, PT ;  /* 0x000000ff0600720c */ /* 0x000fe20003f86270 */
[----:B------:R-:W-:Y:S01]  /*2700*/  IMAD.MOV R13, RZ, RZ, -R13 ;  /* 0x000000ffff0d7224 */ /* 0x000fe200078e0a0d */
[----:B------:R-:W-:Y:S01]  /*2710*/  ISETP.GT.U32.AND P6, PT, R11, R7, PT ;  /* 0x000000070b00720c */ /* 0x000fe20003fc4070 */
[----:B0-----:R-:W-:Y:S02]  /*2720*/  IMAD.MOV R14, RZ, RZ, -R12 ;  /* 0x000000ffff0e7224 */ /* 0x001fe400078e0a0c */
[----:B------:R-:W-:-:S04]  /*2730*/  IMAD.HI.U32 R12, R4, R9, RZ ;  /* 0x00000009040c7227 */ /* 0x000fc800078e00ff */
[C---:B------:R-:W-:Y:S02]  /*2740*/  IMAD R6, R11.reuse, R14, R10 ;  /* 0x0000000e0b067224 */ /* 0x040fe400078e020a */
[----:B------:R-:W-:Y:S02]  /*2750*/  IMAD.MOV R12, RZ, RZ, -R12 ;  /* 0x000000ffff0c7224 */ /* 0x000fe400078e0a0c */
[----:B------:R-:W-:Y:S01]  /*2760*/  @!P2 IMAD.IADD R0, R0, 0x1, -R11 ;  /* 0x000000010000a824 */ /* 0x000fe200078e0a0b */
[C---:B------:R-:W-:Y:S01]  /*2770*/  ISETP.GT.U32.AND P2, PT, R11.reuse, R6, PT ;  /* 0x000000060b00720c */ /* 0x040fe20003f44070 */
[----:B------:R-:W-:Y:S02]  /*2780*/  IMAD R9, R11, R12, R9 ;  /* 0x0000000c0b097224 */ /* 0x000fe400078e0209 */
[----:B------:R-:W-:Y:S02]  /*2790*/  IMAD.MOV.U32 R10, RZ, RZ, R0 ;  /* 0x000000ffff0a7224 */ /* 0x000fe400078e0000 */
[----:B------:R-:W-:-:S02]  /*27a0*/  @!P6 IMAD.IADD R7, R7, 0x1, -R11 ;  /* 0x000000010707e824 */ /* 0x000fc400078e0a0b */
[----:B------:R-:W-:Y:S02]  /*27b0*/  IMAD.MOV.U32 R15, RZ, RZ, R5 ;  /* 0x000000ffff0f7224 */ /* 0x000fe400078e0005 */
[----:B------:R-:W-:Y:S01]  /*27c0*/  @!P0 IMAD.MOV R10, RZ, RZ, -R10 ;  /* 0x000000ffff0a8224 */ /* 0x000fe200078e0a0a */
[C---:B------:R-:W-:Y:S01]  /*27d0*/  ISETP.GT.U32.AND P0, PT, R11.reuse, R9, PT ;  /* 0x000000090b00720c */ /* 0x040fe20003f04070 */
[C---:B------:R-:W-:Y:S02]  /*27e0*/  IMAD R8, R11.reuse, R13, R8 ;  /* 0x0000000d0b087224 */ /* 0x040fe400078e0208 */
[----:B------:R-:W-:Y:S02]  /*27f0*/  IMAD.MOV.U32 R17, RZ, RZ, R7 ;  /* 0x000000ffff117224 */ /* 0x000fe400078e0007 */
[----:B------:R-:W-:Y:S01]  /*2800*/  @!P5 IMAD.MOV R15, RZ, RZ, -R15 ;  /* 0x000000ffff0fd224 */ /* 0x000fe200078e0a0f */
[----:B------:R-:W-:Y:S01]  /*2810*/  ISETP.GE.AND P5, PT, R2, RZ, PT ;  /* 0x000000ff0200720c */ /* 0x000fe20003fa6270 */
[----:B------:R-:W-:Y:S01]  /*2820*/  @!P3 IMAD.MOV R17, RZ, RZ, -R17 ;  /* 0x000000ffff11b224 */ /* 0x000fe200078e0a11 */
[----:B------:R-:W-:Y:S01]  /*2830*/  ISETP.GT.U32.AND P3, PT, R11, R8, PT ;  /* 0x000000080b00720c */ /* 0x000fe20003f64070 */
[----:B------:R-:W-:Y:S01]  /*2840*/  @!P2 IMAD.IADD R6, R6, 0x1, -R11 ;  /* 0x000000010606a824 */ /* 0x000fe200078e0a0b */
[----:B------:R0:W-:Y:S01]  /*2850*/  STL [R1+0x164], R15 ;  /* 0x0001640f01007387 */ /* 0x0001e20000100800 */
[----:B------:R-:W-:-:S02]  /*2860*/  VIADD R13, R23, 0x57 ;  /* 0x00000057170d7836 */ /* 0x000fc40000000000 */
[--C-:B------:R-:W-:Y:S01]  /*2870*/  @!P0 IMAD.IADD R9, R9, 0x1, -R11.reuse ;  /* 0x0000000109098824 */ /* 0x100fe200078e0a0b */
[----:B------:R-:W-:Y:S01]  /*2880*/  ISETP.GT.U32.AND P2, PT, R11, R6, PT ;  /* 0x000000060b00720c */ /* 0x000fe20003f44070 */
[C---:B------:R-:W-:Y:S01]  /*2890*/  VIADD R5, R23.reuse, 0x56 ;  /* 0x0000005617057836 */ /* 0x040fe20000000000 */
[----:B------:R-:W-:Y:S01]  /*28a0*/  IABS R14, R13 ;  /* 0x0000000d000e7213 */ /* 0x000fe20000000000 */
[----:B------:R-:W-:Y:S01]  /*28b0*/  VIADD R12, R23, 0x55 ;  /* 0x00000055170c7836 */ /* 0x000fe20000000000 */
[----:B------:R-:W-:Y:S01]  /*28c0*/  ISETP.GT.U32.AND P0, PT, R11, R9, PT ;  /* 0x000000090b00720c */ /* 0x000fe20003f04070 */
[----:B------:R1:W-:Y:S01]  /*28d0*/  STL [R1+0x168], R10 ;  /* 0x0001680a01007387 */ /* 0x0003e20000100800 */
[----:B0-----:R-:W-:Y:S01]  /*28e0*/  IADD3 R15, PT, PT, R23, 0x58, RZ ;  /* 0x00000058170f7810 */ /* 0x001fe20007ffe0ff */
[----:B------:R-:W-:Y:S01]  /*28f0*/  @!P3 IMAD.IADD R8, R8, 0x1, -R11 ;  /* 0x000000010808b824 */ /* 0x000fe200078e0a0b */
[----:B------:R-:W-:Y:S01]  /*2900*/  IABS R2, R5 ;  /* 0x0000000500027213 */ /* 0x000fe20000000000 */
[----:B------:R0:W-:Y:S01]  /*2910*/  STL [R1+0x118], R17 ;  /* 0x0001181101007387 */ /* 0x0001e20000100800 */
[----:B------:R-:W-:-:S02]  /*2920*/  ISETP.GE.AND P6, PT, R15, RZ, PT ;  /* 0x000000ff0f00720c */ /* 0x000fc40003fc6270 */
[----:B------:R-:W-:Y:S01]  /*2930*/  IABS R15, R15 ;  /* 0x0000000f000f7213 */ /* 0x000fe20000000000 */
[----:B------:R-:W-:Y:S01]  /*2940*/  @!P2 IMAD.IADD R6, R6, 0x1, -R11 ;  /* 0x000000010606a824 */ /* 0x000fe200078e0a0b */
[----:B------:R-:W-:Y:S01]  /*2950*/  ISETP.GT.U32.AND P3, PT, R11, R8, PT ;  /* 0x000000080b00720c */ /* 0x000fe20003f64070 */
[C---:B-1----:R-:W-:Y:S01]  /*2960*/  IMAD.HI.U32 R10, R4.reuse, R14, RZ ;  /* 0x0000000e040a7227 */ /* 0x042fe200078e00ff */
[----:B------:R-:W-:Y:S02]  /*2970*/  ISETP.GE.AND P2, PT, R13, RZ, PT ;  /* 0x000000ff0d00720c */ /* 0x000fe40003f46270 */
[----:B------:R-:W-:Y:S01]  /*2980*/  IABS R0, R12 ;  /* 0x0000000c00007213 */ /* 0x000fe20000000000 */
[----:B------:R-:W-:Y:S01]  /*2990*/  IMAD.HI.U32 R16, R4, R15, RZ ;  /* 0x0000000f04107227 */ /* 0x000fe200078e00ff */
[----:B------:R-:W-:-:S03]  /*29a0*/  MOV R18, R6 ;  /* 0x0000000600127202 */ /* 0x000fc60000000f00 */
[----:B------:R-:W-:Y:S02]  /*29b0*/  IMAD.MOV R16, RZ, RZ, -R16 ;  /* 0x000000ffff107224 */ /* 0x000fe400078e0a10 */
[----:B------:R-:W-:-:S04]  /*29c0*/  IMAD.HI.U32 R7, R4, R2, RZ ;  /* 0x0000000204077227 */ /* 0x000fc800078e00ff */
[----:B------:R-:W-:Y:S02]  /*29d0*/  IMAD R13, R11, R16, R15 ;  /* 0x000000100b0d7224 */ /* 0x000fe400078e020f */
[----:B------:R-:W-:Y:S02]  /*29e0*/  IMAD.MOV R10, RZ, RZ, -R10 ;  /* 0x000000ffff0a7224 */ /* 0x000fe400078e0a0a */
[----:B------:R-:W-:Y:S02]  /*29f0*/  IMAD.MOV R7, RZ, RZ, -R7 ;  /* 0x000000ffff077224 */ /* 0x000fe400078e0a07 */
[----:B------:R-:W-:Y:S01]  /*2a00*/  @!P0 IMAD.IADD R9, R9, 0x1, -R11 ;  /* 0x0000000109098824 */ /* 0x000fe200078e0a0b */
[C---:B------:R-:W-:Y:S01]  /*2a10*/  ISETP.GT.U32.AND P0, PT, R11.reuse, R13, PT ;  /* 0x0000000d0b00720c */ /* 0x040fe20003f04070 */
[----:B------:R-:W-:Y:S02]  /*2a20*/  IMAD R14, R11, R10, R14 ;  /* 0x0000000a0b0e7224 */ /* 0x000fe400078e020e */
[----:B------:R-:W-:-:S04]  /*2a30*/  IMAD.HI.U32 R10, R4, R0, RZ ;  /* 0x00000000040a7227 */ /* 0x000fc800078e00ff */
[C---:B------:R-:W-:Y:S02]  /*2a40*/  IMAD R2, R11.reuse, R7, R2 ;  /* 0x000000070b027224 */ /* 0x040fe400078e0202 */
[----:B------:R-:W-:Y:S02]  /*2a50*/  IMAD.MOV R6, RZ, RZ, -R10 ;  /* 0x000000ffff067224 */ /* 0x000fe400078e0a0a */
[----:B------:R-:W-:Y:S01]  /*2a60*/  @!P3 IMAD.IADD R8, R8, 0x1, -R11 ;  /* 0x000000010808b824 */ /* 0x000fe200078e0a0b */
[C---:B------:R-:W-:Y:S01]  /*2a70*/  ISETP.GT.U32.AND P3, PT, R11.reuse, R2, PT ;  /* 0x000000020b00720c */ /* 0x040fe20003f64070 */
[----:B------:R-:W-:Y:S01]  /*2a80*/  @!P1 IMAD.MOV R18, RZ, RZ, -R18 ;  /* 0x000000ffff129224 */ /* 0x000fe200078e0a12 */
[C---:B------:R-:W-:Y:S01]  /*2a90*/  ISETP.GT.U32.AND P1, PT, R11.reuse, R14, PT ;  /* 0x0000000e0b00720c */ /* 0x040fe20003f24070 */
[----:B------:R-:W-:Y:S02]  /*2aa0*/  IMAD R0, R11, R6, R0 ;  /* 0x000000060b007224 */ /* 0x000fe400078e0200 */
[----:B------:R-:W-:Y:S01]  /*2ab0*/  IMAD.MOV.U32 R10, RZ, RZ, R8 ;  /* 0x000000ffff0a7224 */ /* 0x000fe200078e0008 */
[----:B------:R1:W-:Y:S01]  /*2ac0*/  STL [R1+0x114], R18 ;  /* 0x0001141201007387 */ /* 0x0003e20000100800 */
[----:B0-----:R-:W-:-:S02]  /*2ad0*/  IMAD.MOV.U32 R17, RZ, RZ, R9 ;  /* 0x000000ffff117224 */ /* 0x001fc400078e0009 */
[----:B------:R-:W-:Y:S02]  /*2ae0*/  @!P0 IMAD.IADD R13, R13, 0x1, -R11 ;  /* 0x000000010d0d8824 */ /* 0x000fe400078e0a0b */
[----:B------:R-:W-:Y:S01]  /*2af0*/  @!P5 IMAD.MOV R10, RZ, RZ, -R10 ;  /* 0x000000ffff0ad224 */ /* 0x000fe200078e0a0a */
[----:B------:R-:W-:Y:S01]  /*2b00*/  ISETP.GT.U32.AND P5, PT, R11, R0, PT ;  /* 0x000000000b00720c */ /* 0x000fe20003fa4070 */
[----:B------:R-:W-:Y:S01]  /*2b10*/  @!P4 IMAD.MOV R17, RZ, RZ, -R17 ;  /* 0x000000ffff11c224 */ /* 0x000fe200078e0a11 */
[----:B------:R-:W-:Y:S01]  /*2b20*/  ISETP.GE.AND P4, PT, R5, RZ, PT ;  /* 0x000000ff0500720c */ /* 0x000fe20003f86270 */
[----:B------:R-:W-:Y:S01]  /*2b30*/  VIADD R5, R23, 0x54 ;  /* 0x0000005417057836 */ /* 0x000fe20000000000 */
[----:B------:R-:W-:Y:S01]  /*2b40*/  ISETP.GT.U32.AND P0, PT, R11, R13, PT ;  /* 0x0000000d0b00720c */ /* 0x000fe20003f04070 */
[--C-:B------:R-:W-:Y:S01]  /*2b50*/  @!P3 IMAD.IADD R2, R2, 0x1, -R11.reuse ;  /* 0x000000010202b824 */ /* 0x100fe200078e0a0b */
[----:B------:R-:W-:Y:S01]  /*2b60*/  STL [R1+0x138], R17 ;  /* 0x0001381101007387 */ /* 0x000fe20000100800 */
[--C-:B------:R-:W-:Y:S01]  /*2b70*/  @!P1 IMAD.IADD R14, R14, 0x1, -R11.reuse ;  /* 0x000000010e0e9824 */ /* 0x100fe200078e0a0b */
[----:B------:R-:W-:Y:S01]  /*2b80*/  IABS R9, R5 ;  /* 0x0000000500097213 */ /* 0x000fe20000000000 */
[----:B------:R-:W-:Y:S01]  /*2b90*/  VIADD R6, R23, 0x53 ;  /* 0x0000005317067836 */ /* 0x000fe20000000000 */
[----:B------:R-:W-:Y:S01]  /*2ba0*/  ISETP.GT.U32.AND P3, PT, R11, R2, PT ;  /* 0x000000020b00720c */ /* 0x000fe20003f64070 */
[----:B------:R-:W-:Y:S01]  /*2bb0*/  VIADD R7, R23, 0x52 ;  /* 0x0000005217077836 */ /* 0x000fe20000000000 */
[----:B------:R-:W-:Y:S01]  /*2bc0*/  ISETP.GT.U32.AND P1, PT, R11, R14, PT ;  /* 0x0000000e0b00720c */ /* 0x000fe20003f24070 */
[----:B------:R-:W-:Y:S01]  /*2bd0*/  @!P5 IMAD.IADD R0, R0, 0x1, -R11 ;  /* 0x000000010000d824 */ /* 0x000fe200078e0a0b */
[----:B------:R-:W-:Y:S01]  /*2be0*/  IABS R8, R6 ;  /* 0x0000000600087213 */ /* 0x000fe20000000000 */
[----:B------:R-:W-:Y:S01]  /*2bf0*/  IMAD.HI.U32 R15, R4, R9, RZ ;  /* 0x00000009040f7227 */ /* 0x000fe200078e00ff */
[----:B------:R0:W-:Y:S01]  /*2c00*/  STL [R1+0x148], R10 ;  /* 0x0001480a01007387 */ /* 0x0001e20000100800 */
[----:B-1----:R-:W-:-:S02]  /*2c10*/  IADD3 R18, PT, PT, R23, 0x4d, RZ ;  /* 0x0000004d17127810 */ /* 0x002fc40007ffe0ff */
[----:B------:R-:W-:Y:S01]  /*2c20*/  @!P0 IMAD.IADD R13, R13, 0x1, -R11 ;  /* 0x000000010d0d8824 */ /* 0x000fe200078e0a0b */
[----:B------:R-:W-:Y:S01]  /*2c30*/  ISETP.GE.AND P0, PT, R12, RZ, PT ;  /* 0x000000ff0c00720c */ /* 0x000fe20003f06270 */
[----:B------:R-:W-:Y:S01]  /*2c40*/  IMAD.MOV R15, RZ, RZ, -R15 ;  /* 0x000000ffff0f7224 */ /* 0x000fe200078e0a0f */
[C---:B------:R-:W-:Y:S01]  /*2c50*/  ISETP.GT.U32.AND P5, PT, R11.reuse, R0, PT ;  /* 0x000000000b00720c */ /* 0x040fe20003fa4070 */
[----:B------:R-:W-:Y:S02]  /*2c60*/  IMAD.HI.U32 R12, R4, R8, RZ ;  /* 0x00000008040c7227 */ /* 0x000fe400078e00ff */
[----:B------:R-:W-:Y:S02]  /*2c70*/  @!P1 IADD3 R14, PT, PT, R14, -R11, RZ ;  /* 0x8000000b0e0e9210 */ /* 0x000fe40007ffe0ff */
[----:B------:R-:W-:Y:S01]  /*2c80*/  IMAD R9, R11, R15, R9 ;  /* 0x0000000f0b097224 */ /* 0x000fe200078e0209 */
[----:B0-----:R-:W-:Y:S01]  /*2c90*/  IABS R10, R7 ;  /* 0x00000007000a7213 */ /* 0x001fe20000000000 */
[----:B------:R-:W-:-:S02]  /*2ca0*/  IMAD.MOV R12, RZ, RZ, -R12 ;  /* 0x000000ffff0c7224 */ /* 0x000fc400078e0a0c */
[--C-:B------:R-:W-:Y:S01]  /*2cb0*/  @!P3 IMAD.IADD R2, R2, 0x1, -R11.reuse ;  /* 0x000000010202b824 */ /* 0x100fe200078e0a0b */
[----:B------:R-:W-:Y:S01]  /*2cc0*/  ISETP.GE.AND P3, PT, R7, RZ, PT ;  /* 0x000000ff0700720c */ /* 0x000fe20003f66270 */
[C---:B------:R-:W-:Y:S01]  /*2cd0*/  IMAD R7, R11.reuse, R12, R8 ;  /* 0x0000000c0b077224 */ /* 0x040fe200078e0208 */
[C---:B------:R-:W-:Y:S01]  /*2ce0*/  ISETP.GT.U32.AND P1, PT, R11.reuse, R9, PT ;  /* 0x000000090b00720c */ /* 0x040fe20003f24070 */
[----:B------:R-:W-:Y:S02]  /*2cf0*/  @!P5 IMAD.IADD R0, R0, 0x1, -R11 ;  /* 0x000000010000d824 */ /* 0x000fe400078e0a0b */
[----:B------:R-:W-:Y:S01]  /*2d00*/  IMAD.MOV.U32 R17, RZ, RZ, R13 ;  /* 0x000000ffff117224 */ /* 0x000fe200078e000d */
[----:B------:R-:W-:Y:S01]  /*2d10*/  ISETP.GT.U32.AND P5, PT, R11, R7, PT ;  /* 0x000000070b00720c */ /* 0x000fe20003fa4070 */
[----:B------:R-:W-:Y:S02]  /*2d20*/  IMAD.MOV.U32 R15, RZ, RZ, R2 ;  /* 0x000000ffff0f7224 */ /* 0x000fe400078e0002 */
[----:B------:R-:W-:Y:S01]  /*2d30*/  @!P6 IMAD.MOV R17, RZ, RZ, -R17 ;  /* 0x000000ffff11e224 */ /* 0x000fe200078e0a11 */
[----:B------:R-:W-:Y:S01]  /*2d40*/  ISETP.GE.AND P6, PT, R5, RZ, PT ;  /* 0x000000ff0500720c */ /* 0x000fe20003fc6270 */
[----:B------:R-:W-:-:S02]  /*2d50*/  VIADD R5, R23, 0x51 ;  /* 0x0000005117057836 */ /* 0x000fc40000000000 */
[----:B------:R-:W-:Y:S01]  /*2d60*/  IMAD.MOV.U32 R16, RZ, RZ, R14 ;  /* 0x000000ffff107224 */ /* 0x000fe200078e000e */
[----:B------:R-:W-:Y:S01]  /*2d70*/  STL [R1+0x14c], R17 ;  /* 0x00014c1101007387 */ /* 0x000fe20000100800 */
[--C-:B------:R-:W-:Y:S01]  /*2d80*/  @!P1 IMAD.IADD R9, R9, 0x1, -R11.reuse ;  /* 0x0000000109099824 */ /* 0x100fe200078e0a0b */
[----:B------:R-:W-:Y:S01]  /*2d90*/  IABS R8, R5 ;  /* 0x0000000500087213 */ /* 0x000fe20000000000 */
[----:B------:R-:W-:Y:S02]  /*2da0*/  VIADD R2, R23, 0x50 ;  /* 0x0000005017027836 */ /* 0x000fe40000000000 */
[----:B------:R-:W-:Y:S01]  /*2db0*/  @!P5 IMAD.IADD R7, R7, 0x1, -R11 ;  /* 0x000000010707d824 */ /* 0x000fe200078e0a0b */
[C---:B------:R-:W-:Y:S01]  /*2dc0*/  ISETP.GT.U32.AND P1, PT, R11.reuse, R9, PT ;  /* 0x000000090b00720c */ /* 0x040fe20003f24070 */
[----:B------:R-:W-:Y:S01]  /*2dd0*/  IMAD.HI.U32 R13, R4, R10, RZ ;  /* 0x0000000a040d7227 */ /* 0x000fe200078e00ff */
[----:B------:R-:W-:Y:S02]  /*2de0*/  IABS R20, R2 ;  /* 0x0000000200147213 */ /* 0x000fe40000000000 */
[----:B------:R-:W-:Y:S01]  /*2df0*/  ISETP.GT.U32.AND P5, PT, R11, R7, PT ;  /* 0x000000070b00720c */ /* 0x000fe20003fa4070 */
[----:B------:R-:W-:Y:S01]  /*2e00*/  @!P2 IMAD.MOV R16, RZ, RZ, -R16 ;  /* 0x000000ffff10a224 */ /* 0x000fe200078e0a10 */
[----:B------:R-:W-:Y:S01]  /*2e10*/  ISETP.GE.AND P2, PT, R6, RZ, PT ;  /* 0x000000ff0600720c */ /* 0x000fe20003f46270 */
[----:B------:R-:W-:-:S02]  /*2e20*/  IMAD.MOV R13, RZ, RZ, -R13 ;  /* 0x000000ffff0d7224 */ /* 0x000fc400078e0a0d */
[C---:B------:R-:W-:Y:S01]  /*2e30*/  IMAD.HI.U32 R6, R4.reuse, R8, RZ ;  /* 0x0000000804067227 */ /* 0x040fe200078e00ff */
[----:B------:R-:W-:Y:S03]  /*2e40*/  STL [R1+0x150], R16 ;  /* 0x0001501001007387 */ /* 0x000fe60000100800 */
[----:B------:R-:W-:Y:S02]  /*2e50*/  IMAD.MOV.U32 R14, RZ, RZ, R0 ;  /* 0x000000ffff0e7224 */ /* 0x000fe400078e0000 */
[----:B------:R-:W-:Y:S02]  /*2e60*/  IMAD R10, R11, R13, R10 ;  /* 0x0000000d0b0a7224 */ /* 0x000fe400078e020a */
[----:B------:R-:W-:Y:S01]  /*2e70*/  IMAD.HI.U32 R0, R4, R20, RZ ;  /* 0x0000001404007227 */ /* 0x000fe200078e00ff */
[----:B------:R-:W-:Y:S02]  /*2e80*/  @!P0 IADD3 R14, PT, PT, -R14, RZ, RZ ;  /* 0x000000ff0e0e8210 */ /* 0x000fe40007ffe1ff */
[----:B------:R-:W-:Y:S01]  /*2e90*/  ISETP.GE.AND P0, PT, R2, RZ, PT ;  /* 0x000000ff0200720c */ /* 0x000fe20003f06270 */
[----:B------:R-:W-:-:S02]  /*2ea0*/  IMAD.MOV R6, RZ, RZ, -R6 ;  /* 0x000000ffff067224 */ /* 0x000fc400078e0a06 */
[----:B------:R-:W-:Y:S01]  /*2eb0*/  @!P4 IMAD.MOV R15, RZ, RZ, -R15 ;  /* 0x000000ffff0fc224 */ /* 0x000fe200078e0a0f */
[----:B------:R-:W-:Y:S01]  /*2ec0*/  ISETP.GE.AND P4, PT, R5, RZ, PT ;  /* 0x000000ff0500720c */ /* 0x000fe20003f86270 */
[--C-:B------:R-:W-:Y:S01]  /*2ed0*/  @!P1 IMAD.IADD R9, R9, 0x1, -R11.reuse ;  /* 0x0000000109099824 */ /* 0x100fe200078e0a0b */
[C---:B------:R-:W-:Y:S01]  /*2ee0*/  ISETP.GT.U32.AND P1, PT, R11.reuse, R10, PT ;  /* 0x0000000a0b00720c */ /* 0x040fe20003f24070 */
[----:B------:R-:W-:Y:S01]  /*2ef0*/  IMAD.MOV R0, RZ, RZ, -R0 ;  /* 0x000000ffff007224 */ /* 0x000fe200078e0a00 */
[----:B------:R0:W-:Y:S01]  /*2f00*/  STL [R1+0x154], R15 ;  /* 0x0001540f01007387 */ /* 0x0001e20000100800 */
[C---:B------:R-:W-:Y:S02]  /*2f10*/  IMAD R8, R11.reuse, R6, R8 ;  /* 0x000000060b087224 */ /* 0x040fe400078e0208 */
[----:B------:R-:W-:Y:S01]  /*2f20*/  IMAD R20, R11, R0, R20 ;  /* 0x000000000b147224 */ /* 0x000fe200078e0214 */
[----:B------:R1:W-:Y:S01]  /*2f30*/  STL [R1+0x158], R14 ;  /* 0x0001580e01007387 */ /* 0x0003e20000100800 */
[----:B------:R-:W-:Y:S01]  /*2f40*/  @!P5 IMAD.IADD R7, R7, 0x1, -R11 ;  /* 0x000000010707d824 */ /* 0x000fe200078e0a0b */
[----:B------:R-:W-:Y:S01]  /*2f50*/  ISETP.GT.U32.AND P5, PT, R11, R8, PT ;  /* 0x000000080b00720c */ /* 0x000fe20003fa4070 */
[----:B------:R-:W-:-:S02]  /*2f60*/  VIADD R2, R23, 0x4f ;  /* 0x0000004f17027836 */ /* 0x000fc40000000000 */
[----:B------:R-:W-:Y:S02]  /*2f70*/  VIADD R5, R23, 0x4e ;  /* 0x0000004e17057836 */ /* 0x000fe40000000000 */
[----:B------:R-:W-:Y:S01]  /*2f80*/  @!P1 IMAD.IADD R10, R10, 0x1, -R11 ;  /* 0x000000010a0a9824 */ /* 0x000fe200078e0a0b */
[----:B------:R-:W-:Y:S01]  /*2f90*/  IABS R12, R2 ;  /* 0x00000002000c7213 */ /* 0x000fe20000000000 */
[----:B------:R-:W-:Y:S01]  /*2fa0*/  IMAD.MOV.U32 R13, RZ, RZ, R7 ;  /* 0x000000ffff0d7224 */ /* 0x000fe200078e0007 */
[----:B0-----:R-:W-:Y:S01]  /*2fb0*/  IABS R15, R5 ;  /* 0x00000005000f7213 */ /* 0x001fe20000000000 */
[----:B-1----:R-:W-:Y:S01]  /*2fc0*/  IMAD.MOV.U32 R14, RZ, RZ, R9 ;  /* 0x000000ffff0e7224 */ /* 0x002fe200078e0009 */
[----:B------:R-:W-:Y:S01]  /*2fd0*/  ISETP.GT.U32.AND P1, PT, R11, R10, PT ;  /* 0x0000000a0b00720c */ /* 0x000fe20003f24070 */
[----:B------:R-:W-:-:S04]  /*2fe0*/  IMAD.HI.U32 R6, R4, R12, RZ ;  /* 0x0000000c04067227 */ /* 0x000fc800078e00ff */
[----:B------:R-:W-:Y:S01]  /*2ff0*/  @!P6 IMAD.MOV R14, RZ, RZ, -R14 ;  /* 0x000000ffff0ee224 */ /* 0x000fe200078e0a0e */
[C---:B------:R-:W-:Y:S01]  /*3000*/  ISETP.GT.U32.AND P6, PT, R11.reuse, R20, PT ;  /* 0x000000140b00720c */ /* 0x040fe20003fc4070 */
[--C-:B------:R-:W-:Y:S02]  /*3010*/  @!P5 IMAD.IADD R8, R8, 0x1, -R11.reuse ;  /* 0x000000010808d824 */ /* 0x100fe400078e0a0b */
[----:B------:R-:W-:Y:S01]  /*3020*/  IMAD.HI.U32 R0, R4, R15, RZ ;  /* 0x0000000f04007227 */ /* 0x000fe200078e00ff */
[----:B------:R0:W-:Y:S02]  /*3030*/  STL [R1+0x15c], R14 ;  /* 0x00015c0e01007387 */ /* 0x0001e40000100800 */
[----:B------:R-:W-:Y:S01]  /*3040*/  ISETP.GT.U32.AND P5, PT, R11, R8, PT ;  /* 0x000000080b00720c */ /* 0x000fe20003fa4070 */
[----:B------:R-:W-:Y:S02]  /*3050*/  IMAD.MOV R6, RZ, RZ, -R6 ;  /* 0x000000ffff067224 */ /* 0x000fe400078e0a06 */
[--C-:B------:R-:W-:Y:S01]  /*3060*/  @!P1 IMAD.IADD R10, R10, 0x1, -R11.reuse ;  /* 0x000000010a0a9824 */ /* 0x100fe200078e0a0b */
[----:B------:R-:W-:Y:S01]  /*3070*/  ISETP.GE.AND P1, PT, R5, RZ, PT ;  /* 0x000000ff0500720c */ /* 0x000fe20003f26270 */
[----:B------:R-:W-:Y:S01]  /*3080*/  IMAD.MOV R0, RZ, RZ, -R0 ;  /* 0x000000ffff007224 */ /* 0x000fe200078e0a00 */
[----:B------:R-:W-:Y:S01]  /*3090*/  IABS R5, R18 ;  /* 0x0000001200057213 */ /* 0x000fe20000000000 */
[----:B------:R-:W-:Y:S01]  /*30a0*/  @!P6 IMAD.IADD R20, R20, 0x1, -R11 ;  /* 0x000000011414e824 */ /* 0x000fe200078e0a0b */
[----:B0-----:R-:W-:Y:S01]  /*30b0*/  IABS R14, R19 ;  /* 0x00000013000e7213 */ /* 0x001fe20000000000 */
[----:B------:R-:W-:-:S02]  /*30c0*/  IMAD R12, R11, R6, R12 ;  /* 0x000000060b0c7224 */ /* 0x000fc400078e020c */
[C---:B------:R-:W-:Y:S01]  /*30d0*/  IMAD R15, R11.reuse, R0, R15 ;  /* 0x000000000b0f7224 */ /* 0x040fe200078e020f */
[C---:B------:R-:W-:Y:S01]  /*30e0*/  ISETP.GT.U32.AND P6, PT, R11.reuse, R20, PT ;  /* 0x000000140b00720c */ /* 0x040fe20003fc4070 */
[----:B------:R-:W-:Y:S01]  /*30f0*/  @!P5 IMAD.IADD R8, R8, 0x1, -R11 ;  /* 0x000000010808d824 */ /* 0x000fe200078e0a0b */
[----:B------:R-:W-:Y:S01]  /*3100*/  ISETP.GT.U32.AND P5, PT, R11, R12, PT ;  /* 0x0000000c0b00720c */ /* 0x000fe20003fa4070 */
[----:B------:R-:W-:-:S04]  /*3110*/  IMAD.HI.U32 R7, R4, R5, RZ ;  /* 0x0000000504077227 */ /* 0x000fc800078e00ff */
[----:B------:R-:W-:Y:S02]  /*3120*/  IMAD.MOV R7, RZ, RZ, -R7 ;  /* 0x000000ffff077224 */ /* 0x000fe400078e0a07 */
[----:B------:R-:W-:-:S04]  /*3130*/  IMAD.HI.U32 R22, R4, R14, RZ ;  /* 0x0000000e04167227 */ /* 0x000fc800078e00ff */
[----:B------:R-:W-:Y:S01]  /*3140*/  @!P6 IMAD.IADD R20, R20, 0x1, -R11 ;  /* 0x000000011414e824 */ /* 0x000fe200078e0a0b */
[C---:B------:R-:W-:Y:S01]  /*3150*/  ISETP.GT.U32.AND P6, PT, R11.reuse, R15, PT ;  /* 0x0000000f0b00720c */ /* 0x040fe20003fc4070 */
[C---:B------:R-:W-:Y:S02]  /*3160*/  IMAD R5, R11.reuse, R7, R5 ;  /* 0x000000070b057224 */ /* 0x040fe400078e0205 */
[----:B------:R-:W-:Y:S02]  /*3170*/  IMAD.MOV R22, RZ, RZ, -R22 ;  /* 0x000000ffff167224 */ /* 0x000fe400078e0a16 */
[----:B------:R-:W-:Y:S01]  /*3180*/  @!P5 IMAD.IADD R12, R12, 0x1, -R11 ;  /* 0x000000010c0cd824 */ /* 0x000fe200078e0a0b */
[C---:B------:R-:W-:Y:S01]  /*3190*/  ISETP.GT.U32.AND P5, PT, R11.reuse, R5, PT ;  /* 0x000000050b00720c */ /* 0x040fe20003fa4070 */
[----:B------:R-:W-:Y:S02]  /*31a0*/  IMAD R14, R11, R22, R14 ;  /* 0x000000160b0e7224 */ /* 0x000fe400078e020e */
[----:B------:R-:W-:Y:S01]  /*31b0*/  @!P2 IMAD.MOV R13, RZ, RZ, -R13 ;  /* 0x000000ffff0da224 */ /* 0x000fe200078e0a0d */
[----:B------:R-:W-:Y:S01]  /*31c0*/  ISETP.GE.AND P2, PT, R2, RZ, PT ;  /* 0x000000ff0200720c */ /* 0x000fe20003f46270 */
[----:B------:R-:W-:-:S02]  /*31d0*/  VIADD R2, R23, 0x4b ;  /* 0x0000004b17027836 */ /* 0x000fc40000000000 */
[--C-:B------:R-:W-:Y:S01]  /*31e0*/  @!P6 IMAD.IADD R15, R15, 0x1, -R11.reuse ;  /* 0x000000010f0fe824 */ /* 0x100fe200078e0a0b */
[----:B------:R-:W-:Y:S01]  /*31f0*/  ISETP.GT.U32.AND P6, PT, R11, R14, PT ;  /* 0x0000000e0b00720c */ /* 0x000fe20003fc4070 */
[C---:B------:R-:W-:Y:S01]  /*3200*/  VIADD R17, R23.reuse, 0x4a ;  /* 0x0000004a17117836 */ /* 0x040fe20000000000 */
[----:B------:R-:W-:Y:S01]  /*3210*/  IABS R16, R2 ;  /* 0x0000000200107213 */ /* 0x000fe20000000000 */
[----:B------:R-:W-:Y:S01]  /*3220*/  VIADD R9, R23, 0x49 ;  /* 0x0000004917097836 */ /* 0x000fe20000000000 */
[----:B------:R0:W-:Y:S01]  /*3230*/  STL [R1+0x160], R13 ;  /* 0x0001600d01007387 */ /* 0x0001e20000100800 */
[----:B------:R-:W-:Y:S01]  /*3240*/  @!P5 IMAD.IADD R5, R5, 0x1, -R11 ;  /* 0x000000010505d824 */ /* 0x000fe200078e0a0b */
[----:B------:R-:W-:Y:S01]  /*3250*/  IABS R6, R17 ;  /* 0x0000001100067213 */ /* 0x000fe20000000000 */
[C---:B------:R-:W-:Y:S01]  /*3260*/  IMAD.HI.U32 R21, R4.reuse, R16, RZ ;  /* 0x0000001004157227 */ /* 0x040fe200078e00ff */
[----:B------:R-:W-:Y:S02]  /*3270*/  IABS R0, R9 ;  /* 0x0000000900007213 */ /* 0x000fe40000000000 */
[----:B------:R-:W-:Y:S01]  /*3280*/  ISETP.GT.U32.AND P5, PT, R11, R12, PT ;  /* 0x0000000c0b00720c */ /* 0x000fe20003fa4070 */
[----:B------:R-:W-:-:S04]  /*3290*/  IMAD.HI.U32 R7, R4, R6, RZ ;  /* 0x0000000604077227 */ /* 0x000fc800078e00ff */
[----:B------:R-:W-:Y:S02]  /*32a0*/  IMAD.MOV.U32 R24, RZ, RZ, R10 ;  /* 0x000000ffff187224 */ /* 0x000fe400078e000a */
[----:B------:R-:W-:Y:S01]  /*32b0*/  @!P6 IMAD.IADD R14, R14, 0x1, -R11 ;  /* 0x000000010e0ee824 */ /* 0x000fe200078e0a0b */
[----:B------:R-:W-:Y:S01]  /*32c0*/  ISETP.GT.U32.AND P6, PT, R11, R5, PT ;  /* 0x000000050b00720c */ /* 0x000fe20003fc4070 */
[----:B------:R-:W-:Y:S02]  /*32d0*/  IMAD.MOV R21, RZ, RZ, -R21 ;  /* 0x000000ffff157224 */ /* 0x000fe400078e0a15 */
[----:B0-----:R-:W-:-:S04]  /*32e0*/  IMAD.HI.U32 R13, R4, R0, RZ ;  /* 0x00000000040d7227 */ /* 0x001fc800078e00ff */
[----:B------:R-:W-:Y:S02]  /*32f0*/  IMAD.MOV R22, RZ, RZ, -R7 ;  /* 0x000000ffff167224 */ /* 0x000fe400078e0a07 */
[----:B------:R-:W-:Y:S01]  /*3300*/  @!P3 IMAD.MOV R24, RZ, RZ, -R24 ;  /* 0x000000ffff18b224 */ /* 0x000fe200078e0a18 */
[C---:B------:R-:W-:Y:S01]  /*3310*/  ISETP.GT.U32.AND P3, PT, R11.reuse, R15, PT ;  /* 0x0000000f0b00720c */ /* 0x040fe20003f64070 */
[----:B------:R-:W-:Y:S02]  /*3320*/  IMAD R7, R11, R21, R16 ;  /* 0x000000150b077224 */ /* 0x000fe400078e0210 */
[----:B------:R-:W-:Y:S01]  /*3330*/  IMAD.MOV R16, RZ, RZ, -R13 ;  /* 0x000000ffff107224 */ /* 0x000fe200078e0a0d */
[----:B------:R-:W-:Y:S01]  /*3340*/  IADD3 R13, PT, PT, R23, 0x48, RZ ;  /* 0x00000048170d7810 */ /* 0x000fe20007ffe0ff */
[----:B------:R-:W-:Y:S01]  /*3350*/  IMAD R6, R11, R22, R6 ;  /* 0x000000160b067224 */ /* 0x000fe200078e0206 */
[----:B------:R-:W-:Y:S01]  /*3360*/  STL [R1+0x110], R24 ;  /* 0x0001101801007387 */ /* 0x000fe20000100800 */
[----:B------:R-:W-:-:S02]  /*3370*/  IMAD.MOV.U32 R21, RZ, RZ, R8 ;  /* 0x000000ffff157224 */ /* 0x000fc400078e0008 */
[C---:B------:R-:W-:Y:S01]  /*3380*/  IMAD R0, R11.reuse, R16, R0 ;  /* 0x000000100b007224 */ /* 0x040fe200078e0200 */
[----:B------:R-:W-:Y:S01]  /*3390*/  IABS R16, R13 ;  /* 0x0000000d00107213 */ /* 0x000fe20000000000 */
[----:B------:R-:W-:Y:S01]  /*33a0*/  @!P0 IMAD.MOV R20, RZ, RZ, -R20 ;  /* 0x000000ffff148224 */ /* 0x000fe200078e0a14 */
[C---:B------:R-:W-:Y:S01]  /*33b0*/  ISETP.GT.U32.AND P0, PT, R11.reuse, R7, PT ;  /* 0x000000070b00720c */ /* 0x040fe20003f04070 */
[----:B------:R-:W-:Y:S01]  /*33c0*/  @!P5 IMAD.IADD R12, R12, 0x1, -R11 ;  /* 0x000000010c0cd824 */ /* 0x000fe200078e0a0b */
[C---:B------:R-:W-:Y:S01]  /*33d0*/  ISETP.GT.U32.AND P5, PT, R11.reuse, R6, PT ;  /* 0x000000060b00720c */ /* 0x040fe20003fa4070 */
[----:B------:R-:W-:Y:S01]  /*33e0*/  @!P4 IMAD.MOV R21, RZ, RZ, -R21 ;  /* 0x000000ffff15c224 */ /* 0x000fe200078e0a15 */
[----:B------:R-:W-:Y:S01]  /*33f0*/  ISETP.GT.U32.AND P4, PT, R11, R14, PT ;  /* 0x0000000e0b00720c */ /* 0x000fe20003f84070 */
[--C-:B------:R-:W-:Y:S01]  /*3400*/  @!P6 IMAD.IADD R5, R5, 0x1, -R11.reuse ;  /* 0x000000010505e824 */ /* 0x100fe200078e0a0b */
[----:B------:R-:W-:Y:S01]  /*3410*/  ISETP.GT.U32.AND P6, PT, R11, R0, PT ;  /* 0x000000000b00720c */ /* 0x000fe20003fc4070 */
[----:B------:R-:W-:Y:S01]  /*3420*/  @!P3 IMAD.IADD R15, R15, 0x1, -R11 ;  /* 0x000000010f0fb824 */ /* 0x000fe200078e0a0b */
[----:B------:R0:W-:Y:S01]  /*3430*/  STL [R1+0x10c], R21 ;  /* 0x00010c1501007387 */ /* 0x0001e20000100800 */
[----:B------:R-:W-:Y:S01]  /*3440*/  ISETP.GE.AND P3, PT, R18, RZ, PT ;  /* 0x000000ff1200720c */ /* 0x000fe20003f66270 */
[----:B------:R-:W-:-:S02]  /*3450*/  VIADD R10, R23, 0x47 ;  /* 0x00000047170a7836 */ /* 0x000fc40000000000 */
[----:B------:R1:W-:Y:S01]  /*3460*/  STL [R1+0x134], R20 ;  /* 0x0001341401007387 */ /* 0x0003e20000100800 */
[--C-:B------:R-:W-:Y:S01]  /*3470*/  @!P0 IMAD.IADD R7, R7, 0x1, -R11.reuse ;  /* 0x0000000107078824 */ /* 0x100fe200078e0a0b */
[----:B------:R-:W-:Y:S01]  /*3480*/  ISETP.GE.AND P0, PT, R2, RZ, PT ;  /* 0x000000ff0200720c */ /* 0x000fe20003f06270 */
[----:B------:R-:W-:Y:S01]  /*3490*/  IMAD.MOV.U32 R22, RZ, RZ, R12 ;  /* 0x000000ffff167224 */ /* 0x000fe200078e000c */
[----:B------:R-:W-:Y:S01]  /*34a0*/  @!P5 IADD3 R6, PT, PT, R6, -R11, RZ ;  /* 0x8000000b0606d210 */ /* 0x000fe20007ffe0ff */
[----:B------:R-:W-:Y:S01]  /*34b0*/  @!P4 IMAD.IADD R14, R14, 0x1, -R11 ;  /* 0x000000010e0ec824 */ /* 0x000fe200078e0a0b */
[----:B------:R-:W-:Y:S01]  /*34c0*/  IABS R8, R10 ;  /* 0x0000000a00087213 */ /* 0x000fe20000000000 */
[----:B0-----:R-:W-:Y:S01]  /*34d0*/  IMAD.MOV.U32 R21, RZ, RZ, R15 ;  /* 0x000000ffff157224 */ /* 0x001fe200078e000f */
[----:B------:R-:W-:Y:S01]  /*34e0*/  ISETP.GE.AND P4, PT, R19, RZ, PT ;  /* 0x000000ff1300720c */ /* 0x000fe20003f86270 */
[----:B------:R-:W-:Y:S01]  /*34f0*/  @!P6 IMAD.IADD R0, R0, 0x1, -R11 ;  /* 0x000000010000e824 */ /* 0x000fe200078e0a0b */
[----:B------:R-:W-:Y:S01]  /*3500*/  ISETP.GT.U32.AND P6, PT, R11, R7, PT ;  /* 0x000000070b00720c */ /* 0x000fe20003fc4070 */
[----:B-1----:R-:W-:Y:S01]  /*3510*/  IMAD.HI.U32 R20, R4, R16, RZ ;  /* 0x0000001004147227 */ /* 0x002fe200078e00ff */
[----:B------:R-:W-:-:S03]  /*3520*/  ISETP.GE.AND P5, PT, R17, RZ, PT ;  /* 0x000000ff1100720c */ /* 0x000fc60003fa6270 */
[----:B------:R-:W-:Y:S02]  /*3530*/  IMAD.MOV R20, RZ, RZ, -R20 ;  /* 0x000000ffff147224 */ /* 0x000fe400078e0a14 */
[----:B------:R-:W-:Y:S01]  /*3540*/  @!P1 IMAD.MOV R21, RZ, RZ, -R21 ;  /* 0x000000ffff159224 */ /* 0x000fe200078e0a15 */
[C---:B------:R-:W-:Y:S01]  /*3550*/  ISETP.GT.U32.AND P1, PT, R11.reuse, R6, PT ;  /* 0x000000060b00720c */ /* 0x040fe20003f24070 */
[C---:B------:R-:W-:Y:S02]  /*3560*/  IMAD R2, R11.reuse, R20, R16 ;  /* 0x000000140b027224 */ /* 0x040fe400078e0210 */
[----:B------:R-:W-:Y:S02]  /*3570*/  IMAD.MOV.U32 R15, RZ, RZ, R5 ;  /* 0x000000ffff0f7224 */ /* 0x000fe400078e0005 */
[----:B------:R-:W-:Y:S01]  /*3580*/  @!P2 IMAD.MOV R22, RZ, RZ, -R22 ;  /* 0x000000ffff16a224 */ /* 0x000fe200078e0a16 */
[C---:B------:R-:W-:Y:S01]  /*3590*/  ISETP.GT.U32.AND P2, PT, R11.reuse, R0, PT ;  /* 0x000000000b00720c */ /* 0x040fe20003f44070 */
[----:B------:R-:W-:Y:S01]  /*35a0*/  @!P3 IMAD.MOV R15, RZ, RZ, -R15 ;  /* 0x000000ffff0fb224 */ /* 0x000fe200078e0a0f */
[----:B------:R-:W-:Y:S01]  /*35b0*/  ISETP.GT.U32.AND P3, PT, R11, R2, PT ;  /* 0x000000020b00720c */ /* 0x000fe20003f64070 */
[----:B------:R-:W-:Y:S01]  /*35c0*/  IMAD.HI.U32 R18, R4, R8, RZ ;  /* 0x0000000804127227 */ /* 0x000fe200078e00ff */
[----:B------:R-:W-:Y:S03]  /*35d0*/  STL [R1+0x108], R22 ;  /* 0x0001081601007387 */ /* 0x000fe60000100800 */
[----:B------:R-:W-:Y:S01]  /*35e0*/  VIADD R12, R23, 0x46 ;  /* 0x00000046170c7836 */ /* 0x000fe20000000000 */
[----:B------:R-:W-:Y:S01]  /*35f0*/  STL [R1+0x104], R21 ;  /* 0x0001041501007387 */ /* 0x000fe20000100800 */
[----:B------:R-:W-:-:S02]  /*3600*/  IMAD.MOV R18, RZ, RZ, -R18 ;  /* 0x000000ffff127224 */ /* 0x000fc400078e0a12 */
[--C-:B------:R-:W-:Y:S01]  /*3610*/  @!P6 IMAD.IADD R7, R7, 0x1, -R11.reuse ;  /* 0x000000010707e824 */ /* 0x100fe200078e0a0b */
[----:B------:R0:W-:Y:S01]  /*3620*/  STL [R1+0x100], R15 ;  /* 0x0001000f01007387 */ /* 0x0001e20000100800 */
[----:B------:R-:W-:Y:S02]  /*3630*/  IMAD R8, R11, R18, R8 ;  /* 0x000000120b087224 */ /* 0x000fe400078e0208 */
[--C-:B------:R-:W-:Y:S01]  /*3640*/  @!P1 IMAD.IADD R6, R6, 0x1, -R11.reuse ;  /* 0x0000000106069824 */ /* 0x100fe200078e0a0b */
[----:B------:R-:W-:Y:S01]  /*3650*/  ISETP.GE.AND P1, PT, R13, RZ, PT ;  /* 0x000000ff0d00720c */ /* 0x000fe20003f26270 */
[----:B------:R-:W-:Y:S01]  /*3660*/  @!P4 IMAD.MOV R14, RZ, RZ, -R14 ;  /* 0x000000ffff0ec224 */ /* 0x000fe200078e0a0e */
[----:B------:R-:W-:Y:S01]  /*3670*/  ISETP.GE.AND P4, PT, R9, RZ, PT ;  /* 0x000000ff0900720c */ /* 0x000fe20003f86270 */
[----:B------:R-:W-:Y:S01]  /*3680*/  @!P3 IMAD.IADD R2, R2, 0x1, -R11 ;  /* 0x000000010202b824 */ /* 0x000fe200078e0a0b */
[C---:B------:R-:W-:Y:S01]  /*3690*/  ISETP.GT.U32.AND P6, PT, R11.reuse, R8, PT ;  /* 0x000000080b00720c */ /* 0x040fe20003fc4070 */
[----:B------:R-:W-:Y:S01]  /*36a0*/  IMAD.MOV.U32 R16, RZ, RZ, R7 ;  /* 0x000000ffff107224 */ /* 0x000fe200078e0007 */
[----:B0-----:R-:W-:Y:S01]  /*36b0*/  IABS R15, R12 ;  /* 0x0000000c000f7213 */ /* 0x001fe20000000000 */
[----:B------:R-:W-:Y:S01]  /*36c0*/  @!P2 IMAD.IADD R0, R0, 0x1, -R11 ;  /* 0x000000010000a824 */ /* 0x000fe200078e0a0b */
[----:B------:R0:W-:Y:S01]  /*36d0*/  STL [R1+0xfc], R14 ;  /* 0x0000fc0e01007387 */ /* 0x0001e20000100800 */
[----:B------:R-:W-:Y:S01]  /*36e0*/  @!P0 IMAD.MOV R16, RZ, RZ, -R16 ;  /* 0x000000ffff108224 */ /* 0x000fe200078e0a10 */
[----:B------:R-:W-:Y:S01]  /*36f0*/  ISETP.GT.U32.AND P0, PT, R11, R2, PT ;  /* 0x000000020b00720c */ /* 0x000fe20003f04070 */
[----:B------:R-:W-:Y:S01]  /*3700*/  IMAD.HI.U32 R13, R4, R15, RZ ;  /* 0x0000000f040d7227 */ /* 0x000fe200078e00ff */
[----:B------:R-:W-:-:S02]  /*3710*/  ISETP.GE.AND P2, PT, R10, RZ, PT ;  /* 0x000000ff0a00720c */ /* 0x000fc40003f46270 */
[----:B------:R-:W-:Y:S01]  /*3720*/  STL [R1+0xf8], R16 ;  /* 0x0000f81001007387 */ /* 0x000fe20000100800 */
[----:B------:R-:W-:Y:S01]  /*3730*/  VIADD R5, R23, 0x45 ;  /* 0x0000004517057836 */ /* 0x000fe20000000000 */
[----:B------:R-:W-:Y:S01]  /*3740*/  IADD3 R13, PT, PT, -R13, RZ, RZ ;  /* 0x000000ff0d0d7210 */ /* 0x000fe20007ffe1ff */
[----:B------:R-:W-:Y:S01]  /*3750*/  @!P6 IMAD.IADD R8, R8, 0x1, -R11 ;  /* 0x000000010808e824 */ /* 0x000fe200078e0a0b */
[----:B------:R-:W-:Y:S01]  /*3760*/  ISETP.GE.AND P3, PT, R12, RZ, PT ;  /* 0x000000ff0c00720c */ /* 0x000fe20003f66270 */
[----:B0-----:R-:W-:Y:S01]  /*3770*/  IMAD.MOV.U32 R14, RZ, RZ, R6 ;  /* 0x000000ffff0e7224 */ /* 0x001fe200078e0006 */
[----:B------:R-:W-:Y:S01]  /*3780*/  IABS R9, R5 ;  /* 0x0000000500097213 */ /* 0x000fe20000000000 */
[----:B------:R-:W-:Y:S01]  /*3790*/  IMAD R15, R11, R13, R15 ;  /* 0x0000000d0b0f7224 */ /* 0x000fe200078e020f */
[----:B------:R-:W-:Y:S01]  /*37a0*/  ISETP.GE.AND P6, PT, R5, RZ, PT ;  /* 0x000000ff0500720c */ /* 0x000fe20003fc6270 */
[----:B------:R-:W-:Y:S02]  /*37b0*/  IMAD.MOV.U32 R6, RZ, RZ, R0 ;  /* 0x000000ffff067224 */ /* 0x000fe400078e0000 */
[----:B------:R-:W-:Y:S01]  /*37c0*/  @!P5 IMAD.MOV R14, RZ, RZ, -R14 ;  /* 0x000000ffff0ed224 */ /* 0x000fe200078e0a0e */
[C---:B------:R-:W-:Y:S01]  /*37d0*/  ISETP.GT.U32.AND P5, PT, R11.reuse, R8, PT ;  /* 0x000000080b00720c */ /* 0x040fe20003fa4070 */
[----:B------:R-:W-:Y:S01]  /*37e0*/  @!P4 IMAD.MOV R6, RZ, RZ, -R6 ;  /* 0x000000ffff06c224 */ /* 0x000fe200078e0a06 */
[----:B------:R-:W-:Y:S01]  /*37f0*/  ISETP.GT.U32.AND P4, PT, R11, R15, PT ;  /* 0x0000000f0b00720c */ /* 0x000fe20003f84070 */
[----:B------:R-:W-:Y:S01]  /*3800*/  @!P0 IMAD.IADD R2, R2, 0x1, -R11 ;  /* 0x0000000102028824 */ /* 0x000fe200078e0a0b */
[----:B------:R-:W-:Y:S01]  /*3810*/  STL [R1+0xf4], R14 ;  /* 0x0000f40e01007387 */ /* 0x000fe20000100800 */
[----:B------:R-:W-:-:S03]  /*3820*/  IMAD.HI.U32 R10, R4, R9, RZ ;  /* 0x00000009040a7227 */ /* 0x000fc600078e00ff */
[----:B------:R0:W-:Y:S01]  /*3830*/  STL [R1+0x12c], R6 ;  /* 0x00012c0601007387 */ /* 0x0001e20000100800 */
[----:B------:R-:W-:Y:S02]  /*3840*/  VIADD R13, R23, 0x44 ;  /* 0x00000044170d7836 */ /* 0x000fe40000000000 */
[----:B------:R-:W-:Y:S02]  /*3850*/  IMAD.MOV.U32 R7, RZ, RZ, R2 ;  /* 0x000000ffff077224 */ /* 0x000fe400078e0002 */
[----:B------:R-:W-:Y:S01]  /*3860*/  IMAD.MOV R10, RZ, RZ, -R10 ;  /* 0x000000ffff0a7224 */ /* 0x000fe200078e0a0a */
[----:B------:R-:W-:Y:S01]  /*3870*/  ISETP.GE.AND P0, PT, R13, RZ, PT ;  /* 0x000000ff0d00720c */ /* 0x000fe20003f06270 */
[----:B------:R-:W-:Y:S01]  /*3880*/  @!P4 IMAD.IADD R15, R15, 0x1, -R11 ;  /* 0x000000010f0fc824 */ /* 0x000fe200078e0a0b */
[----:B------:R-:W-:Y:S01]  /*3890*/  IABS R13, R13 ;  /* 0x0000000d000d7213 */ /* 0x000fe20000000000 */
[----:B------:R-:W-:Y:S02]  /*38a0*/  @!P1 IMAD.MOV R7, RZ, RZ, -R7 ;  /* 0x000000ffff079224 */ /* 0x000fe400078e0a07 */
[C---:B------:R-:W-:Y:S01]  /*38b0*/  IMAD R9, R11.reuse, R10, R9 ;  /* 0x0000000a0b097224 */ /* 0x040fe200078e0209 */
[----:B------:R-:W-:Y:S01]  /*38c0*/  ISETP.GT.U32.AND P4, PT, R11, R15, PT ;  /* 0x0000000f0b00720c */ /* 0x000fe20003f84070 */
[----:B------:R-:W-:Y:S01]  /*38d0*/  @!P5 IMAD.IADD R8, R8, 0x1, -R11 ;  /* 0x000000010808d824 */ /* 0x000fe200078e0a0b */
[----:B------:R1:W-:Y:S01]  /*38e0*/  STL [R1+0x130], R7 ;  /* 0x0001300701007387 */ /* 0x0003e20000100800 */
[----:B0-----:R-:W-:Y:S01]  /*38f0*/  VIADD R6, R23, 0x42 ;  /* 0x0000004217067836 */ /* 0x001fe20000000000 */
[----:B------:R-:W-:Y:S01]  /*3900*/  ISETP.GT.U32.AND P5, PT, R11, R9, PT ;  /* 0x000000090b00720c */ /* 0x000fe20003fa4070 */
[----:B------:R-:W-:-:S02]  /*3910*/  VIADD R0, R23, 0x43 ;  /* 0x0000004317007836 */ /* 0x000fc40000000000 */
[----:B------:R-:W-:Y:S01]  /*3920*/  @!P2 IMAD.MOV R8, RZ, RZ, -R8 ;  /* 0x000000ffff08a224 */ /* 0x000fe200078e0a08 */
[----:B------:R-:W-:Y:S01]  /*3930*/  IABS R10, R6 ;  /* 0x00000006000a7213 */ /* 0x000fe20000000000 */
[----:B------:R-:W-:Y:S01]  /*3940*/  VIADD R14, R23, 0x40 ;  /* 0x00000040170e7836 */ /* 0x000fe20000000000 */
[----:B------:R-:W-:Y:S01]  /*3950*/  IABS R5, R0 ;  /* 0x0000000000057213 */ /* 0x000fe20000000000 */
[----:B-1----:R-:W-:Y:S01]  /*3960*/  IMAD.HI.U32 R7, R4, R13, RZ ;  /* 0x0000000d04077227 */ /* 0x002fe200078e00ff */
[----:B------:R-:W-:Y:S01]  /*3970*/  ISETP.GE.AND P1, PT, R0, RZ, PT ;  /* 0x000000ff0000720c */ /* 0x000fe20003f26270 */
[----:B------:R0:W-:Y:S01]  /*3980*/  STL [R1+0x144], R8 ;  /* 0x0001440801007387 */ /* 0x0001e20000100800 */
[----:B------:R-:W-:Y:S01]  /*3990*/  ISETP.GE.AND P2, PT, R6, RZ, PT ;  /* 0x000000ff0600720c */ /* 0x000fe20003f46270 */
[----:B------:R-:W-:Y:S02]  /*39a0*/  IMAD.MOV R7, RZ, RZ, -R7 ;  /* 0x000000ffff077224 */ /* 0x000fe400078e0a07 */
[----:B------:R-:W-:Y:S01]  /*39b0*/  @!P5 IADD3 R9, PT, PT, R9, -R11, RZ ;  /* 0x8000000b0909d210 */ /* 0x000fe20007ffe0ff */
[----:B------:R-:W-:Y:S01]  /*39c0*/  @!P4 IMAD.IADD R15, R15, 0x1, -R11 ;  /* 0x000000010f0fc824 */ /* 0x000fe200078e0a0b */
[----:B------:R-:W-:Y:S01]  /*39d0*/  IABS R16, R14 ;  /* 0x0000000e00107213 */ /* 0x000fe20000000000 */
[C---:B------:R-:W-:Y:S01]  /*39e0*/  IMAD R13, R11.reuse, R7, R13 ;  /* 0x000000070b0d7224 */ /* 0x040fe200078e020d */
[----:B------:R-:W-:Y:S01]  /*39f0*/  ISETP.GT.U32.AND P5, PT, R11, R9, PT ;  /* 0x000000090b00720c */ /* 0x000fe20003fa4070 */
[----:B------:R-:W-:-:S03]  /*3a00*/  IMAD.HI.U32 R0, R4, R10, RZ ;  /* 0x0000000a04007227 */ /* 0x000fc600078e00ff */
[----:B------:R-:W-:Y:S01]  /*3a10*/  ISETP.GT.U32.AND P4, PT, R11, R13, PT ;  /* 0x0000000d0b00720c */ /* 0x000fe20003f84070 */
[----:B------:R-:W-:Y:S02]  /*3a20*/  IMAD.MOV R6, RZ, RZ, -R0 ;  /* 0x000000ffff067224 */ /* 0x000fe400078e0a00 */
[----:B------:R-:W-:Y:S02]  /*3a30*/  VIADD R0, R23, 0x41 ;  /* 0x0000004117007836 */ /* 0x000fe40000000000 */
[----:B------:R-:W-:-:S04]  /*3a40*/  IMAD.HI.U32 R2, R4, R5, RZ ;  /* 0x0000000504027227 */ /* 0x000fc800078e00ff */
[----:B------:R-:W-:Y:S01]  /*3a50*/  IMAD R10, R11, R6, R10 ;  /* 0x000000060b0a7224 */ /* 0x000fe200078e020a */
[----:B------:R-:W-:Y:S01]  /*3a60*/  IABS R6, R0 ;  /* 0x0000000000067213 */ /* 0x000fe20000000000 */
[----:B------:R-:W-:Y:S02]  /*3a70*/  IMAD.MOV.U32 R17, RZ, RZ, R15 ;  /* 0x000000ffff117224 */ /* 0x000fe400078e000f */
[----:B------:R-:W-:Y:S02]  /*3a80*/  IMAD.MOV R2, RZ, RZ, -R2 ;  /* 0x000000ffff027224 */ /* 0x000fe400078e0a02 */
[----:B------:R-:W-:Y:S01]  /*3a90*/  @!P4 IMAD.IADD R13, R13, 0x1, -R11 ;  /* 0x000000010d0dc824 */ /* 0x000fe200078e0a0b */
[C---:B------:R-:W-:Y:S01]  /*3aa0*/  ISETP.GT.U32.AND P4, PT, R11.reuse, R10, PT ;  /* 0x0000000a0b00720c */ /* 0x040fe20003f84070 */
[----:B------:R-:W-:Y:S02]  /*3ab0*/  @!P3 IMAD.MOV R17, RZ, RZ, -R17 ;  /* 0x000000ffff11b224 */ /* 0x000fe400078e0a11 */
[C---:B------:R-:W-:Y:S01]  /*3ac0*/  IMAD R5, R11.reuse, R2, R5 ;  /* 0x000000020b057224 */ /* 0x040fe200078e0205 */
[----:B------:R-:W-:Y:S01]  /*3ad0*/  ISETP.GT.U32.AND P3, PT, R11, R13, PT ;  /* 0x0000000d0b00720c */ /* 0x000fe20003f64070 */
[----:B------:R-:W-:Y:S01]  /*3ae0*/  @!P5 IMAD.IADD R9, R9, 0x1, -R11 ;  /* 0x000000010909d824 */ /* 0x000fe200078e0a0b */
[----:B------:R1:W-:Y:S01]  /*3af0*/  STL [R1+0x140], R17 ;  /* 0x0001401101007387 */ /* 0x0003e20000100800 */
[----:B------:R-:W-:Y:S01]  /*3b00*/  IMAD.HI.U32 R15, R4, R6, RZ ;  /* 0x00000006040f7227 */ /* 0x000fe200078e00ff */
[----:B------:R-:W-:-:S03]  /*3b10*/  ISETP.GT.U32.AND P5, PT, R11, R5, PT ;  /* 0x000000050b00720c */ /* 0x000fc60003fa4070 */
[----:B0-----:R-:W-:Y:S01]  /*3b20*/  VIADD R8, R23, 0x3f ;  /* 0x0000003f17087836 */ /* 0x001fe20000000000 */
[----:B------:R-:W-:Y:S01]  /*3b30*/  IADD3 R15, PT, PT, -R15, RZ, RZ ;  /* 0x000000ff0f0f7210 */ /* 0x000fe20007ffe1ff */
[----:B------:R-:W-:Y:S02]  /*3b40*/  @!P4 IMAD.IADD R10, R10, 0x1, -R11 ;  /* 0x000000010a0ac824 */ /* 0x000fe400078e0a0b */
[----:B------:R-:W-:Y:S01]  /*3b50*/  VIADD R2, R23, 0x3e ;  /* 0x0000003e17027836 */ /* 0x000fe20000000000 */
[----:B------:R-:W-:Y:S01]  /*3b60*/  IABS R12, R8 ;  /* 0x00000008000c7213 */ /* 0x000fe20000000000 */
[----:B-1----:R-:W-:Y:S01]  /*3b70*/  IMAD.MOV.U32 R17, RZ, RZ, R9 ;  /* 0x000000ffff117224 */ /* 0x002fe200078e0009 */
[----:B------:R-:W-:Y:S01]  /*3b80*/  ISETP.GT.U32.AND P4, PT, R11, R10, PT ;  /* 0x0000000a0b00720c */ /* 0x000fe20003f84070 */
[----:B------:R-:W-:Y:S01]  /*3b90*/  @!P3 IMAD.IADD R13, R13, 0x1, -R11 ;  /* 0x000000010d0db824 */ /* 0x000fe200078e0a0b */
[----:B------:R-:W-:Y:S01]  /*3ba0*/  IABS R7, R2 ;  /* 0x0000000200077213 */ /* 0x000fe20000000000 */
[----:B------:R-:W-:Y:S01]  /*3bb0*/  @!P6 IMAD.MOV R17, RZ, RZ, -R17 ;  /* 0x000000ffff11e224 */ /* 0x000fe200078e0a11 */
[----:B------:R-:W-:Y:S01]  /*3bc0*/  ISETP.GE.AND P6, PT, R0, RZ, PT ;  /* 0x000000ff0000720c */ /* 0x000fe20003fc6270 */
[----:B------:R-:W-:-:S02]  /*3bd0*/  IMAD R0, R11, R15, R6 ;  /* 0x0000000f0b007224 */ /* 0x000fc400078e0206 */
[----:B------:R-:W-:Y:S01]  /*3be0*/  @!P5 IMAD.IADD R5, R5, 0x1, -R11 ;  /* 0x000000010505d824 */ /* 0x000fe200078e0a0b */
[----:B------:R0:W-:Y:S01]  /*3bf0*/  STL [R1+0x13c], R17 ;  /* 0x00013c1101007387 */ /* 0x0001e20000100800 */
[----:B------:R-:W-:Y:S01]  /*3c00*/  IMAD.MOV.U32 R9, RZ, RZ, R12 ;  /* 0x000000ffff097224 */ /* 0x000fe200078e000c */
[C---:B------:R-:W-:Y:S01]  /*3c10*/  ISETP.GT.U32.AND P3, PT, R11.reuse, R0, PT ;  /* 0x000000000b00720c */ /* 0x040fe20003f64070 */
[----:B------:R-:W-:Y:S01]  /*3c20*/  IMAD.HI.U32 R15, R4, R16, RZ ;  /* 0x00000010040f7227 */ /* 0x000fe200078e00ff */
[----:B------:R-:W-:-:S03]  /*3c30*/  ISETP.GT.U32.AND P5, PT, R11, R5, PT ;  /* 0x000000050b00720c */ /* 0x000fc60003fa4070 */
[----:B------:R-:W-:-:S04]  /*3c40*/  IMAD.HI.U32 R6, R4, R9, RZ ;  /* 0x0000000904067227 */ /* 0x000fc800078e00ff */
[----:B------:R-:W-:-:S04]  /*3c50*/  IMAD.HI.U32 R12, R4, R7, RZ ;  /* 0x00000007040c7227 */ /* 0x000fc800078e00ff */
[----:B------:R-:W-:Y:S02]  /*3c60*/  IMAD.MOV R15, RZ, RZ, -R15 ;  /* 0x000000ffff0f7224 */ /* 0x000fe400078e0a0f */
[----:B------:R-:W-:Y:S02]  /*3c70*/  IMAD.MOV R6, RZ, RZ, -R6 ;  /* 0x000000ffff067224 */ /* 0x000fe400078e0a06 */
[--C-:B------:R-:W-:Y:S02]  /*3c80*/  @!P3 IMAD.IADD R0, R0, 0x1, -R11.reuse ;  /* 0x000000010000b824 */ /* 0x100fe400078e0a0b */
[----:B------:R-:W-:Y:S02]  /*3c90*/  @!P4 IMAD.IADD R10, R10, 0x1, -R11 ;  /* 0x000000010a0ac824 */ /* 0x000fe400078e0a0b */
[C---:B------:R-:W-:Y:S01]  /*3ca0*/  IMAD R16, R11.reuse, R15, R16 ;  /* 0x0000000f0b107224 */ /* 0x040fe200078e0210 */
[----:B------:R-:W-:Y:S01]  /*3cb0*/  ISETP.GT.U32.AND P3, PT, R11, R0, PT ;  /* 0x000000000b00720c */ /* 0x000fe20003f64070 */
[----:B------:R-:W-:-:S02]  /*3cc0*/  IMAD.MOV R12, RZ, RZ, -R12 ;  /* 0x000000ffff0c7224 */ /* 0x000fc400078e0a0c */
[----:B------:R-:W-:Y:S02]  /*3cd0*/  IMAD R9, R11, R6, R9 ;  /* 0x000000060b097224 */ /* 0x000fe400078e0209 */
[----:B0-----:R-:W-:Y:S01]  /*3ce0*/  IMAD.MOV.U32 R17, RZ, RZ, R13 ;  /* 0x000000ffff117224 */ /* 0x001fe200078e000d */
[----:B------:R-:W-:Y:S01]  /*3cf0*/  MOV R13, R10 ;  /* 0x0000000a000d7202 */ /* 0x000fe20000000f00 */
[----:B------:R-:W-:Y:S01]  /*3d00*/  VIADD R6, R23, 0x3d ;  /* 0x0000003d17067836 */ /* 0x000fe20000000000 */
[----:B------:R-:W-:Y:S01]  /*3d10*/  ISETP.GT.U32.AND P4, PT, R11, R9, PT ;  /* 0x000000090b00720c */ /* 0x000fe20003f84070 */
[----:B------:R-:W-:Y:S01]  /*3d20*/  @!P5 IMAD.IADD R5, R5, 0x1, -R11 ;  /* 0x000000010505d824 */ /* 0x000fe200078e0a0b */
[----:B------:R-:W-:Y:S01]  /*3d30*/  ISETP.GE.AND P5, PT, R14, RZ, PT ;  /* 0x000000ff0e00720c */ /* 0x000fe20003fa6270 */
[C---:B------:R-:W-:Y:S01]  /*3d40*/  IMAD R7, R11.reuse, R12, R7 ;  /* 0x0000000c0b077224 */ /* 0x040fe200078e0207 */
[----:B------:R-:W-:Y:S01]  /*3d50*/  IABS R12, R6 ;  /* 0x00000006000c7213 */ /* 0x000fe20000000000 */
[----:B------:R-:W-:Y:S01]  /*3d60*/  @!P0 IMAD.MOV R17, RZ, RZ, -R17 ;  /* 0x000000ffff118224 */ /* 0x000fe200078e0a11 */
[----:B------:R-:W-:Y:S01]  /*3d70*/  ISETP.GT.U32.AND P0, PT, R11, R16, PT ;  /* 0x000000100b00720c */ /* 0x000fe20003f04070 */
[----:B------:R-:W-:-:S02]  /*3d80*/  IMAD.MOV.U32 R14, RZ, RZ, R5 ;  /* 0x000000ffff0e7224 */ /* 0x000fc400078e0005 */
[----:B------:R-:W-:Y:S01]  /*3d90*/  @!P2 IMAD.MOV R13, RZ, RZ, -R13 ;  /* 0x000000ffff0da224 */ /* 0x000fe200078e0a0d */
[----:B------:R-:W-:Y:S01]  /*3da0*/  ISETP.GT.U32.AND P2, PT, R11, R7, PT ;  /* 0x000000070b00720c */ /* 0x000fe20003f44070 */
[----:B------:R-:W-:Y:S01]  /*3db0*/  IMAD.MOV.U32 R5, RZ, RZ, R12 ;  /* 0x000000ffff057224 */ /* 0x000fe200078e000c */
[----:B------:R-:W-:Y:S01]  /*3dc0*/  STL [R1+0xf0], R17 ;  /* 0x0000f01101007387 */ /* 0x000fe20000100800 */
[----:B------:R-:W-:Y:S01]  /*3dd0*/  @!P1 IMAD.MOV R14, RZ, RZ, -R14 ;  /* 0x000000ffff0e9224 */ /* 0x000fe200078e0a0e */
[----:B------:R-:W-:Y:S01]  /*3de0*/  ISETP.GE.AND P1, PT, R8, RZ, PT ;  /* 0x000000ff0800720c */ /* 0x000fe20003f26270 */
[----:B------:R-:W-:Y:S02]  /*3df0*/  VIADD R8, R23, 0x3c ;  /* 0x0000003c17087836 */ /* 0x000fe40000000000 */
[--C-:B------:R-:W-:Y:S01]  /*3e00*/  @!P3 IMAD.IADD R0, R0, 0x1, -R11.reuse ;  /* 0x000000010000b824 */ /* 0x100fe200078e0a0b */
[----:B------:R-:W-:Y:S01]  /*3e10*/  ISETP.GE.AND P3, PT, R2, RZ, PT ;  /* 0x000000ff0200720c */ /* 0x000fe20003f66270 */
[----:B------:R-:W-:Y:S01]  /*3e20*/  IMAD.HI.U32 R10, R4, R5, RZ ;  /* 0x00000005040a7227 */ /* 0x000fe200078e00ff */
[----:B------:R-:W-:Y:S01]  /*3e30*/  IABS R15, R8 ;  /* 0x00000008000f7213 */ /* 0x000fe20000000000 */
[----:B------:R0:W-:Y:S02]  /*3e40*/  STL [R1+0xec], R14 ;  /* 0x0000ec0e01007387 */ /* 0x0001e40000100800 */
[--C-:B------:R-:W-:Y:S01]  /*3e50*/  @!P0 IMAD.IADD R16, R16, 0x1, -R11.reuse ;  /* 0x0000000110108824 */ /* 0x100fe200078e0a0b */
[----:B------:R-:W-:Y:S01]  /*3e60*/  ISETP.GE.AND P0, PT, R6, RZ, PT ;  /* 0x000000ff0600720c */ /* 0x000fe20003f06270 */
[----:B------:R-:W-:Y:S01]  /*3e70*/  @!P4 IMAD.IADD R9, R9, 0x1, -R11 ;  /* 0x000000010909c824 */ /* 0x000fe200078e0a0b */
[----:B------:R1:W-:Y:S01]  /*3e80*/  STL [R1+0xe8], R13 ;  /* 0x0000e80d01007387 */ /* 0x0003e20000100800 */
[----:B------:R-:W-:Y:S01]  /*3e90*/  IMAD.MOV.U32 R12, RZ, RZ, R0 ;  /* 0x000000ffff0c7224 */ /* 0x000fe200078e0000 */
[----:B------:R-:W-:Y:S01]  /*3ea0*/  ISETP.GT.U32.AND P4, PT, R11, R16, PT ;  /* 0x000000100b00720c */ /* 0x000fe20003f84070 */
[----:B------:R-:W-:-:S02]  /*3eb0*/  IMAD.MOV R10, RZ, RZ, -R10 ;  /* 0x000000ffff0a7224 */ /* 0x000fc400078e0a0a */
[----:B------:R-:W-:Y:S02]  /*3ec0*/  @!P2 IMAD.IADD R7, R7, 0x1, -R11 ;  /* 0x000000010707a824 */ /* 0x000fe400078e0a0b */
[----:B------:R-:W-:Y:S01]  /*3ed0*/  @!P6 IMAD.MOV R12, RZ, RZ, -R12 ;  /* 0x000000ffff0ce224 */ /* 0x000fe200078e0a0c */
[C---:B------:R-:W-:Y:S01]  /*3ee0*/  ISETP.GT.U32.AND P6, PT, R11.reuse, R9, PT ;  /* 0x000000090b00720c */ /* 0x040fe20003fc4070 */
[C---:B------:R-:W-:Y:S01]  /*3ef0*/  IMAD R5, R11.reuse, R10, R5 ;  /* 0x0000000a0b057224 */ /* 0x040fe200078e0205 */
[----:B------:R-:W-:Y:S01]  /*3f00*/  ISETP.GT.U32.AND P2, PT, R11, R7, PT ;  /* 0x000000070b00720c */ /* 0x000fe20003f44070 */
[----:B------:R-:W-:Y:S01]  /*3f10*/  IMAD.HI.U32 R10, R4, R15, RZ ;  /* 0x0000000f040a7227 */ /* 0x000fe200078e00ff */
[----:B------:R3:W-:Y:S03]  /*3f20*/  STL [R1+0xe4], R12 ;  /* 0x0000e40c01007387 */ /* 0x0007e60000100800 */
[----:B------:R-:W-:-:S02]  /*3f30*/  VIADD R6, R23, 0x3b ;  /* 0x0000003b17067836 */ /* 0x000fc40000000000 */
[----:B------:R-:W-:Y:S02]  /*3f40*/  IMAD.MOV R10, RZ, RZ, -R10 ;  /* 0x000000ffff0a7224 */ /* 0x000fe400078e0a0a */
[----:B------:R-:W-:Y:S01]  /*3f50*/  VIADD R2, R23, 0x3a ;  /* 0x0000003a17027836 */ /* 0x000fe20000000000 */
[----:B0-----:R-:W-:Y:S01]  /*3f60*/  IABS R14, R6 ;  /* 0x00000006000e7213 */ /* 0x001fe20000000000 */
[----:B------:R-:W-:Y:S01]  /*3f70*/  IMAD R15, R11, R10, R15 ;  /* 0x0000000a0b0f7224 */ /* 0x000fe200078e020f */
[----:B------:R-:W-:Y:S01]  /*3f80*/  @!P6 IADD3 R9, PT, PT, R9, -R11, RZ ;  /* 0x8000000b0909e210 */ /* 0x000fe20007ffe0ff */
[--C-:B------:R-:W-:Y:S01]  /*3f90*/  @!P4 IMAD.IADD R16, R16, 0x1, -R11.reuse ;  /* 0x000000011010c824 */ /* 0x100fe200078e0a0b */
[C---:B------:R-:W-:Y:S01]  /*3fa0*/  ISETP.GT.U32.AND P4, PT, R11.reuse, R5, PT ;  /* 0x000000050b00720c */ /* 0x040fe20003f84070 */
[----:B------:R-:W-:Y:S01]  /*3fb0*/  IMAD.HI.U32 R10, R4, R14, RZ ;  /* 0x0000000e040a7227 */ /* 0x000fe200078e00ff */
[----:B-1----:R-:W-:Y:S02]  /*3fc0*/  IABS R13, R2 ;  /* 0x00000002000d7213 */ /* 0x002fe40000000000 */
[----:B------:R-:W-:Y:S01]  /*3fd0*/  ISETP.GT.U32.AND P6, PT, R11, R15, PT ;  /* 0x0000000f0b00720c */ /* 0x000fe20003fc4070 */
[----:B------:R-:W-:Y:S01]  /*3fe0*/  @!P2 IMAD.IADD R7, R7, 0x1, -R11 ;  /* 0x000000010707a824 */ /* 0x000fe200078e0a0b */
[----:B------:R-:W-:Y:S01]  /*3ff0*/  ISETP.GE.AND P2, PT, R8, RZ, PT ;  /* 0x000000ff0800720c */ /* 0x000fe20003f46270 */
[----:B------:R-:W-:-:S04]  /*4000*/  IMAD.HI.U32 R8, R4, R13, RZ ;  /* 0x0000000d04087227 */ /* 0x000fc800078e00ff */
[----:B------:R-:W-:Y:S02]  /*4010*/  IMAD.MOV R10, RZ, RZ, -R10 ;  /* 0x000000ffff0a7224 */ /* 0x000fe400078e0a0a */
[----:B------:R-:W-:Y:S02]  /*4020*/  VIADD R0, R23, 0x39 ;  /* 0x0000003917007836 */ /* 0x000fe40000000000 */
[----:B------:R-:W-:Y:S02]  /*4030*/  IMAD.MOV R8, RZ, RZ, -R8 ;  /* 0x000000ffff087224 */ /* 0x000fe400078e0a08 */
[----:B------:R-:W-:Y:S01]  /*4040*/  IMAD R14, R11, R10, R14 ;  /* 0x0000000a0b0e7224 */ /* 0x000fe200078e020e */
[----:B---3--:R-:W-:Y:S01]  /*4050*/  IABS R12, R0 ;  /* 0x00000000000c7213 */ /* 0x008fe20000000000 */
[----:B------:R-:W-:Y:S01]  /*4060*/  @!P4 IMAD.IADD R5, R5, 0x1, -R11 ;  /* 0x000000010505c824 */ /* 0x000fe200078e0a0b */
[----:B------:R-:W-:Y:S01]  /*4070*/  ISETP.GE.AND P4, PT, R6, RZ, PT ;  /* 0x000000ff0600720c */ /* 0x000fe20003f86270 */
[----:B------:R-:W-:-:S02]  /*4080*/  IMAD.MOV.U32 R17, RZ, RZ, R16 ;  /* 0x000000ffff117224 */ /* 0x000fc400078e0010 */
[----:B------:R-:W-:Y:S02]  /*4090*/  @!P6 IMAD.IADD R15, R15, 0x1, -R11 ;  /* 0x000000010f0fe824 */ /* 0x000fe400078e0a0b */
[C---:B------:R-:W-:Y:S02]  /*40a0*/  IMAD R13, R11.reuse, R8, R13 ;  /* 0x000000080b0d7224 */ /* 0x040fe400078e020d */
[----:B------:R-:W-:Y:S01]  /*40b0*/  @!P1 IMAD.MOV R9, RZ, RZ, -R9 ;  /* 0x000000ffff099224 */ /* 0x000fe200078e0a09 */
[C---:B------:R-:W-:Y:S01]  /*40c0*/  ISETP.GT.U32.AND P1, PT, R11.reuse, R14, PT ;  /* 0x0000000e0b00720c */ /* 0x040fe20003f24070 */
[----:B------:R-:W-:Y:S01]  /*40d0*/  @!P5 IMAD.MOV R17, RZ, RZ, -R17 ;  /* 0x000000ffff11d224 */ /* 0x000fe200078e0a11 */
[C---:B------:R-:W-:Y:S01]  /*40e0*/  ISETP.GT.U32.AND P5, PT, R11.reuse, R5, PT ;  /* 0x000000050b00720c */ /* 0x040fe20003fa4070 */
[----:B------:R-:W-:Y:S01]  /*40f0*/  @!P3 IMAD.MOV R7, RZ, RZ, -R7 ;  /* 0x000000ffff07b224 */ /* 0x000fe200078e0a07 */
[C---:B------:R-:W-:Y:S01]  /*4100*/  ISETP.GT.U32.AND P6, PT, R11.reuse, R15, PT ;  /* 0x0000000f0b00720c */ /* 0x040fe20003fc4070 */
[----:B------:R-:W-:Y:S01]  /*4110*/  IMAD.HI.U32 R6, R4, R12, RZ ;  /* 0x0000000c04067227 */ /* 0x000fe200078e00ff */
[----:B------:R-:W-:Y:S01]  /*4120*/  ISETP.GT.U32.AND P3, PT, R11, R13, PT ;  /* 0x0000000d0b00720c */ /* 0x000fe20003f64070 */
[----:B------:R-:W-:Y:S02]  /*4130*/  STL [R1+0xe0], R17 ;  /* 0x0000e01101007387 */ /* 0x000fe40000100800 */
[----:B------:R-:W-:-:S02]  /*4140*/  IMAD.MOV R6, RZ, RZ, -R6 ;  /* 0x000000ffff067224 */ /* 0x000fc400078e0a06 */
[----:B------:R-:W-:Y:S01]  /*4150*/  VIADD R10, R23, 0x38 ;  /* 0x00000038170a7836 */ /* 0x000fe20000000000 */
[----:B------:R-:W-:Y:S01]  /*4160*/  STL [R1+0xdc], R9 ;  /* 0x0000dc0901007387 */ /* 0x000fe20000100800 */
[----:B------:R-:W-:Y:S02]  /*4170*/  IMAD R12, R11, R6, R12 ;  /* 0x000000060b0c7224 */ /* 0x000fe400078e020c */
[--C-:B------:R-:W-:Y:S01]  /*4180*/  @!P1 IMAD.IADD R14, R14, 0x1, -R11.reuse ;  /* 0x000000010e0e9824 */ /* 0x100fe200078e0a0b */
[----:B------:R-:W-:Y:S01]  /*4190*/  IABS R6, R10 ;  /* 0x0000000a00067213 */ /* 0x000fe20000000000 */
[--C-:B------:R-:W-:Y:S01]  /*41a0*/  @!P5 IMAD.IADD R5, R5, 0x1, -R11.reuse ;  /* 0x000000010505d824 */ /* 0x100fe200078e0a0b */
[----:B------:R-:W-:Y:S01]  /*41b0*/  ISETP.GE.AND P5, PT, R2, RZ, PT ;  /* 0x000000ff0200720c */ /* 0x000fe20003fa6270 */
[--C-:B------:R-:W-:Y:S01]  /*41c0*/  @!P6 IMAD.IADD R15, R15, 0x1, -R11.reuse ;  /* 0x000000010f0fe824 */ /* 0x100fe200078e0a0b */
[----:B------:R-:W-:Y:S01]  /*41d0*/  ISETP.GT.U32.AND P6, PT, R11, R12, PT ;  /* 0x0000000c0b00720c */ /* 0x000fe20003fc4070 */
[----:B------:R-:W-:Y:S01]  /*41e0*/  @!P3 IMAD.IADD R13, R13, 0x1, -R11 ;  /* 0x000000010d0db824 */ /* 0x000fe200078e0a0b */
[----:B------:R-:W-:Y:S01]  /*41f0*/  ISETP.GT.U32.AND P3, PT, R11, R14, PT ;  /* 0x0000000e0b00720c */ /* 0x000fe20003f64070 */
[----:B------:R-:W-:Y:S01]  /*4200*/  IMAD.HI.U32 R2, R4, R6, RZ ;  /* 0x0000000604027227 */ /* 0x000fe200078e00ff */
[----:B------:R0:W-:Y:S01]  /*4210*/  STL [R1+0xd8], R7 ;  /* 0x0000d80701007387 */ /* 0x0001e20000100800 */
[----:B------:R-:W-:-:S02]  /*4220*/  ISETP.GE.AND P1, PT, R0, RZ, PT ;  /* 0x000000ff0000720c */ /* 0x000fc40003f26270 */
[----:B------:R-:W-:Y:S01]  /*4230*/  IMAD.MOV R2, RZ, RZ, -R2 ;  /* 0x000000ffff027224 */ /* 0x000fe200078e0a02 */
[----:B------:R-:W-:Y:S01]  /*4240*/  IADD3 R0, PT, PT, R23, 0x36, RZ ;  /* 0x0000003617007810 */ /* 0x000fe20007ffe0ff */
[----:B------:R-:W-:Y:S02]  /*4250*/  IMAD.MOV.U32 R8, RZ, RZ, R5 ;  /* 0x000000ffff087224 */ /* 0x000fe400078e0005 */
[C---:B------:R-:W-:Y:S01]  /*4260*/  IMAD R6, R11.reuse, R2, R6 ;  /* 0x000000020b067224 */ /* 0x040fe200078e0206 */
[----:B------:R-:W-:Y:S01]  /*4270*/  IABS R16, R0 ;  /* 0x0000000000107213 */ /* 0x000fe20000000000 */
[--C-:B------:R-:W-:Y:S01]  /*4280*/  @!P6 IMAD.IADD R12, R12, 0x1, -R11.reuse ;  /* 0x000000010c0ce824 */ /* 0x100fe200078e0a0b */
[----:B------:R-:W-:Y:S01]  /*4290*/  ISETP.GT.U32.AND P6, PT, R11, R13, PT ;  /* 0x0000000d0b00720c */ /* 0x000fe20003fc4070 */
[----:B0-----:R-:W-:Y:S02]  /*42a0*/  VIADD R7, R23, 0x37 ;  /* 0x0000003717077836 */ /* 0x001fe40000000000 */
[----:B------:R-:W-:Y:S01]  /*42b0*/  @!P3 IMAD.IADD R14, R14, 0x1, -R11 ;  /* 0x000000010e0eb824 */ /* 0x000fe200078e0a0b */
[----:B------:R-:W-:Y:S01]  /*42c0*/  ISETP.GT.U32.AND P3, PT, R11, R6, PT ;  /* 0x000000060b00720c */ /* 0x000fe20003f64070 */
[----:B------:R-:W-:Y:S01]  /*42d0*/  @!P0 IMAD.MOV R8, RZ, RZ, -R8 ;  /* 0x000000ffff088224 */ /* 0x000fe200078e0a08 */
[----:B------:R-:W-:Y:S01]  /*42e0*/  IABS R9, R7 ;  /* 0x0000000700097213 */ /* 0x000fe20000000000 */
[----:B------:R-:W-:Y:S01]  /*42f0*/  VIADD R2, R23, 0x35 ;  /* 0x0000003517027836 */ /* 0x000fe20000000000 */
[----:B------:R-:W-:Y:S01]  /*4300*/  ISETP.GT.U32.AND P0, PT, R11, R12, PT ;  /* 0x0000000c0b00720c */ /* 0x000fe20003f04070 */
[----:B------:R-:W-:Y:S01]  /*4310*/  IMAD.HI.U32 R17, R4, R16, RZ ;  /* 0x0000001004117227 */ /* 0x000fe200078e00ff */
[----:B------:R0:W-:Y:S01]  /*4320*/  STL [R1+0xd4], R8 ;  /* 0x0000d40801007387 */ /* 0x0001e20000100800 */
[----:B------:R-:W-:-:S02]  /*4330*/  MOV R19, R14 ;  /* 0x0000000e00137202 */ /* 0x000fc40000000f00 */
[----:B------:R-:W-:-:S04]  /*4340*/  IMAD.HI.U32 R5, R4, R9, RZ ;  /* 0x0000000904057227 */ /* 0x000fc800078e00ff */
[----:B------:R-:W-:Y:S02]  /*4350*/  IMAD.MOV R5, RZ, RZ, -R5 ;  /* 0x000000ffff057224 */ /* 0x000fe400078e0a05 */
[----:B------:R-:W-:Y:S01]  /*4360*/  @!P6 IMAD.IADD R13, R13, 0x1, -R11 ;  /* 0x000000010d0de824 */ /* 0x000fe200078e0a0b */
[----:B0-----:R-:W-:Y:S01]  /*4370*/  IABS R8, R2 ;  /* 0x0000000200087213 */ /* 0x001fe20000000000 */
[----:B------:R-:W-:Y:S02]  /*4380*/  IMAD R9, R11, R5, R9 ;  /* 0x000000050b097224 */ /* 0x000fe400078e0209 */
[--C-:B------:R-:W-:Y:S01]  /*4390*/  @!P3 IMAD.IADD R6, R6, 0x1, -R11.reuse ;  /* 0x000000010606b824 */ /* 0x100fe200078e0a0b */
[----:B------:R-:W-:Y:S01]  /*43a0*/  ISETP.GE.AND P3, PT, R7, RZ, PT ;  /* 0x000000ff0700720c */ /* 0x000fe20003f66270 */
[----:B------:R-:W-:Y:S01]  /*43b0*/  @!P0 IMAD.IADD R12, R12, 0x1, -R11 ;  /* 0x000000010c0c8824 */ /* 0x000fe200078e0a0b */
[C---:B------:R-:W-:Y:S01]  /*43c0*/  ISETP.GT.U32.AND P6, PT, R11.reuse, R9, PT ;  /* 0x000000090b00720c */ /* 0x040fe20003fc4070 */
[----:B------:R-:W-:Y:S01]  /*43d0*/  @!P2 IMAD.MOV R15, RZ, RZ, -R15 ;  /* 0x000000ffff0fa224 */ /* 0x000fe200078e0a0f */
[----:B------:R-:W-:Y:S01]  /*43e0*/  ISETP.GE.AND P0, PT, R10, RZ, PT ;  /* 0x000000ff0a00720c */ /* 0x000fe20003f06270 */
[----:B------:R-:W-:Y:S01]  /*43f0*/  IMAD.MOV R17, RZ, RZ, -R17 ;  /* 0x000000ffff117224 */ /* 0x000fe200078e0a11 */
[----:B------:R-:W-:Y:S01]  /*4400*/  ISETP.GT.U32.AND P2, PT, R11, R6, PT ;  /* 0x000000060b00720c */ /* 0x000fe20003f44070 */
[----:B------:R-:W-:Y:S01]  /*4410*/  IMAD.HI.U32 R10, R4, R8, RZ ;  /* 0x00000008040a7227 */ /* 0x000fe200078e00ff */
[----:B------:R-:W-:Y:S03]  /*4420*/  STL [R1+0xd0], R15 ;  /* 0x0000d00f01007387 */ /* 0x000fe60000100800 */
[----:B------:R-:W-:-:S02]  /*4430*/  IMAD.MOV.U32 R14, RZ, RZ, R13 ;  /* 0x000000ffff0e7224 */ /* 0x000fc400078e000d */
[----:B------:R-:W-:Y:S02]  /*4440*/  IMAD R7, R11, R17, R16 ;  /* 0x000000110b077224 */ /* 0x000fe400078e0210 */
[----:B------:R-:W-:Y:S02]  /*4450*/  IMAD.MOV R10, RZ, RZ, -R10 ;  /* 0x000000ffff0a7224 */ /* 0x000fe400078e0a0a */
[----:B------:R-:W-:Y:S01]  /*4460*/  @!P5 IMAD.MOV R14, RZ, RZ, -R14 ;  /* 0x000000ffff0ed224 */ /* 0x000fe200078e0a0e */
[----:B------:R-:W-:Y:S01]  /*4470*/  ISETP.GE.AND P5, PT, R0, RZ, PT ;  /* 0x000000ff0000720c */ /* 0x000fe20003fa6270 */
[----:B------:R-:W-:Y:S02]  /*4480*/  VIADD R5, R23, 0x34 ;  /* 0x0000003417057836 */ /* 0x000fe40000000000 */
[----:B------:R-:W-:Y:S01]  /*4490*/  @!P6 IMAD.IADD R9, R9, 0x1, -R11 ;  /* 0x000000010909e824 */ /* 0x000fe200078e0a0b */
[C---:B------:R-:W-:Y:S01]  /*44a0*/  ISETP.GT.U32.AND P6, PT, R11.reuse, R7, PT ;  /* 0x000000070b00720c */ /* 0x040fe20003fc4070 */
[C---:B------:R-:W-:Y:S01]  /*44b0*/  IMAD R0, R11.reuse, R10, R8 ;  /* 0x0000000a0b007224 */ /* 0x040fe200078e0208 */
[----:B------:R-:W-:Y:S01]  /*44c0*/  IABS R18, R5 ;  /* 0x0000000500127213 */ /* 0x000fe20000000000 */
[----:B------:R-:W-:Y:S01]  /*44d0*/  @!P4 IMAD.MOV R19, RZ, RZ, -R19 ;  /* 0x000000ffff13c224 */ /* 0x000fe200078e0a13 */
[C---:B------:R-:W-:Y:S01]  /*44e0*/  ISETP.GT.U32.AND P4, PT, R11.reuse, R9, PT ;  /* 0x000000090b00720c */ /* 0x040fe20003f84070 */
[----:B------:R-:W-:Y:S01]  /*44f0*/  @!P2 IMAD.IADD R6, R6, 0x1, -R11 ;  /* 0x000000010606a824 */ /* 0x000fe200078e0a0b */
[----:B------:R-:W-:Y:S01]  /*4500*/  ISETP.GT.U32.AND P2, PT, R11, R0, PT ;  /* 0x000000000b00720c */ /* 0x000fe20003f44070 */
[----:B------:R-:W-:Y:S01]  /*4510*/  IMAD.MOV.U32 R13, RZ, RZ, R12 ;  /* 0x000000ffff0d7224 */ /* 0x000fe200078e000c */
[----:B------:R-:W-:Y:S01]  /*4520*/  STL [R1+0xcc], R19 ;  /* 0x0000cc1301007387 */ /* 0x000fe20000100800 */
[----:B------:R-:W-:-:S03]  /*4530*/  IMAD.HI.U32 R12, R4, R18, RZ ;  /* 0x00000012040c7227 */ /* 0x000fc600078e00ff */
[----:B------:R-:W-:Y:S01]  /*4540*/  STL [R1+0xc8], R14 ;  /* 0x0000c80e01007387 */ /* 0x000fe20000100800 */
[----:B------:R-:W-:Y:S02]  /*4550*/  IMAD.MOV R12, RZ, RZ, -R12 ;  /* 0x000000ffff0c7224 */ /* 0x000fe400078e0a0c */
[----:B------:R-:W-:Y:S02]  /*4560*/  @!P6 IMAD.IADD R7, R7, 0x1, -R11 ;  /* 0x000000010707e824 */ /* 0x000fe400078e0a0b */
[----:B------:R-:W-:Y:S01]  /*4570*/  @!P1 IMAD.MOV R13, RZ, RZ, -R13 ;  /* 0x000000ffff0d9224 */ /* 0x000fe200078e0a0d */
[----:B------:R-:W-:Y:S01]  /*4580*/  ISETP.GE.AND P1, PT, R2, RZ, PT ;  /* 0x000000ff0200720c */ /* 0x000fe20003f26270 */
[----:B------:R-:W-:Y:S01]  /*4590*/  VIADD R2, R23, 0x33 ;  /* 0x0000003317027836 */ /* 0x000fe20000000000 */
[----:B------:R-:W-:Y:S01]  /*45a0*/  @!P2 IADD3 R0, PT, PT, R0, -R11, RZ ;  /* 0x8000000b0000a210 */ /* 0x000fe20007ffe0ff */
[----:B------:R-:W-:Y:S01]  /*45b0*/  @!P4 IMAD.IADD R9, R9, 0x1, -R11 ;  /* 0x000000010909c824 */ /* 0x000fe200078e0a0b */
[C---:B------:R-:W-:Y:S01]  /*45c0*/  ISETP.GT.U32.AND P2, PT, R11.reuse, R7, PT ;  /* 0x000000070b00720c */ /* 0x040fe20003f44070 */
[----:B------:R-:W-:Y:S01]  /*45d0*/  IMAD R18, R11, R12, R18 ;  /* 0x0000000c0b127224 */ /* 0x000fe200078e0212 */
[----:B------:R-:W-:Y:S01]  /*45e0*/  IABS R17, R2 ;  /* 0x0000000200117213 */ /* 0x000fe20000000000 */
[----:B------:R-:W-:Y:S01]  /*45f0*/  @!P3 IMAD.MOV R9, RZ, RZ, -R9 ;  /* 0x000000ffff09b224 */ /* 0x000fe200078e0a09 */
[----:B------:R-:W-:Y:S01]  /*4600*/  ISETP.GE.AND P4, PT, R5, RZ, PT ;  /* 0x000000ff0500720c */ /* 0x000fe20003f86270 */
[----:B------:R-:W-:Y:S01]  /*4610*/  IMAD.MOV.U32 R10, RZ, RZ, R6 ;  /* 0x000000ffff0a7224 */ /* 0x000fe200078e0006 */
[----:B------:R-:W-:Y:S01]  /*4620*/  ISETP.GT.U32.AND P3, PT, R11, R18, PT ;  /* 0x000000120b00720c */ /* 0x000fe20003f64070 */
[C---:B------:R-:W-:Y:S01]  /*4630*/  VIADD R8, R23.reuse, 0x31 ;  /* 0x0000003117087836 */ /* 0x040fe20000000000 */
[----:B------:R0:W-:Y:S01]  /*4640*/  STL [R1+0xc4], R13 ;  /* 0x0000c40d01007387 */ /* 0x0001e20000100800 */
[----:B------:R-:W-:Y:S01]  /*4650*/  VIADD R5, R23, 0x32 ;  /* 0x0000003217057836 */ /* 0x000fe20000000000 */
[----:B------:R-:W-:Y:S01]  /*4660*/  ISETP.GE.AND P6, PT, R2, RZ, PT ;  /* 0x000000ff0200720c */ /* 0x000fe20003fc6270 */
[----:B------:R-:W-:Y:S01]  /*4670*/  IMAD.HI.U32 R6, R4, R17, RZ ;  /* 0x0000001104067227 */ /* 0x000fe200078e00ff */
[----:B------:R-:W-:-:S03]  /*4680*/  IABS R16, R8 ;  /* 0x0000000800107213 */ /* 0x000fc60000000000 */
[----:B------:R-:W-:Y:S01]  /*4690*/  @!P0 IMAD.MOV R10, RZ, RZ, -R10 ;  /* 0x000000ffff0a8224 */ /* 0x000fe200078e0a0a */
[----:B------:R-:W-:Y:S01]  /*46a0*/  ISETP.GT.U32.AND P0, PT, R11, R0, PT ;  /* 0x000000000b00720c */ /* 0x000fe20003f04070 */
[----:B------:R-:W-:Y:S01]  /*46b0*/  IMAD.MOV R6, RZ, RZ, -R6 ;  /* 0x000000ffff067224 */ /* 0x000fe200078e0a06 */
[----:B0-----:R-:W-:Y:S01]  /*46c0*/  IABS R13, R5 ;  /* 0x00000005000d7213 */ /* 0x001fe20000000000 */
[----:B------:R-:W-:Y:S01]  /*46d0*/  @!P2 IMAD.IADD R7, R7, 0x1, -R11 ;  /* 0x000000010707a824 */ /* 0x000fe200078e0a0b */
[----:B------:R0:W-:Y:S01]  /*46e0*/  STL [R1+0xc0], R10 ;  /* 0x0000c00a01007387 */ /* 0x0001e20000100800 */
[C---:B------:R-:W-:Y:S02]  /*46f0*/  IMAD R17, R11.reuse, R6, R17 ;  /* 0x000000060b117224 */ /* 0x040fe400078e0211 */
[----:B------:R-:W-:Y:S01]  /*4700*/  @!P3 IMAD.IADD R18, R18, 0x1, -R11 ;  /* 0x000000011212b824 */ /* 0x000fe200078e0a0b */
[----:B------:R1:W-:Y:S01]  /*4710*/  STL [R1+0xbc], R9 ;  /* 0x0000bc0901007387 */ /* 0x0003e20000100800 */
[----:B------:R-:W-:Y:S01]  /*4720*/  IMAD.HI.U32 R6, R4, R16, RZ ;  /* 0x0000001004067227 */ /* 0x000fe200078e00ff */
[----:B------:R-:W-:-:S02]  /*4730*/  ISETP.GT.U32.AND P2, PT, R11, R17, PT ;  /* 0x000000110b00720c */ /* 0x000fc40003f44070 */
[----:B------:R-:W-:Y:S01]  /*4740*/  ISETP.GE.AND P3, PT, R8, RZ, PT ;  /* 0x000000ff0800720c */ /* 0x000fe20003f66270 */
[----:B------:R-:W-:Y:S02]  /*4750*/  IMAD.MOV R6, RZ, RZ, -R6 ;  /* 0x000000ffff067224 */ /* 0x000fe400078e0a06 */
[----:B0-----:R-:W-:Y:S02]  /*4760*/  IMAD.MOV.U32 R10, RZ, RZ, R7 ;  /* 0x000000ffff0a7224 */ /* 0x001fe400078e0007 */
[----:B------:R-:W-:Y:S01]  /*4770*/  @!P0 IMAD.IADD R0, R0, 0x1, -R11 ;  /* 0x0000000100008824 */ /* 0x000fe200078e0a0b */
[----:B------:R-:W-:Y:S01]  /*4780*/  ISETP.GE.AND P0, PT, R5, RZ, PT ;  /* 0x000000ff0500720c */ /* 0x000fe20003f06270 */
[----:B-1----:R-:W-:-:S04]  /*4790*/  IMAD.HI.U32 R9, R4, R13, RZ ;  /* 0x0000000d04097227 */ /* 0x002fc800078e00ff */
[----:B------:R-:W-:Y:S01]  /*47a0*/  @!P5 IMAD.MOV R10, RZ, RZ, -R10 ;  /* 0x000000ffff0ad224 */ /* 0x000fe200078e0a0a */
[C---:B------:R-:W-:Y:S01]  /*47b0*/  ISETP.GT.U32.AND P5, PT, R11.reuse, R18, PT ;  /* 0x000000120b00720c */ /* 0x040fe20003fa4070 */
[----:B------:R-:W-:Y:S02]  /*47c0*/  IMAD.MOV R9, RZ, RZ, -R9 ;  /* 0x000000ffff097224 */ /* 0x000fe400078e0a09 */
[C---:B------:R-:W-:Y:S01]  /*47d0*/  IMAD R16, R11.reuse, R6, R16 ;  /* 0x000000060b107224 */ /* 0x040fe200078e0210 */
[----:B------:R0:W-:Y:S01]  /*47e0*/  STL [R1+0xb0], R10 ;  /* 0x0000b00a01007387 */ /* 0x0001e20000100800 */
[----:B------:R-:W-:Y:S01]  /*47f0*/  IMAD R13, R11, R9, R13 ;  /* 0x000000090b0d7224 */ /* 0x000fe200078e020d */
[C---:B------:R-:W-:Y:S01]  /*4800*/  IADD3 R9, PT, PT, R23.reuse, 0x2d, RZ ;  /* 0x0000002d17097810 */ /* 0x040fe20007ffe0ff */
[----:B------:R-:W-:Y:S02]  /*4810*/  IMAD.MOV.U32 R6, RZ, RZ, R0 ;  /* 0x000000ffff067224 */ /* 0x000fe400078e0000 */
[----:B------:R-:W-:-:S02]  /*4820*/  VIADD R2, R23, 0x30 ;  /* 0x0000003017027836 */ /* 0x000fc40000000000 */
[----:B------:R-:W-:Y:S01]  /*4830*/  @!P1 IMAD.MOV R6, RZ, RZ, -R6 ;  /* 0x000000ffff069224 */ /* 0x000fe200078e0a06 */
[C---:B------:R-:W-:Y:S01]  /*4840*/  ISETP.GT.U32.AND P1, PT, R11.reuse, R13, PT ;  /* 0x0000000d0b00720c */ /* 0x040fe20003f24070 */
[--C-:B------:R-:W-:Y:S01]  /*4850*/  @!P5 IMAD.IADD R18, R18, 0x1, -R11.reuse ;  /* 0x000000011212d824 */ /* 0x100fe200078e0a0b */
[----:B------:R-:W-:Y:S01]  /*4860*/  ISETP.GT.U32.AND P5, PT, R11, R16, PT ;  /* 0x000000100b00720c */ /* 0x000fe20003fa4070 */
[----:B------:R-:W-:Y:S01]  /*4870*/  @!P2 IMAD.IADD R17, R17, 0x1, -R11 ;  /* 0x000000011111a824 */ /* 0x000fe200078e0a0b */
[----:B------:R-:W-:Y:S01]  /*4880*/  IABS R15, R2 ;  /* 0x00000002000f7213 */ /* 0x000fe20000000000 */
[C---:B------:R-:W-:Y:S01]  /*4890*/  VIADD R8, R23.reuse, 0x2f ;  /* 0x0000002f17087836 */ /* 0x040fe20000000000 */
[----:B------:R1:W-:Y:S01]  /*48a0*/  STL [R1+0xac], R6 ;  /* 0x0000ac0601007387 */ /* 0x0003e20000100800 */
[----:B------:R-:W-:Y:S01]  /*48b0*/  VIADD R0, R23, 0x2e ;  /* 0x0000002e17007836 */ /* 0x000fe20000000000 */
[----:B------:R-:W-:Y:S01]  /*48c0*/  ISETP.GT.U32.AND P2, PT, R11, R17, PT ;  /* 0x000000110b00720c */ /* 0x000fe20003f44070 */
[----:B------:R-:W-:Y:S01]  /*48d0*/  IMAD.HI.U32 R5, R4, R15, RZ ;  /* 0x0000000f04057227 */ /* 0x000fe200078e00ff */
[----:B0-----:R-:W-:-:S02]  /*48e0*/  IABS R10, R8 ;  /* 0x00000008000a7213 */ /* 0x001fc40000000000 */
[----:B------:R-:W-:Y:S01]  /*48f0*/  IABS R7, R0 ;  /* 0x0000000000077213 */ /* 0x000fe20000000000 */
[--C-:B------:R-:W-:Y:S01]  /*4900*/  @!P1 IMAD.IADD R13, R13, 0x1, -R11.reuse ;  /* 0x000000010d0d9824 */ /* 0x100fe200078e0a0b */
[----:B------:R-:W-:Y:S01]  /*4910*/  ISETP.GE.AND P1, PT, R2, RZ, PT ;  /* 0x000000ff0200720c */ /* 0x000fe20003f26270 */
[----:B------:R-:W-:Y:S01]  /*4920*/  @!P5 IMAD.IADD R16, R16, 0x1, -R11 ;  /* 0x000000011010d824 */ /* 0x000fe200078e0a0b */
[----:B-1----:R-:W-:Y:S01]  /*4930*/  IABS R6, R9 ;  /* 0x0000000900067213 */ /* 0x002fe20000000000 */
[----:B------:R-:W-:Y:S01]  /*4940*/  IMAD.MOV.U32 R20, RZ, RZ, R18 ;  /* 0x000000ffff147224 */ /* 0x000fe200078e0012 */
[----:B------:R-:W-:Y:S01]  /*4950*/  ISETP.GT.U32.AND P5, PT, R11, R13, PT ;  /* 0x0000000d0b00720c */ /* 0x000fe20003fa4070 */
[----:B------:R-:W-:Y:S02]  /*4960*/  IMAD.MOV R5, RZ, RZ, -R5 ;  /* 0x000000ffff057224 */ /* 0x000fe400078e0a05 */
[----:B------:R-:W-:-:S04]  /*4970*/  IMAD.HI.U32 R14, R4, R10, RZ ;  /* 0x0000000a040e7227 */ /* 0x000fc800078e00ff */
[----:B------:R-:W-:Y:S01]  /*4980*/  @!P4 IMAD.MOV R20, RZ, RZ, -R20 ;  /* 0x000000ffff14c224 */ /* 0x000fe200078e0a14 */
[C---:B------:R-:W-:Y:S01]  /*4990*/  ISETP.GT.U32.AND P4, PT, R11.reuse, R16, PT ;  /* 0x000000100b00720c */ /* 0x040fe20003f84070 */
[----:B------:R-:W-:Y:S02]  /*49a0*/  IMAD R15, R11, R5, R15 ;  /* 0x000000050b0f7224 */ /* 0x000fe400078e020f */
[----:B------:R-:W-:Y:S01]  /*49b0*/  IMAD.HI.U32 R2, R4, R7, RZ ;  /* 0x0000000704027227 */ /* 0x000fe200078e00ff */
[----:B------:R-:W-:Y:S03]  /*49c0*/  STL [R1+0xa8], R20 ;  /* 0x0000a81401007387 */ /* 0x000fe60000100800 */
[----:B------:R-:W-:Y:S02]  /*49d0*/  IMAD.MOV R14, RZ, RZ, -R14 ;  /* 0x000000ffff0e7224 */ /* 0x000fe400078e0a0e */
[----:B------:R-:W-:Y:S01]  /*49e0*/  @!P2 IMAD.IADD R17, R17, 0x1, -R11 ;  /* 0x000000011111a824 */ /* 0x000fe200078e0a0b */
[----:B------:R-:W-:Y:S01]  /*49f0*/  ISETP.GT.U32.AND P2, PT, R11, R15, PT ;  /* 0x0000000f0b00720c */ /* 0x000fe20003f44070 */
[----:B------:R-:W-:-:S02]  /*4a00*/  IMAD.MOV R2, RZ, RZ, -R2 ;  /* 0x000000ffff027224 */ /* 0x000fc400078e0a02 */
[C---:B------:R-:W-:Y:S02]  /*4a10*/  IMAD R10, R11.reuse, R14, R10 ;  /* 0x0000000e0b0a7224 */ /* 0x040fe400078e020a */
[----:B------:R-:W-:Y:S02]  /*4a20*/  IMAD R7, R11, R2, R7 ;  /* 0x000000020b077224 */ /* 0x000fe400078e0207 */
[--C-:B------:R-:W-:Y:S01]  /*4a30*/  @!P5 IMAD.IADD R13, R13, 0x1, -R11.reuse ;  /* 0x000000010d0dd824 */ /* 0x100fe200078e0a0b */
[----:B------:R-:W-:Y:S01]  /*4a40*/  ISETP.GT.U32.AND P5, PT, R11, R10, PT ;  /* 0x0000000a0b00720c */ /* 0x000fe20003fa4070 */
[----:B------:R-:W-:Y:S02]  /*4a50*/  VIADD R12, R23, 0x2c ;  /* 0x0000002c170c7836 */ /* 0x000fe40000000000 */
[----:B------:R-:W-:Y:S01]  /*4a60*/  @!P4 IMAD.IADD R16, R16, 0x1, -R11 ;  /* 0x000000011010c824 */ /* 0x000fe200078e0a0b */
[----:B------:R-:W-:Y:S01]  /*4a70*/  ISETP.GT.U32.AND P4, PT, R11, R7, PT ;  /* 0x000000070b00720c */ /* 0x000fe20003f84070 */
[----:B------:R-:W-:Y:S01]  /*4a80*/  IMAD.MOV.U32 R19, RZ, RZ, R17 ;  /* 0x000000ffff137224 */ /* 0x000fe200078e0011 */
[----:B------:R-:W-:Y:S01]  /*4a90*/  IABS R5, R12 ;  /* 0x0000000c00057213 */ /* 0x000fe20000000000 */
[----:B------:R-:W-:-:S02]  /*4aa0*/  @!P2 IMAD.IADD R15, R15, 0x1, -R11 ;  /* 0x000000010f0fa824 */ /* 0x000fc400078e0a0b */
[----:B------:R-:W-:Y:S01]  /*4ab0*/  @!P6 IMAD.MOV R19, RZ, RZ, -R19 ;  /* 0x000000ffff13e224 */ /* 0x000fe200078e0a13 */
[----:B------:R-:W-:Y:S01]  /*4ac0*/  ISETP.GE.AND P6, PT, R8, RZ, PT ;  /* 0x000000ff0800720c */ /* 0x000fe20003fc6270 */
[C---:B------:R-:W-:Y:S01]  /*4ad0*/  IMAD.HI.U32 R14, R4.reuse, R6, RZ ;  /* 0x00000006040e7227 */ /* 0x040fe200078e00ff */
[----:B------:R-:W-:Y:S02]  /*4ae0*/  ISETP.GT.U32.AND P2, PT, R11, R15, PT ;  /* 0x0000000f0b00720c */ /* 0x000fe40003f44070 */
[----:B------:R-:W-:Y:S01]  /*4af0*/  STL [R1+0xa4], R19 ;  /* 0x0000a41301007387 */ /* 0x000fe20000100800 */
[----:B------:R-:W-:Y:S01]  /*4b00*/  IMAD.HI.U32 R8, R4, R5, RZ ;  /* 0x0000000504087227 */ /* 0x000fe200078e00ff */
[----:B------:R-:W-:-:S03]  /*4b10*/  IADD3 R14, PT, PT, -R14, RZ, RZ ;  /* 0x000000ff0e0e7210 */ /* 0x000fc60007ffe1ff */
[--C-:B------:R-:W-:Y:S02]  /*4b20*/  @!P5 IMAD.IADD R10, R10, 0x1, -R11.reuse ;  /* 0x000000010a0ad824 */ /* 0x100fe400078e0a0b */
[----:B------:R-:W-:Y:S02]  /*4b30*/  IMAD.MOV R8, RZ, RZ, -R8 ;  /* 0x000000ffff087224 */ /* 0x000fe400078e0a08 */
[----:B------:R-:W-:Y:S01]  /*4b40*/  @!P4 IMAD.IADD R7, R7, 0x1, -R11 ;  /* 0x000000010707c824 */ /* 0x000fe200078e0a0b */
[C---:B------:R-:W-:Y:S01]  /*4b50*/  ISETP.GT.U32.AND P4, PT, R11.reuse, R10, PT ;  /* 0x0000000a0b00720c */ /* 0x040fe20003f84070 */
[C---:B------:R-:W-:Y:S02]  /*4b60*/  IMAD R6, R11.reuse, R14, R6 ;  /* 0x0000000e0b067224 */ /* 0x040fe400078e0206 */
[C---:B------:R-:W-:Y:S02]  /*4b70*/  IMAD R5, R11.reuse, R8, R5 ;  /* 0x000000080b057224 */ /* 0x040fe400078e0205 */
[----:B------:R-:W-:Y:S01]  /*4b80*/  @!P3 IMAD.MOV R16, RZ, RZ, -R16 ;  /* 0x000000ffff10b224 */ /* 0x000fe200078e0a10 */
[----:B------:R-:W-:Y:S01]  /*4b90*/  ISETP.GT.U32.AND P5, PT, R11, R6, PT ;  /* 0x000000060b00720c */ /* 0x000fe20003fa4070 */
[----:B------:R-:W-:Y:S01]  /*4ba0*/  VIADD R2, R23, 0x2b ;  /* 0x0000002b17027836 */ /* 0x000fe20000000000 */
[----:B------:R-:W-:Y:S01]  /*4bb0*/  ISETP.GT.U32.AND P3, PT, R11, R5, PT ;  /* 0x000000050b00720c */ /* 0x000fe20003f64070 */
[----:B------:R-:W-:-:S02]  /*4bc0*/  IMAD.MOV.U32 R17, RZ, RZ, R13 ;  /* 0x000000ffff117224 */ /* 0x000fc400078e000d */
[----:B------:R-:W-:Y:S01]  /*4bd0*/  @!P2 IMAD.IADD R15, R15, 0x1, -R11 ;  /* 0x000000010f0fa824 */ /* 0x000fe200078e0a0b */
[----:B------:R-:W-:Y:S01]  /*4be0*/  ISETP.GE.AND P2, PT, R0, RZ, PT ;  /* 0x000000ff0000720c */ /* 0x000fe20003f46270 */
[----:B------:R-:W-:Y:S01]  /*4bf0*/  @!P0 IMAD.MOV R17, RZ, RZ, -R17 ;  /* 0x000000ffff118224 */ /* 0x000fe200078e0a11 */
[----:B------:R-:W-:Y:S01]  /*4c00*/  IABS R0, R2 ;  /* 0x0000000200007213 */ /* 0x000fe20000000000 */
[----:B------:R-:W-:Y:S01]  /*4c10*/  VIADD R8, R23, 0x2a ;  /* 0x0000002a17087836 */ /* 0x000fe20000000000 */
[----:B------:R-:W-:Y:S01]  /*4c20*/  ISETP.GT.U32.AND P0, PT, R11, R7, PT ;  /* 0x000000070b00720c */ /* 0x000fe20003f04070 */
[----:B------:R-:W-:Y:S01]  /*4c30*/  @!P1 IMAD.MOV R15, RZ, RZ, -R15 ;  /* 0x000000ffff0f9224 */ /* 0x000fe200078e0a0f */
[----:B------:R-:W-:Y:S01]  /*4c40*/  STL [R1+0xa0], R17 ;  /* 0x0000a01101007387 */ /* 0x000fe20000100800 */
[----:B------:R-:W-:Y:S01]  /*4c50*/  @!P4 IMAD.IADD R10, R10, 0x1, -R11 ;  /* 0x000000010a0ac824 */ /* 0x000fe200078e0a0b */
[----:B------:R-:W-:Y:S01]  /*4c60*/  IABS R14, R8 ;  /* 0x00000008000e7213 */ /* 0x000fe20000000000 */
[----:B------:R-:W-:Y:S01]  /*4c70*/  IMAD.HI.U32 R13, R4, R0, RZ ;  /* 0x00000000040d7227 */ /* 0x000fe200078e00ff */
[----:B------:R-:W-:Y:S01]  /*4c80*/  STL [R1+0x9c], R16 ;  /* 0x00009c1001007387 */ /* 0x000fe20000100800 */
[----:B------:R-:W-:-:S02]  /*4c90*/  ISETP.GE.AND P4, PT, R12, RZ, PT ;  /* 0x000000ff0c00720c */ /* 0x000fc40003f86270 */
[--C-:B------:R-:W-:Y:S01]  /*4ca0*/  @!P5 IMAD.IADD R6, R6, 0x1, -R11.reuse ;  /* 0x000000010606d824 */ /* 0x100fe200078e0a0b */
[----:B------:R0:W-:Y:S01]  /*4cb0*/  STL [R1+0x98], R15 ;  /* 0x0000980f01007387 */ /* 0x0001e20000100800 */
[----:B------:R-:W-:Y:S01]  /*4cc0*/  @!P3 IMAD.IADD R5, R5, 0x1, -R11 ;  /* 0x000000010505b824 */ /* 0x000fe200078e0a0b */
[----:B------:R-:W-:Y:S01]  /*4cd0*/  ISETP.GE.AND P5, PT, R9, RZ, PT ;  /* 0x000000ff0900720c */ /* 0x000fe20003fa6270 */
[----:B------:R-:W-:Y:S01]  /*4ce0*/  IMAD.MOV R13, RZ, RZ, -R13 ;  /* 0x000000ffff0d7224 */ /* 0x000fe200078e0a0d */
[----:B------:R-:W-:Y:S01]  /*4cf0*/  ISETP.GE.AND P3, PT, R2, RZ, PT ;  /* 0x000000ff0200720c */ /* 0x000fe20003f66270 */
[----:B------:R-:W-:Y:S01]  /*4d00*/  IMAD.MOV.U32 R9, RZ, RZ, R14 ;  /* 0x000000ffff097224 */ /* 0x000fe200078e000e */
[C---:B------:R-:W-:Y:S01]  /*4d10*/  ISETP.GT.U32.AND P1, PT, R11.reuse, R6, PT ;  /* 0x000000060b00720c */ /* 0x040fe20003f24070 */
[----:B------:R-:W-:Y:S02]  /*4d20*/  IMAD R0, R11, R13, R0 ;  /* 0x0000000d0b007224 */ /* 0x000fe400078e0200 */
[----:B------:R-:W-:Y:S01]  /*4d30*/  IMAD.HI.U32 R12, R4, R9, RZ ;  /* 0x00000009040c7227 */ /* 0x000fe200078e00ff */
[----:B0-----:R-:W-:-:S03]  /*4d40*/  MOV R15, R10 ;  /* 0x0000000a000f7202 */ /* 0x001fc60000000f00 */
[----:B------:R-:W-:Y:S01]  /*4d50*/  @!P0 IMAD.IADD R7, R7, 0x1, -R11 ;  /* 0x0000000107078824 */ /* 0x000fe200078e0a0b */
[C---:B------:R-:W-:Y:S01]  /*4d60*/  ISETP.GT.U32.AND P0, PT, R11.reuse, R0, PT ;  /* 0x000000000b00720c */ /* 0x040fe20003f04070 */
[----:B------:R-:W-:Y:S01]  /*4d70*/  @!P6 IMAD.MOV R15, RZ, RZ, -R15 ;  /* 0x000000ffff0fe224 */ /* 0x000fe200078e0a0f */
[C---:B------:R-:W-:Y:S01]  /*4d80*/  ISETP.GT.U32.AND P6, PT, R11.reuse, R5, PT ;  /* 0x000000050b00720c */ /* 0x040fe20003fc4070 */
[----:B------:R-:W-:Y:S02]  /*4d90*/  IMAD.MOV R12, RZ, RZ, -R12 ;  /* 0x000000ffff0c7224 */ /* 0x000fe400078e0a0c */
[----:B------:R-:W-:Y:S01]  /*4da0*/  IMAD.MOV.U32 R13, RZ, RZ, R7 ;  /* 0x000000ffff0d7224 */ /* 0x000fe200078e0007 */
[----:B------:R-:W-:Y:S01]  /*4db0*/  STL [R1+0x94], R15 ;  /* 0x0000940f01007387 */ /* 0x000fe20000100800 */
[----:B------:R-:W-:Y:S02]  /*4dc0*/  IMAD R2, R11, R12, R9 ;  /* 0x0000000c0b027224 */ /* 0x000fe400078e0209 */
[----:B------:R-:W-:Y:S01]  /*4dd0*/  @!P1 IMAD.IADD R6, R6, 0x1, -R11 ;  /* 0x0000000106069824 */ /* 0x000fe200078e0a0b */
[----:B------:R-:W-:Y:S01]  /*4de0*/  ISETP.GE.AND P1, PT, R8, RZ, PT ;  /* 0x000000ff0800720c */ /* 0x000fe20003f26270 */
[----:B------:R-:W-:-:S02]  /*4df0*/  VIADD R18, R23, 0x29 ;  /* 0x0000002917127836 */ /* 0x000fc40000000000 */
[--C-:B------:R-:W-:Y:S02]  /*4e00*/  @!P0 IMAD.IADD R0, R0, 0x1, -R11.reuse ;  /* 0x0000000100008824 */ /* 0x100fe400078e0a0b */
[----:B------:R-:W-:Y:S01]  /*4e10*/  @!P6 IMAD.IADD R5, R5, 0x1, -R11 ;  /* 0x000000010505e824 */ /* 0x000fe200078e0a0b */
[C---:B------:R-:W-:Y:S01]  /*4e20*/  ISETP.GT.U32.AND P6, PT, R11.reuse, R2, PT ;  /* 0x000000020b00720c */ /* 0x040fe20003fc4070 */
[----:B------:R-:W-:Y:S01]  /*4e30*/  @!P2 IMAD.MOV R13, RZ, RZ, -R13 ;  /* 0x000000ffff0da224 */ /* 0x000fe200078e0a0d */
[----:B------:R-:W-:Y:S01]  /*4e40*/  ISETP.GT.U32.AND P0, PT, R11, R0, PT ;  /* 0x000000000b00720c */ /* 0x000fe20003f04070 */
[----:B------:R-:W-:Y:S01]  /*4e50*/  IMAD.MOV.U32 R9, RZ, RZ, R5 ;  /* 0x000000ffff097224 */ /* 0x000fe200078e0005 */
[----:B------:R-:W-:Y:S01]  /*4e60*/  ISETP.GE.AND P2, PT, R18, RZ, PT ;  /* 0x000000ff1200720c */ /* 0x000fe20003f46270 */
[----:B------:R-:W-:Y:S01]  /*4e70*/  @!P5 IMAD.MOV R6, RZ, RZ, -R6 ;  /* 0x000000ffff06d224 */ /* 0x000fe200078e0a06 */
[----:B------:R-:W-:Y:S01]  /*4e80*/  IABS R18, R18 ;  /* 0x0000001200127213 */ /* 0x000fe20000000000 */
[----:B------:R-:W-:Y:S01]  /*4e90*/  @!P4 IMAD.MOV R9, RZ, RZ, -R9 ;  /* 0x000000ffff09c224 */ /* 0x000fe200078e0a09 */
[----:B------:R0:W-:Y:S01]  /*4ea0*/  STL [R1+0x90], R13 ;  /* 0x0000900d01007387 */ /* 0x0001e20000100800 */
[----:B------:R-:W-:-:S02]  /*4eb0*/  VIADD R8, R23, 0x27 ;  /* 0x0000002717087836 */ /* 0x000fc40000000000 */
[C---:B------:R-:W-:Y:S01]  /*4ec0*/  VIADD R10, R23.reuse, 0x28 ;  /* 0x00000028170a7836 */ /* 0x040fe20000000000 */
[----:B------:R-:W-:Y:S01]  /*4ed0*/  STL [R1+0x88], R6 ;  /* 0x0000880601007387 */ /* 0x000fe20000100800 */
[----:B------:R-:W-:Y:S01]  /*4ee0*/  @!P6 IMAD.IADD R2, R2, 0x1, -R11 ;  /* 0x000000010202e824 */ /* 0x000fe200078e0a0b */
[----:B------:R-:W-:Y:S01]  /*4ef0*/  ISETP.GE.AND P4, PT, R8, RZ, PT ;  /* 0x000000ff0800720c */ /* 0x000fe20003f86270 */
[C---:B------:R-:W-:Y:S01]  /*4f00*/  VIADD R7, R23.reuse, 0x26 ;  /* 0x0000002617077836 */ /* 0x040fe20000000000 */
[----:B------:R1:W-:Y:S01]  /*4f10*/  STL [R1+0x84], R9 ;  /* 0x0000840901007387 */ /* 0x0003e20000100800 */
[----:B------:R-:W-:Y:S01]  /*4f20*/  ISETP.GE.AND P5, PT, R10, RZ, PT ;  /* 0x000000ff0a00720c */ /* 0x000fe20003fa6270 */
[----:B------:R-:W-:Y:S01]  /*4f30*/  VIADD R17, R23, 0x25 ;  /* 0x0000002517117836 */ /* 0x000fe20000000000 */
[----:B------:R-:W-:Y:S01]  /*4f40*/  ISETP.GT.U32.AND P6, PT, R11, R2, PT ;  /* 0x000000020b00720c */ /* 0x000fe20003fc4070 */
[----:B0-----:R-:W-:Y:S01]  /*4f50*/  VIADD R13, R23, 0x24 ;  /* 0x00000024170d7836 */ /* 0x001fe20000000000 */
[----:B------:R-:W-:-:S02]  /*4f60*/  IABS R8, R8 ;  /* 0x0000000800087213 */ /* 0x000fc40000000000 */
[----:B------:R-:W-:Y:S02]  /*4f70*/  @!P0 IADD3 R0, PT, PT, R0, -R11, RZ ;  /* 0x8000000b00008210 */ /* 0x000fe40007ffe0ff */
[----:B------:R-:W-:Y:S01]  /*4f80*/  IABS R10, R10 ;  /* 0x0000000a000a7213 */ /* 0x000fe20000000000 */
[C---:B-1----:R-:W-:Y:S01]  /*4f90*/  IMAD.HI.U32 R9, R4.reuse, R18, RZ ;  /* 0x0000001204097227 */ /* 0x042fe200078e00ff */
[----:B------:R-:W-:Y:S02]  /*4fa0*/  ISETP.GE.AND P0, PT, R7, RZ, PT ;  /* 0x000000ff0700720c */ /* 0x000fe40003f06270 */
[----:B------:R-:W-:Y:S01]  /*4fb0*/  IABS R7, R7 ;  /* 0x0000000700077213 */ /* 0x000fe20000000000 */
[----:B------:R-:W-:Y:S01]  /*4fc0*/  IMAD.MOV R9, RZ, RZ, -R9 ;  /* 0x000000ffff097224 */ /* 0x000fe200078e0a09 */
[----:B------:R-:W-:Y:S01]  /*4fd0*/  IABS R16, R13 ;  /* 0x0000000d00107213 */ /* 0x000fe20000000000 */
[----:B------:R-:W-:-:S04]  /*4fe0*/  IMAD.HI.U32 R5, R4, R8, RZ ;  /* 0x0000000804057227 */ /* 0x000fc800078e00ff */
[----:B------:R-:W-:Y:S02]  /*4ff0*/  IMAD R18, R11, R9, R18 ;  /* 0x000000090b127224 */ /* 0x000fe400078e0212 */
[----:B------:R-:W-:Y:S02]  /*5000*/  IMAD.MOV.U32 R12, RZ, RZ, R0 ;  /* 0x000000ffff0c7224 */ /* 0x000fe400078e0000 */
[----:B------:R-:W-:-:S04]  /*5010*/  IMAD.HI.U32 R6, R4, R10, RZ ;  /* 0x0000000a04067227 */ /* 0x000fc800078e00ff */
[----:B------:R-:W-:Y:S02]  /*5020*/  IMAD.MOV R5, RZ, RZ, -R5 ;  /* 0x000000ffff057224 */ /* 0x000fe400078e0a05 */
[----:B------:R-:W-:Y:S01]  /*5030*/  @!P3 IMAD.MOV R12, RZ, RZ, -R12 ;  /* 0x000000ffff0cb224 */ /* 0x000fe200078e0a0c */
[C---:B------:R-:W-:Y:S01]  /*5040*/  ISETP.GT.U32.AND P3, PT, R11.reuse, R18, PT ;  /* 0x000000120b00720c */ /* 0x040fe20003f64070 */
[----:B------:R-:W-:Y:S02]  /*5050*/  @!P6 IMAD.IADD R2, R2, 0x1, -R11 ;  /* 0x000000010202e824 */ /* 0x000fe400078e0a0b */
[----:B------:R-:W-:Y:S01]  /*5060*/  IMAD.MOV R6, RZ, RZ, -R6 ;  /* 0x000000ffff067224 */ /* 0x000fe200078e0a06 */
[----:B------:R-:W-:Y:S01]  /*5070*/  STL [R1+0x80], R12 ;  /* 0x0000800c01007387 */ /* 0x000fe20000100800 */
[C---:B------:R-:W-:Y:S02]  /*5080*/  IMAD R8, R11.reuse, R5, R8 ;  /* 0x000000050b087224 */ /* 0x040fe400078e0208 */
[----:B------:R-:W-:Y:S01]  /*5090*/  IMAD.MOV.U32 R9, RZ, RZ, R2 ;  /* 0x000000ffff097224 */ /* 0x000fe200078e0002 */
[----:B------:R-:W-:Y:S01]  /*50a0*/  IABS R2, R17 ;  /* 0x0000001100027213 */ /* 0x000fe20000000000 */
[----:B------:R-:W-:-:S02]  /*50b0*/  IMAD R10, R11, R6, R10 ;  /* 0x000000060b0a7224 */ /* 0x000fc400078e020a */
[----:B------:R-:W-:Y:S01]  /*50c0*/  @!P1 IMAD.MOV R9, RZ, RZ, -R9 ;  /* 0x000000ffff099224 */ /* 0x000fe200078e0a09 */
[C---:B------:R-:W-:Y:S01]  /*50d0*/  ISETP.GT.U32.AND P1, PT, R11.reuse, R8, PT ;  /* 0x000000080b00720c */ /* 0x040fe20003f24070 */
[----:B------:R-:W-:Y:S01]  /*50e0*/  @!P3 IMAD.IADD R18, R18, 0x1, -R11 ;  /* 0x000000011212b824 */ /* 0x000fe200078e0a0b */
[C---:B------:R-:W-:Y:S01]  /*50f0*/  ISETP.GT.U32.AND P6, PT, R11.reuse, R10, PT ;  /* 0x0000000a0b00720c */ /* 0x040fe20003fc4070 */
[----:B------:R-:W-:Y:S01]  /*5100*/  IMAD.HI.U32 R0, R4, R7, RZ ;  /* 0x0000000704007227 */ /* 0x000fe200078e00ff */
[----:B------:R0:W-:Y:S02]  /*5110*/  STL [R1+0x7c], R9 ;  /* 0x00007c0901007387 */ /* 0x0001e40000100800 */
[----:B------:R-:W-:Y:S01]  /*5120*/  ISETP.GT.U32.AND P3, PT, R11, R18, PT ;  /* 0x000000120b00720c */ /* 0x000fe20003f64070 */
[----:B------:R-:W-:Y:S02]  /*5130*/  IMAD.MOV R0, RZ, RZ, -R0 ;  /* 0x000000ffff007224 */ /* 0x000fe400078e0a00 */
[----:B------:R-:W-:-:S02]  /*5140*/  VIADD R5, R23, 0x22 ;  /* 0x0000002217057836 */ /* 0x000fc40000000000 */
[C---:B------:R-:W-:Y:S02]  /*5150*/  IMAD R7, R11.reuse, R0, R7 ;  /* 0x000000000b077224 */ /* 0x040fe400078e0207 */
[----:B------:R-:W-:Y:S01]  /*5160*/  @!P1 IMAD.IADD R8, R8, 0x1, -R11 ;  /* 0x0000000108089824 */ /* 0x000fe200078e0a0b */
[----:B------:R-:W-:Y:S01]  /*5170*/  IABS R14, R5 ;  /* 0x00000005000e7213 */ /* 0x000fe20000000000 */
[----:B0-----:R-:W-:Y:S01]  /*5180*/  IMAD.HI.U32 R9, R4, R2, RZ ;  /* 0x0000000204097227 */ /* 0x001fe200078e00ff */
[----:B------:R-:W-:Y:S02]  /*5190*/  @!P6 IADD3 R10, PT, PT, R10, -R11, RZ ;  /* 0x8000000b0a0ae210 */ /* 0x000fe40007ffe0ff */
[C---:B------:R-:W-:Y:S01]  /*51a0*/  ISETP.GT.U32.AND P1, PT, R11.reuse, R8, PT ;  /* 0x000000080b00720c */ /* 0x040fe20003f24070 */
[----:B------:R-:W-:Y:S01]  /*51b0*/  IMAD.HI.U32 R0, R4, R16, RZ ;  /* 0x0000001004007227 */ /* 0x000fe200078e00ff */
[----:B------:R-:W-:-:S03]  /*51c0*/  ISETP.GT.U32.AND P6, PT, R11, R10, PT ;  /* 0x0000000a0b00720c */ /* 0x000fc60003fc4070 */
[----:B------:R-:W-:Y:S02]  /*51d0*/  IMAD.MOV R9, RZ, RZ, -R9 ;  /* 0x000000ffff097224 */ /* 0x000fe400078e0a09 */
[----:B------:R-:W-:Y:S02]  /*51e0*/  IMAD.MOV R0, RZ, RZ, -R0 ;  /* 0x000000ffff007224 */ /* 0x000fe400078e0a00 */
[--C-:B------:R-:W-:Y:S01]  /*51f0*/  @!P3 IMAD.IADD R18, R18, 0x1, -R11.reuse ;  /* 0x000000011212b824 */ /* 0x100fe200078e0a0b */
[C---:B------:R-:W-:Y:S01]  /*5200*/  ISETP.GT.U32.AND P3, PT, R11.reuse, R7, PT ;  /* 0x000000070b00720c */ /* 0x040fe20003f64070 */
[C---:B------:R-:W-:Y:S02]  /*5210*/  IMAD R2, R11.reuse, R9, R2 ;  /* 0x000000090b027224 */ /* 0x040fe400078e0202 */
[C---:B------:R-:W-:Y:S02]  /*5220*/  IMAD R16, R11.reuse, R0, R16 ;  /* 0x000000000b107224 */ /* 0x040fe400078e0210 */
[--C-:B------:R-:W-:Y:S01]  /*5230*/  @!P6 IMAD.IADD R10, R10, 0x1, -R11.reuse ;  /* 0x000000010a0ae824 */ /* 0x100fe200078e0a0b */
[C---:B------:R-:W-:Y:S01]  /*5240*/  ISETP.GT.U32.AND P6, PT, R11.reuse, R2, PT ;  /* 0x000000020b00720c */ /* 0x040fe20003fc4070 */
[----:B------:R-:W-:Y:S01]  /*5250*/  @!P1 IMAD.IADD R8, R8, 0x1, -R11 ;  /* 0x0000000108089824 */ /* 0x000fe200078e0a0b */
[----:B------:R-:W-:Y:S01]  /*5260*/  ISETP.GT.U32.AND P1, PT, R11, R16, PT ;  /* 0x000000100b00720c */ /* 0x000fe20003f24070 */
[----:B------:R-:W-:Y:S01]  /*5270*/  IMAD.MOV.U32 R19, RZ, RZ, R18 ;  /* 0x000000ffff137224 */ /* 0x000fe200078e0012 */
[----:B------:R-:W-:Y:S01]  /*5280*/  @!P5 IADD3 R10, PT, PT, -R10, RZ, RZ ;  /* 0x000000ff0a0ad210 */ /* 0x000fe20007ffe1ff */
[----:B------:R-:W-:-:S02]  /*5290*/  VIADD R6, R23, 0x23 ;  /* 0x0000002317067836 */ /* 0x000fc40000000000 */
[----:B------:R-:W-:Y:S02]  /*52a0*/  VIADD R0, R23, 0x21 ;  /* 0x0000002117007836 */ /* 0x000fe40000000000 */
[----:B------:R-:W-:Y:S01]  /*52b0*/  @!P3 IMAD.IADD R7, R7, 0x1, -R11 ;  /* 0x000000010707b824 */ /* 0x000fe200078e0a0b */
[----:B------:R-:W-:Y:S01]  /*52c0*/  IABS R12, R6 ;  /* 0x00000006000c7213 */ /* 0x000fe20000000000 */
[----:B------:R-:W-:Y:S01]  /*52d0*/  @!P2 IMAD.MOV R19, RZ, RZ, -R19 ;  /* 0x000000ffff13a224 */ /* 0x000fe200078e0a13 */
[----:B------:R-:W-:Y:S01]  /*52e0*/  ISETP.GE.AND P2, PT, R17, RZ, PT ;  /* 0x000000ff1100720c */ /* 0x000fe20003f46270 */
[----:B------:R-:W-:Y:S01]  /*52f0*/  IMAD.HI.U32 R9, R4, R14, RZ ;  /* 0x0000000e04097227 */ /* 0x000fe200078e00ff */
[----:B------:R-:W-:Y:S02]  /*5300*/  IABS R17, R0 ;  /* 0x0000000000117213 */ /* 0x000fe40000000000 */
[----:B------:R-:W-:Y:S01]  /*5310*/  ISETP.GT.U32.AND P3, PT, R11, R7, PT ;  /* 0x000000070b00720c */ /* 0x000fe20003f64070 */
[--C-:B------:R-:W-:Y:S01]  /*5320*/  @!P6 IMAD.IADD R2, R2, 0x1, -R11.reuse ;  /* 0x000000010202e824 */ /* 0x100fe200078e0a0b */
[----:B------:R-:W-:Y:S01]  /*5330*/  ISETP.GE.AND P6, PT, R13, RZ, PT ;  /* 0x000000ff0d00720c */ /* 0x000fe20003fc6270 */
[----:B------:R-:W-:Y:S01]  /*5340*/  @!P1 IMAD.IADD R16, R16, 0x1, -R11 ;  /* 0x0000000110109824 */ /* 0x000fe200078e0a0b */
[----:B------:R-:W-:Y:S01]  /*5350*/  STL [R1+0x78], R19 ;  /* 0x0000781301007387 */ /* 0x000fe20000100800 */
[----:B------:R-:W-:Y:S01]  /*5360*/  IMAD.MOV R9, RZ, RZ, -R9 ;  /* 0x000000ffff097224 */ /* 0x000fe200078e0a09 */
[C---:B------:R-:W-:Y:S01]  /*5370*/  ISETP.GT.U32.AND P1, PT, R11.reuse, R2, PT ;  /* 0x000000020b00720c */ /* 0x040fe20003f24070 */
[----:B------:R-:W-:Y:S01]  /*5380*/  IMAD.HI.U32 R15, R4, R12, RZ ;  /* 0x0000000c040f7227 */ /* 0x000fe200078e00ff */
[----:B------:R-:W-:Y:S01]  /*5390*/  ISETP.GT.U32.AND P5, PT, R11, R16, PT ;  /* 0x000000100b00720c */ /* 0x000fe20003fa4070 */
[----:B------:R0:W-:Y:S02]  /*53a0*/  STL [R1+0x74], R10 ;  /* 0x0000740a01007387 */ /* 0x0001e40000100800 */
[----:B------:R-:W-:-:S02]  /*53b0*/  IMAD.MOV.U32 R13, RZ, RZ, R17 ;  /* 0x000000ffff0d7224 */ /* 0x000fc400078e0011 */
[----:B------:R-:W-:Y:S02]  /*53c0*/  IMAD R14, R11, R9, R14 ;  /* 0x000000090b0e7224 */ /* 0x000fe400078e020e */
[----:B------:R-:W-:Y:S02]  /*53d0*/  IMAD.MOV R15, RZ, RZ, -R15 ;  /* 0x000000ffff0f7224 */ /* 0x000fe400078e0a0f */
[----:B------:R-:W-:-:S04]  /*53e0*/  IMAD.HI.U32 R9, R4, R13, RZ ;  /* 0x0000000d04097227 */ /* 0x000fc800078e00ff */
[----:B------:R-:W-:Y:S02]  /*53f0*/  IMAD R12, R11, R15, R12 ;  /* 0x0000000f0b0c7224 */ /* 0x000fe400078e020c */
[----:B------:R-:W-:Y:S02]  /*5400*/  @!P3 IMAD.IADD R7, R7, 0x1, -R11 ;  /* 0x000000010707b824 */ /* 0x000fe400078e0a0b */
[----:B------:R-:W-:Y:S01]  /*5410*/  IMAD.MOV R9, RZ, RZ, -R9 ;  /* 0x000000ffff097224 */ /* 0x000fe200078e0a09 */
[C---:B------:R-:W-:Y:S01]  /*5420*/  ISETP.GT.U32.AND P3, PT, R11.reuse, R12, PT ;  /* 0x0000000c0b00720c */ /* 0x040fe20003f64070 */
[----:B0-----:R-:W-:Y:S02]  /*5430*/  IMAD.MOV.U32 R10, RZ, RZ, R7 ;  /* 0x000000ffff0a7224 */ /* 0x001fe400078e0007 */
[C---:B------:R-:W-:Y:S02]  /*5440*/  IMAD R13, R11.reuse, R9, R13 ;  /* 0x000000090b0d7224 */ /* 0x040fe400078e020d */
[----:B------:R-:W-:Y:S01]  /*5450*/  @!P0 IMAD.MOV R10, RZ, RZ, -R10 ;  /* 0x000000ffff0a8224 */ /* 0x000fe200078e0a0a */
[C---:B------:R-:W-:Y:S01]  /*5460*/  ISETP.GT.U32.AND P0, PT, R11.reuse, R14, PT ;  /* 0x0000000e0b00720c */ /* 0x040fe20003f04070 */
[--C-:B------:R-:W-:Y:S01]  /*5470*/  @!P5 IMAD.IADD R16, R16, 0x1, -R11.reuse ;  /* 0x000000011010d824 */ /* 0x100fe200078e0a0b */
[----:B------:R-:W-:Y:S01]  /*5480*/  ISETP.GT.U32.AND P5, PT, R11, R13, PT ;  /* 0x0000000d0b00720c */ /* 0x000fe20003fa4070 */
[----:B------:R-:W-:Y:S01]  /*5490*/  @!P4 IMAD.MOV R8, RZ, RZ, -R8 ;  /* 0x000000ffff08c224 */ /* 0x000fe200078e0a08 */
[----:B------:R-:W-:Y:S01]  /*54a0*/  ISETP.GE.AND P4, PT, R6, RZ, PT ;  /* 0x000000ff0600720c */ /* 0x000fe20003f86270 */
[----:B------:R-:W-:Y:S01]  /*54b0*/  @!P1 IMAD.IADD R2, R2, 0x1, -R11 ;  /* 0x0000000102029824 */ /* 0x000fe200078e0a0b */
[----:B------:R-:W-:Y:S01]  /*54c0*/  ISETP.GE.AND P1, PT, R5, RZ, PT ;  /* 0x000000ff0500720c */ /* 0x000fe20003f26270 */
[C---:B------:R-:W-:Y:S01]  /*54d0*/  VIADD R9, R23.reuse, 0x20 ;  /* 0x0000002017097836 */ /* 0x040fe20000000000 */
[----:B------:R0:W-:Y:S01]  /*54e0*/  STL [R1+0x70], R8 ;  /* 0x0000700801007387 */ /* 0x0001e20000100800 */
[----:B------:R-:W-:-:S02]  /*54f0*/  VIADD R6, R23, 0x1f ;  /* 0x0000001f17067836 */ /* 0x000fc40000000000 */
[--C-:B------:R-:W-:Y:S01]  /*5500*/  @!P3 IMAD.IADD R12, R12, 0x1, -R11.reuse ;  /* 0x000000010c0cb824 */ /* 0x100fe200078e0a0b */
[----:B------:R1:W-:Y:S01]  /*5510*/  STL [R1+0x64], R10 ;  /* 0x0000640a01007387 */ /* 0x0003e20000100800 */
[----:B------:R-:W-:Y:S01]  /*5520*/  IABS R7, R9 ;  /* 0x0000000900077213 */ /* 0x000fe20000000000 */
[--C-:B------:R-:W-:Y:S01]  /*5530*/  @!P0 IMAD.IADD R14, R14, 0x1, -R11.reuse ;  /* 0x000000010e0e8824 */ /* 0x100fe200078e0a0b */
[----:B------:R-:W-:Y:S01]  /*5540*/  IABS R5, R6 ;  /* 0x0000000600057213 */ /* 0x000fe20000000000 */
[----:B------:R-:W-:Y:S01]  /*5550*/  @!P5 IMAD.IADD R13, R13, 0x1, -R11 ;  /* 0x000000010d0dd824 */ /* 0x000fe200078e0a0b */
[C---:B------:R-:W-:Y:S01]  /*5560*/  ISETP.GT.U32.AND P0, PT, R11.reuse, R12, PT ;  /* 0x0000000c0b00720c */ /* 0x040fe20003f04070 */
[----:B0-----:R-:W-:Y:S01]  /*5570*/  IMAD.HI.U32 R8, R4, R7, RZ ;  /* 0x0000000704087227 */ /* 0x001fe200078e00ff */
[----:B------:R-:W-:Y:S02]  /*5580*/  ISETP.GE.AND P3, PT, R0, RZ, PT ;  /* 0x000000ff0000720c */ /* 0x000fe40003f66270 */
[----:B------:R-:W-:Y:S01]  /*5590*/  ISETP.GT.U32.AND P5, PT, R11, R14, PT ;  /* 0x0000000e0b00720c */ /* 0x000fe20003fa4070 */
[----:B-1----:R-:W-:-:S02]  /*55a0*/  IMAD.MOV.U32 R10, RZ, RZ, R2 ;  /* 0x000000ffff0a7224 */ /* 0x002fc400078e0002 */
[----:B------:R-:W-:Y:S02]  /*55b0*/  IMAD.MOV R8, RZ, RZ, -R8 ;  /* 0x000000ffff087224 */ /* 0x000fe400078e0a08 */
[----:B------:R-:W-:Y:S01]  /*55c0*/  VIADD R0, R23, 0x1e ;  /* 0x0000001e17007836 */ /* 0x000fe20000000000 */
[----:B------:R-:W-:Y:S01]  /*55d0*/  @!P2 IADD3 R10, PT, PT, -R10, RZ, RZ ;  /* 0x000000ff0a0aa210 */ /* 0x000fe20007ffe1ff */
[C---:B------:R-:W-:Y:S01]  /*55e0*/  IMAD R7, R11.reuse, R8, R7 ;  /* 0x000000080b077224 */ /* 0x040fe200078e0207 */
[C---:B------:R-:W-:Y:S01]  /*55f0*/  ISETP.GT.U32.AND P2, PT, R11.reuse, R13, PT ;  /* 0x0000000d0b00720c */ /* 0x040fe20003f44070 */
[----:B------:R-:W-:Y:S01]  /*5600*/  @!P0 IMAD.IADD R12, R12, 0x1, -R11 ;  /* 0x000000010c0c8824 */ /* 0x000fe200078e0a0b */
[----:B------:R-:W-:Y:S01]  /*5610*/  IABS R8, R0 ;  /* 0x0000000000087213 */ /* 0x000fe20000000000 */
[----:B------:R0:W-:Y:S01]  /*5620*/  STL [R1+0x60], R10 ;  /* 0x0000600a01007387 */ /* 0x0001e20000100800 */
[----:B------:R-:W-:Y:S01]  /*5630*/  ISETP.GT.U32.AND P0, PT, R11, R7, PT ;  /* 0x000000070b00720c */ /* 0x000fe20003f04070 */
[----:B------:R-:W-:-:S02]  /*5640*/  VIADD R2, R23, 0x1d ;  /* 0x0000001d17027836 */ /* 0x000fc40000000000 */
[----:B------:R-:W-:Y:S01]  /*5650*/  @!P5 IMAD.IADD R14, R14, 0x1, -R11 ;  /* 0x000000010e0ed824 */ /* 0x000fe200078e0a0b */
[----:B------:R-:W-:Y:S01]  /*5660*/  ISETP.GE.AND P5, PT, R9, RZ, PT ;  /* 0x000000ff0900720c */ /* 0x000fe20003fa6270 */
[----:B------:R-:W-:Y:S01]  /*5670*/  VIADD R9, R23, 0x1c ;  /* 0x0000001c17097836 */ /* 0x000fe20000000000 */
[----:B------:R-:W-:Y:S01]  /*5680*/  IABS R19, R2 ;  /* 0x0000000200137213 */ /* 0x000fe20000000000 */
[----:B------:R-:W-:Y:S01]  /*5690*/  IMAD.MOV.U32 R17, RZ, RZ, R12 ;  /* 0x000000ffff117224 */ /* 0x000fe200078e000c */
[----:B------:R-:W-:Y:S01]  /*56a0*/  @!P1 IADD3 R14, PT, PT, -R14, RZ, RZ ;  /* 0x000000ff0e0e9210 */ /* 0x000fe20007ffe1ff */
[----:B0-----:R-:W-:-:S04]  /*56b0*/  IMAD.HI.U32 R10, R4, R5, RZ ;  /* 0x00000005040a7227 */ /* 0x001fc800078e00ff */
[----:B------:R-:W-:Y:S02]  /*56c0*/  IMAD.MOV R10, RZ, RZ, -R10 ;  /* 0x000000ffff0a7224 */ /* 0x000fe400078e0a0a */
[----:B------:R-:W-:Y:S02]  /*56d0*/  @!P2 IMAD.IADD R13, R13, 0x1, -R11 ;  /* 0x000000010d0da824 */ /* 0x000fe400078e0a0b */
[----:B------:R-:W-:Y:S02]  /*56e0*/  IMAD R5, R11, R10, R5 ;  /* 0x0000000a0b057224 */ /* 0x000fe400078e0205 */
[----:B------:R-:W-:-:S03]  /*56f0*/  IMAD.HI.U32 R10, R4, R8, RZ ;  /* 0x00000008040a7227 */ /* 0x000fc600078e00ff */
[----:B------:R-:W-:Y:S01]  /*5700*/  ISETP.GT.U32.AND P2, PT, R11, R5, PT ;  /* 0x000000050b00720c */ /* 0x000fe20003f44070 */
[----:B------:R-:W-:Y:S02]  /*5710*/  IMAD.MOV R10, RZ, RZ, -R10 ;  /* 0x000000ffff0a7224 */ /* 0x000fe400078e0a0a */
[----:B------:R-:W-:Y:S01]  /*5720*/  @!P0 IMAD.IADD R7, R7, 0x1, -R11 ;  /* 0x0000000107078824 */ /* 0x000fe200078e0a0b */
[----:B------:R-:W-:Y:S01]  /*5730*/  ISETP.GE.AND P0, PT, R6, RZ, PT ;  /* 0x000000ff0600720c */ /* 0x000fe20003f06270 */
[----:B------:R-:W-:-:S04]  /*5740*/  IMAD.HI.U32 R15, R4, R19, RZ ;  /* 0x00000013040f7227 */ /* 0x000fc800078e00ff */
[----:B------:R-:W-:Y:S01]  /*5750*/  IMAD R8, R11, R10, R8 ;  /* 0x0000000a0b087224 */ /* 0x000fe200078e0208 */
[----:B------:R-:W-:Y:S01]  /*5760*/  IABS R10, R9 ;  /* 0x00000009000a7213 */ /* 0x000fe20000000000 */
[----:B------:R-:W-:Y:S02]  /*5770*/  IMAD.MOV R15, RZ, RZ, -R15 ;  /* 0x000000ffff0f7224 */ /* 0x000fe400078e0a0f */
[----:B------:R-:W-:Y:S01]  /*5780*/  @!P2 IMAD.IADD R5, R5, 0x1, -R11 ;  /* 0x000000010505a824 */ /* 0x000fe200078e0a0b */
[----:B------:R-:W-:Y:S01]  /*5790*/  ISETP.GT.U32.AND P2, PT, R11, R7, PT ;  /* 0x000000070b00720c */ /* 0x000fe20003f44070 */
[----:B------:R-:W-:Y:S02]  /*57a0*/  VIADD R6, R23, 0x1b ;  /* 0x0000001b17067836 */ /* 0x000fe40000000000 */
[----:B------:R-:W-:Y:S01]  /*57b0*/  @!P6 IMAD.MOV R16, RZ, RZ, -R16 ;  /* 0x000000ffff10e224 */ /* 0x000fe200078e0a10 */
[C---:B------:R-:W-:Y:S01]  /*57c0*/  ISETP.GT.U32.AND P6, PT, R11.reuse, R5, PT ;  /* 0x000000050b00720c */ /* 0x040fe20003fc4070 */
[----:B------:R-:W-:Y:S01]  /*57d0*/  @!P4 IMAD.MOV R17, RZ, RZ, -R17 ;  /* 0x000000ffff11c224 */ /* 0x000fe200078e0a11 */
[C---:B------:R-:W-:Y:S01]  /*57e0*/  ISETP.GT.U32.AND P4, PT, R11.reuse, R8, PT ;  /* 0x000000080b00720c */ /* 0x040fe20003f84070 */
[C---:B------:R-:W-:Y:S01]  /*57f0*/  IMAD R19, R11.reuse, R15, R19 ;  /* 0x0000000f0b137224 */ /* 0x040fe200078e0213 */
[----:B------:R-:W-:Y:S01]  /*5800*/  IABS R15, R6 ;  /* 0x00000006000f7213 */ /* 0x000fe20000000000 */
[----:B------:R-:W-:Y:S01]  /*5810*/  IMAD.HI.U32 R12, R4, R10, RZ ;  /* 0x0000000a040c7227 */ /* 0x000fe200078e00ff */
[----:B------:R0:W-:Y:S02]  /*5820*/  STL [R1+0x5c], R16 ;  /* 0x00005c1001007387 */ /* 0x0001e40000100800 */
[----:B------:R-:W-:Y:S01]  /*5830*/  ISETP.GT.U32.AND P1, PT, R11, R19, PT ;  /* 0x000000130b00720c */ /* 0x000fe20003f24070 */
[--C-:B------:R-:W-:Y:S01]  /*5840*/  @!P2 IMAD.IADD R7, R7, 0x1, -R11.reuse ;  /* 0x000000010707a824 */ /* 0x100fe200078e0a0b */
[----:B------:R1:W-:Y:S01]  /*5850*/  STL [R1+0x58], R17 ;  /* 0x0000581101007387 */ /* 0x0003e20000100800 */
[----:B------:R-:W-:Y:S01]  /*5860*/  IMAD.MOV R12, RZ, RZ, -R12 ;  /* 0x000000ffff0c7224 */ /* 0x000fe200078e0a0c */
[----:B------:R-:W-:Y:S01]  /*5870*/  ISETP.GE.AND P2, PT, R2, RZ, PT ;  /* 0x000000ff0200720c */ /* 0x000fe20003f46270 */
[--C-:B------:R-:W-:Y:S01]  /*5880*/  @!P6 IMAD.IADD R5, R5, 0x1, -R11.reuse ;  /* 0x000000010505e824 */ /* 0x100fe200078e0a0b */
[----:B------:R3:W-:Y:S01]  /*5890*/  STL [R1+0x54], R14 ;  /* 0x0000540e01007387 */ /* 0x0007e20000100800 */
[----:B------:R-:W-:Y:S01]  /*58a0*/  @!P4 IMAD.IADD R8, R8, 0x1, -R11 ;  /* 0x000000010808c824 */ /* 0x000fe200078e0a0b */
[----:B------:R-:W-:Y:S01]  /*58b0*/  ISETP.GE.AND P6, PT, R9, RZ, PT ;  /* 0x000000ff0900720c */ /* 0x000fe20003fc6270 */
[----:B0-----:R-:W-:-:S02]  /*58c0*/  IMAD.MOV.U32 R16, RZ, RZ, R13 ;  /* 0x000000ffff107224 */ /* 0x001fc400078e000d */
[----:B------:R-:W-:Y:S01]  /*58d0*/  IMAD.HI.U32 R13, R4, R15, RZ ;  /* 0x0000000f040d7227 */ /* 0x000fe200078e00ff */
[----:B------:R-:W-:-:S03]  /*58e0*/  ISETP.GT.U32.AND P4, PT, R11, R8, PT ;  /* 0x000000080b00720c */ /* 0x000fc60003f84070 */
[----:B------:R-:W-:Y:S02]  /*58f0*/  IMAD.MOV R13, RZ, RZ, -R13 ;  /* 0x000000ffff0d7224 */ /* 0x000fe400078e0a0d */
[C---:B------:R-:W-:Y:S02]  /*5900*/  IMAD R10, R11.reuse, R12, R10 ;  /* 0x0000000c0b0a7224 */ /* 0x040fe400078e020a */
[----:B-1----:R-:W-:Y:S02]  /*5910*/  IMAD.MOV.U32 R17, RZ, RZ, R7 ;  /* 0x000000ffff117224 */ /* 0x002fe400078e0007 */
[C---:B------:R-:W-:Y:S02]  /*5920*/  IMAD R15, R11.reuse, R13, R15 ;  /* 0x0000000d0b0f7224 */ /* 0x040fe400078e020f */
[----:B---3--:R-:W-:Y:S02]  /*5930*/  IMAD.MOV.U32 R14, RZ, RZ, R5 ;  /* 0x000000ffff0e7224 */ /* 0x008fe400078e0005 */
[----:B------:R-:W-:Y:S01]  /*5940*/  @!P5 IMAD.MOV R17, RZ, RZ, -R17 ;  /* 0x000000ffff11d224 */ /* 0x000fe200078e0a11 */
[----:B------:R-:W-:Y:S01]  /*5950*/  ISETP.GT.U32.AND P5, PT, R11, R10, PT ;  /* 0x0000000a0b00720c */ /* 0x000fe20003fa4070 */
[----:B------:R-:W-:-:S02]  /*5960*/  @!P1 IMAD.IADD R19, R19, 0x1, -R11 ;  /* 0x0000000113139824 */ /* 0x000fc400078e0a0b */
[----:B------:R-:W-:Y:S01]  /*5970*/  @!P0 IMAD.MOV R14, RZ, RZ, -R14 ;  /* 0x000000ffff0e8224 */ /* 0x000fe200078e0a0e */
[----:B------:R-:W-:Y:S01]  /*5980*/  ISETP.GT.U32.AND P0, PT, R11, R15, PT ;  /* 0x0000000f0b00720c */ /* 0x000fe20003f04070 */
[----:B------:R-:W-:Y:S01]  /*5990*/  @!P3 IMAD.MOV R16, RZ, RZ, -R16 ;  /* 0x000000ffff10b224 */ /* 0x000fe200078e0a10 */
[----:B------:R-:W-:Y:S01]  /*59a0*/  ISETP.GE.AND P3, PT, R0, RZ, PT ;  /* 0x000000ff0000720c */ /* 0x000fe20003f66270 */
[----:B------:R-:W-:Y:S01]  /*59b0*/  VIADD R0, R23, 0x1a ;  /* 0x0000001a17007836 */ /* 0x000fe20000000000 */
[----:B------:R-:W-:Y:S01]  /*59c0*/  ISETP.GT.U32.AND P1, PT, R11, R19, PT ;  /* 0x000000130b00720c */ /* 0x000fe20003f24070 */
[----:B------:R-:W-:Y:S01]  /*59d0*/  VIADD R2, R23, 0x19 ;  /* 0x0000001917027836 */ /* 0x000fe20000000000 */
[----:B------:R0:W-:Y:S01]  /*59e0*/  STL [R1+0x50], R16 ;  /* 0x0000501001007387 */ /* 0x0001e20000100800 */
[--C-:B------:R-:W-:Y:S01]  /*59f0*/  @!P4 IMAD.IADD R8, R8, 0x1, -R11.reuse ;  /* 0x000000010808c824 */ /* 0x100fe200078e0a0b */
[----:B------:R-:W-:Y:S01]  /*5a00*/  ISETP.GE.AND P4, PT, R6, RZ, PT ;  /* 0x000000ff0600720c */ /* 0x000fe20003f86270 */
[--C-:B------:R-:W-:Y:S01]  /*5a10*/  @!P5 IMAD.IADD R10, R10, 0x1, -R11.reuse ;  /* 0x000000010a0ad824 */ /* 0x100fe200078e0a0b */
[----:B------:R-:W-:Y:S01]  /*5a20*/  IABS R5, R2 ;  /* 0x0000000200057213 */ /* 0x000fe20000000000 */
[----:B------:R-:W-:Y:S01]  /*5a30*/  IMAD.MOV.U32 R9, RZ, RZ, R8 ;  /* 0x000000ffff097224 */ /* 0x000fe200078e0008 */
[----:B------:R-:W-:Y:S01]  /*5a40*/  STL [R1+0x4c], R17 ;  /* 0x00004c1101007387 */ /* 0x000fe20000100800 */
[----:B------:R-:W-:Y:S01]  /*5a50*/  @!P0 IMAD.IADD R15, R15, 0x1, -R11 ;  /* 0x000000010f0f8824 */ /* 0x000fe200078e0a0b */
[----:B------:R-:W-:Y:S01]  /*5a60*/  ISETP.GT.U32.AND P5, PT, R11, R10, PT ;  /* 0x0000000a0b00720c */ /* 0x000fe20003fa4070 */
[----:B------:R-:W-:Y:S01]  /*5a70*/  @!P3 IMAD.MOV R9, RZ, RZ, -R9 ;  /* 0x000000ffff09b224 */ /* 0x000fe200078e0a09 */
[----:B0-----:R-:W-:Y:S01]  /*5a80*/  IABS R16, R0 ;  /* 0x0000000000107213 */ /* 0x001fe20000000000 */
[----:B------:R-:W-:Y:S01]  /*5a90*/  VIADD R6, R23, 0x18 ;  /* 0x0000001817067836 */ /* 0x000fe20000000000 */
[----:B------:R-:W-:Y:S01]  /*5aa0*/  @!P1 IADD3 R19, PT, PT, R19, -R11, RZ ;  /* 0x8000000b13139210 */ /* 0x000fe20007ffe0ff */
[----:B------:R0:W-:Y:S01]  /*5ab0*/  STL [R1+0x48], R14 ;  /* 0x0000480e01007387 */ /* 0x0001e20000100800 */
[----:B------:R-:W-:Y:S01]  /*5ac0*/  ISETP.GE.AND P1, PT, R0, RZ, PT ;  /* 0x000000ff0000720c */ /* 0x000fe20003f26270 */
[----:B------:R-:W-:Y:S01]  /*5ad0*/  IMAD.HI.U32 R7, R4, R16, RZ ;  /* 0x0000001004077227 */ /* 0x000fe200078e00ff */
[----:B------:R-:W-:Y:S01]  /*5ae0*/  ISETP.GT.U32.AND P3, PT, R11, R15, PT ;  /* 0x0000000f0b00720c */ /* 0x000fe20003f64070 */
[----:B------:R-:W-:Y:S01]  /*5af0*/  STL [R1+0x44], R9 ;  /* 0x0000440901007387 */ /* 0x000fe20000100800 */
[----:B------:R-:W-:Y:S01]  /*5b00*/  ISETP.GE.AND P0, PT, R2, RZ, PT ;  /* 0x000000ff0200720c */ /* 0x000fe20003f06270 */
[----:B------:R-:W-:-:S04]  /*5b10*/  IMAD.HI.U32 R0, R4, R5, RZ ;  /* 0x0000000504007227 */ /* 0x000fc800078e00ff */
[----:B------:R-:W-:Y:S01]  /*5b20*/  IMAD.MOV R7, RZ, RZ, -R7 ;  /* 0x000000ffff077224 */ /* 0x000fe200078e0a07 */
[----:B0-----:R-:W-:Y:S01]  /*5b30*/  IABS R14, R6 ;  /* 0x00000006000e7213 */ /* 0x001fe20000000000 */
[----:B------:R-:W-:Y:S02]  /*5b40*/  IMAD.MOV R0, RZ, RZ, -R0 ;  /* 0x000000ffff007224 */ /* 0x000fe400078e0a00 */
[C---:B------:R-:W-:Y:S02]  /*5b50*/  IMAD R16, R11.reuse, R7, R16 ;  /* 0x000000070b107224 */ /* 0x040fe400078e0210 */
[C---:B------:R-:W-:Y:S02]  /*5b60*/  IMAD R5, R11.reuse, R0, R5 ;  /* 0x000000000b057224 */ /* 0x040fe400078e0205 */
[--C-:B------:R-:W-:Y:S01]  /*5b70*/  @!P5 IMAD.IADD R10, R10, 0x1, -R11.reuse ;  /* 0x000000010a0ad824 */ /* 0x100fe200078e0a0b */
[----:B------:R-:W-:Y:S01]  /*5b80*/  ISETP.GT.U32.AND P5, PT, R11, R16, PT ;  /* 0x000000100b00720c */ /* 0x000fe20003fa4070 */
[----:B------:R-:W-:Y:S01]  /*5b90*/  @!P3 IMAD.IADD R15, R15, 0x1, -R11 ;  /* 0x000000010f0fb824 */ /* 0x000fe200078e0a0b */
[----:B------:R-:W-:Y:S01]  /*5ba0*/  ISETP.GT.U32.AND P3, PT, R11, R5, PT ;  /* 0x000000050b00720c */ /* 0x000fe20003f64070 */
[----:B------:R-:W-:-:S02]  /*5bb0*/  VIADD R7, R23, 0x17 ;  /* 0x0000001717077836 */ /* 0x000fc40000000000 */
[----:B------:R-:W-:-:S03]  /*5bc0*/  IMAD.HI.U32 R2, R4, R14, RZ ;  /* 0x0000000e04027227 */ /* 0x000fc600078e00ff */
[----:B------:R-:W-:Y:S01]  /*5bd0*/  IABS R13, R7 ;  /* 0x00000007000d7213 */ /* 0x000fe20000000000 */
[----:B------:R-:W-:Y:S02]  /*5be0*/  IMAD.MOV R2, RZ, RZ, -R2 ;  /* 0x000000ffff027224 */ /* 0x000fe400078e0a02 */
[----:B------:R-:W-:Y:S01]  /*5bf0*/  @!P2 IMAD.MOV R19, RZ, RZ, -R19 ;  /* 0x000000ffff13a224 */ /* 0x000fe200078e0a13 */
[----:B------:R-:W-:Y:S01]  /*5c00*/  ISETP.GE.AND P2, PT, R6, RZ, PT ;  /* 0x000000ff0600720c */ /* 0x000fe20003f46270 */
[--C-:B------:R-:W-:Y:S02]  /*5c10*/  @!P5 IMAD.IADD R16, R16, 0x1, -R11.reuse ;  /* 0x000000011010d824 */ /* 0x100fe400078e0a0b */
[----:B------:R-:W-:Y:S01]  /*5c20*/  VIADD R8, R23, 0x16 ;  /* 0x0000001617087836 */ /* 0x000fe20000000000 */
[----:B------:R0:W-:Y:S01]  /*5c30*/  STL [R1+0x40], R19 ;  /* 0x0000401301007387 */ /* 0x0001e20000100800 */
[----:B------:R-:W-:Y:S02]  /*5c40*/  IMAD R14, R11, R2, R14 ;  /* 0x000000020b0e7224 */ /* 0x000fe400078e020e */
[----:B------:R-:W-:Y:S01]  /*5c50*/  @!P3 IMAD.IADD R5, R5, 0x1, -R11 ;  /* 0x000000010505b824 */ /* 0x000fe200078e0a0b */
[----:B------:R-:W-:Y:S01]  /*5c60*/  ISETP.GT.U32.AND P3, PT, R11, R16, PT ;  /* 0x000000100b00720c */ /* 0x000fe20003f64070 */
[----:B------:R-:W-:Y:S01]  /*5c70*/  IMAD.HI.U32 R18, R4, R13, RZ ;  /* 0x0000000d04127227 */ /* 0x000fe200078e00ff */
[----:B------:R-:W-:-:S02]  /*5c80*/  IABS R12, R8 ;  /* 0x00000008000c7213 */ /* 0x000fc40000000000 */
[----:B------:R-:W-:Y:S01]  /*5c90*/  ISETP.GT.U32.AND P5, PT, R11, R14, PT ;  /* 0x0000000e0b00720c */ /* 0x000fe20003fa4070 */
[----:B------:R-:W-:Y:S02]  /*5ca0*/  VIADD R0, R23, 0x15 ;  /* 0x0000001517007836 */ /* 0x000fe40000000000 */
[----:B0-----:R-:W-:Y:S02]  /*5cb0*/  IMAD.MOV.U32 R19, RZ, RZ, R10 ;  /* 0x000000ffff137224 */ /* 0x001fe400078e000a */
[----:B------:R-:W-:Y:S01]  /*5cc0*/  IMAD.MOV R18, RZ, RZ, -R18 ;  /* 0x000000ffff127224 */ /* 0x000fe200078e0a12 */
[----:B------:R-:W-:Y:S01]  /*5cd0*/  IABS R9, R0 ;  /* 0x0000000000097213 */ /* 0x000fe20000000000 */
[----:B------:R-:W-:Y:S01]  /*5ce0*/  @!P6 IMAD.MOV R19, RZ, RZ, -R19 ;  /* 0x000000ffff13e224 */ /* 0x000fe200078e0a13 */
[----:B------:R-:W-:Y:S01]  /*5cf0*/  ISETP.GT.U32.AND P6, PT, R11, R5, PT ;  /* 0x000000050b00720c */ /* 0x000fe20003fc4070 */
[----:B------:R-:W-:-:S03]  /*5d00*/  IMAD.HI.U32 R17, R4, R12, RZ ;  /* 0x0000000c04117227 */ /* 0x000fc600078e00ff */
[----:B------:R-:W-:Y:S01]  /*5d10*/  STL [R1+0x3c], R19 ;  /* 0x00003c1301007387 */ /* 0x000fe20000100800 */
[----:B------:R-:W-:Y:S01]  /*5d20*/  IMAD R13, R11, R18, R13 ;  /* 0x000000120b0d7224 */ /* 0x000fe200078e020d */
[----:B------:R-:W-:Y:S01]  /*5d30*/  IADD3 R17, PT, PT, -R17, RZ, RZ ;  /* 0x000000ff11117210 */ /* 0x000fe20007ffe1ff */
[----:B------:R-:W-:Y:S02]  /*5d40*/  @!P3 IMAD.IADD R16, R16, 0x1, -R11 ;  /* 0x000000011010b824 */ /* 0x000fe400078e0a0b */
[----:B------:R-:W-:Y:S01]  /*5d50*/  IMAD.HI.U32 R10, R4, R9, RZ ;  /* 0x00000009040a7227 */ /* 0x000fe200078e00ff */
[----:B------:R-:W-:-:S03]  /*5d60*/  ISETP.GT.U32.AND P3, PT, R11, R13, PT ;  /* 0x0000000d0b00720c */ /* 0x000fc60003f64070 */
[--C-:B------:R-:W-:Y:S02]  /*5d70*/  @!P5 IMAD.IADD R14, R14, 0x1, -R11.reuse ;  /* 0x000000010e0ed824 */ /* 0x100fe400078e0a0b */
[----:B------:R-:W-:Y:S02]  /*5d80*/  VIADD R2, R23, 0x14 ;  /* 0x0000001417027836 */ /* 0x000fe40000000000 */
[C---:B------:R-:W-:Y:S01]  /*5d90*/  IMAD R12, R11.reuse, R17, R12 ;  /* 0x000000110b0c7224 */ /* 0x040fe200078e020c */
[----:B------:R-:W-:Y:S01]  /*5da0*/  ISETP.GT.U32.AND P5, PT, R11, R14, PT ;  /* 0x0000000e0b00720c */ /* 0x000fe20003fa4070 */
[----:B------:R-:W-:Y:S01]  /*5db0*/  IMAD.MOV R10, RZ, RZ, -R10 ;  /* 0x000000ffff0a7224 */ /* 0x000fe200078e0a0a */
[----:B------:R-:W-:Y:S01]  /*5dc0*/  IABS R6, R2 ;  /* 0x0000000200067213 */ /* 0x000fe20000000000 */
[----:B------:R-:W-:Y:S02]  /*5dd0*/  IMAD.MOV.U32 R17, RZ, RZ, R16 ;  /* 0x000000ffff117224 */ /* 0x000fe400078e0010 */
[----:B------:R-:W-:Y:S01]  /*5de0*/  @!P6 IMAD.IADD R5, R5, 0x1, -R11 ;  /* 0x000000010505e824 */ /* 0x000fe200078e0a0b */
[----:B------:R-:W-:Y:S01]  /*5df0*/  ISETP.GE.AND P6, PT, R8, RZ, PT ;  /* 0x000000ff0800720c */ /* 0x000fe20003fc6270 */
[----:B------:R-:W-:-:S02]  /*5e00*/  IMAD R8, R11, R10, R9 ;  /* 0x0000000a0b087224 */ /* 0x000fc400078e0209 */
[----:B------:R-:W-:Y:S01]  /*5e10*/  @!P1 IMAD.MOV R17, RZ, RZ, -R17 ;  /* 0x000000ffff119224 */ /* 0x000fe200078e0a11 */
[----:B------:R-:W-:Y:S01]  /*5e20*/  ISETP.GT.U32.AND P1, PT, R11, R12, PT ;  /* 0x0000000c0b00720c */ /* 0x000fe20003f24070 */
[----:B------:R-:W-:Y:S01]  /*5e30*/  @!P3 IMAD.IADD R13, R13, 0x1, -R11 ;  /* 0x000000010d0db824 */ /* 0x000fe200078e0a0b */
[----:B------:R-:W-:Y:S01]  /*5e40*/  ISETP.GT.U32.AND P3, PT, R11, R8, PT ;  /* 0x000000080b00720c */ /* 0x000fe20003f64070 */
[----:B------:R-:W-:Y:S02]  /*5e50*/  IMAD.MOV.U32 R18, RZ, RZ, R15 ;  /* 0x000000ffff127224 */ /* 0x000fe400078e000f */
[----:B------:R-:W-:-:S04]  /*5e60*/  IMAD.HI.U32 R15, R4, R6, RZ ;  /* 0x00000006040f7227 */ /* 0x000fc800078e00ff */
[----:B------:R-:W-:Y:S02]  /*5e70*/  IMAD.MOV R15, RZ, RZ, -R15 ;  /* 0x000000ffff0f7224 */ /* 0x000fe400078e0a0f */
[--C-:B------:R-:W-:Y:S01]  /*5e80*/  @!P5 IMAD.IADD R14, R14, 0x1, -R11.reuse ;  /* 0x000000010e0ed824 */ /* 0x100fe200078e0a0b */
[----:B------:R-:W-:Y:S01]  /*5e90*/  ISETP.GE.AND P5, PT, R0, RZ, PT ;  /* 0x000000ff0000720c */ /* 0x000fe20003fa6270 */
[----:B------:R-:W-:Y:S01]  /*5ea0*/  IMAD R0, R11, R15, R6 ;  /* 0x0000000f0b007224 */ /* 0x000fe200078e0206 */
[----:B------:R-:W-:Y:S01]  /*5eb0*/  IADD3 R15, PT, PT, R23, 0x13, RZ ;  /* 0x00000013170f7810 */ /* 0x000fe20007ffe0ff */
[--C-:B------:R-:W-:Y:S01]  /*5ec0*/  @!P1 IMAD.IADD R12, R12, 0x1, -R11.reuse ;  /* 0x000000010c0c9824 */ /* 0x100fe200078e0a0b */
[----:B------:R-:W-:Y:S01]  /*5ed0*/  ISETP.GT.U32.AND P1, PT, R11, R13, PT ;  /* 0x0000000d0b00720c */ /* 0x000fe20003f24070 */
[----:B------:R-:W-:Y:S01]  /*5ee0*/  @!P3 IMAD.IADD R8, R8, 0x1, -R11 ;  /* 0x000000010808b824 */ /* 0x000fe200078e0a0b */
[----:B------:R-:W-:Y:S01]  /*5ef0*/  IABS R28, R15 ;  /* 0x0000000f001c7213 */ /* 0x000fe20000000000 */
[----:B------:R-:W-:Y:S01]  /*5f00*/  @!P4 IMAD.MOV R18, RZ, RZ, -R18 ;  /* 0x000000ffff12c224 */ /* 0x000fe200078e0a12 */
[----:B------:R-:W-:Y:S01]  /*5f10*/  ISETP.GE.AND P4, PT, R7, RZ, PT ;  /* 0x000000ff0700720c */ /* 0x000fe20003f86270 */
[----:B------:R-:W-:Y:S01]  /*5f20*/  IMAD.MOV.U32 R7, RZ, RZ, R5 ;  /* 0x000000ffff077224 */ /* 0x000fe200078e0005 */
[----:B------:R-:W-:Y:S01]  /*5f30*/  ISETP.GT.U32.AND P3, PT, R11, R8, PT ;  /* 0x000000080b00720c */ /* 0x000fe20003f64070 */
[----:B------:R-:W-:Y:S01]  /*5f40*/  IMAD.HI.U32 R5, R4, R28, RZ ;  /* 0x0000001c04057227 */ /* 0x000fe200078e00ff */
[----:B------:R-:W-:Y:S03]  /*5f50*/  STL [R1+0x34], R18 ;  /* 0x0000341201007387 */ /* 0x000fe60000100800 */
[----:B------:R-:W-:Y:S01]  /*5f60*/  IMAD.MOV R5, RZ, RZ, -R5 ;  /* 0x000000ffff057224 */ /* 0x000fe200078e0a05 */
[----:B------:R-:W-:Y:S01]  /*5f70*/  STL [R1+0x30], R17 ;  /* 0x0000301101007387 */ /* 0x000fe20000100800 */
[----:B------:R-:W-:-:S02]  /*5f80*/  VIADD R6, R23, 0x11 ;  /* 0x0000001117067836 */ /* 0x000fc40000000000 */
[----:B------:R-:W-:Y:S01]  /*5f90*/  @!P1 IMAD.IADD R13, R13, 0x1, -R11 ;  /* 0x000000010d0d9824 */ /* 0x000fe200078e0a0b */
[----:B------:R-:W-:Y:S01]  /*5fa0*/  ISETP.GT.U32.AND P1, PT, R11, R0, PT ;  /* 0x000000000b00720c */ /* 0x000fe20003f24070 */
[----:B------:R-:W-:Y:S01]  /*5fb0*/  VIADD R9, R23, 0x12 ;  /* 0x0000001217097836 */ /* 0x000fe20000000000 */
[----:B------:R-:W-:Y:S01]  /*5fc0*/  IABS R26, R6 ;  /* 0x00000006001a7213 */ /* 0x000fe20000000000 */
[C---:B------:R-:W-:Y:S02]  /*5fd0*/  IMAD R28, R11.reuse, R5, R28 ;  /* 0x000000050b1c7224 */ /* 0x040fe400078e021c */
[----:B------:R-:W-:Y:S01]  /*5fe0*/  @!P0 IMAD.MOV R7, RZ, RZ, -R7 ;  /* 0x000000ffff078224 */ /* 0x000fe200078e0a07 */
[C---:B------:R-:W-:Y:S01]  /*5ff0*/  ISETP.GT.U32.AND P0, PT, R11.reuse, R12, PT ;  /* 0x0000000c0b00720c */ /* 0x040fe20003f04070 */
[----:B------:R-:W-:Y:S01]  /*6000*/  @!P3 IMAD.IADD R8, R8, 0x1, -R11 ;  /* 0x000000010808b824 */ /* 0x000fe200078e0a0b */
[----:B------:R-:W-:Y:S01]  /*6010*/  IABS R27, R9 ;  /* 0x00000009001b7213 */ /* 0x000fe20000000000 */
[C---:B------:R-:W-:Y:S01]  /*6020*/  IMAD.HI.U32 R5, R4.reuse, R26, RZ ;  /* 0x0000001a04057227 */ /* 0x040fe200078e00ff */
[----:B------:R-:W-:Y:S01]  /*6030*/  ISETP.GT.U32.AND P3, PT, R11, R28, PT ;  /* 0x0000001c0b00720c */ /* 0x000fe20003f64070 */
[----:B------:R0:W-:Y:S02]  /*6040*/  STL [R1+0x2c], R7 ;  /* 0x00002c0701007387 */ /* 0x0001e40000100800 */
[----:B------:R-:W-:-:S04]  /*6050*/  IMAD.HI.U32 R16, R4, R27, RZ ;  /* 0x0000001b04107227 */ /* 0x000fc800078e00ff */
[----:B------:R-:W-:Y:S02]  /*6060*/  IMAD.MOV R5, RZ, RZ, -R5 ;  /* 0x000000ffff057224 */ /* 0x000fe400078e0a05 */
[--C-:B------:R-:W-:Y:S01]  /*6070*/  @!P1 IMAD.IADD R0, R0, 0x1, -R11.reuse ;  /* 0x0000000100009824 */ /* 0x100fe200078e0a0b */
[----:B------:R-:W-:Y:S01]  /*6080*/  ISETP.GE.AND P1, PT, R15, RZ, PT ;  /* 0x000000ff0f00720c */ /* 0x000fe20003f26270 */
[----:B0-----:R-:W-:Y:S02]  /*6090*/  VIADD R7, R23, 0x10 ;  /* 0x0000001017077836 */ /* 0x001fe40000000000 */
[----:B------:R-:W-:Y:S02]  /*60a0*/  IMAD.MOV R16, RZ, RZ, -R16 ;  /* 0x000000ffff107224 */ /* 0x000fe400078e0a10 */
[----:B------:R-:W-:Y:S01]  /*60b0*/  @!P0 IMAD.IADD R12, R12, 0x1, -R11 ;  /* 0x000000010c0c8824 */ /* 0x000fe200078e0a0b */
[----:B------:R-:W-:Y:S01]  /*60c0*/  IABS R10, R7 ;  /* 0x00000007000a7213 */ /* 0x000fe20000000000 */
[C---:B------:R-:W-:Y:S01]  /*60d0*/  IMAD R26, R11.reuse, R5, R26 ;  /* 0x000000050b1a7224 */ /* 0x040fe200078e021a */
[----:B------:R-:W-:Y:S01]  /*60e0*/  ISETP.GE.AND P0, PT, R2, RZ, PT ;  /* 0x000000ff0200720c */ /* 0x000fe20003f06270 */
[----:B------:R-:W-:Y:S01]  /*60f0*/  @!P2 IMAD.MOV R14, RZ, RZ, -R14 ;  /* 0x000000ffff0ea224 */ /* 0x000fe200078e0a0e */
[C---:B------:R-:W-:Y:S01]  /*6100*/  ISETP.GT.U32.AND P2, PT, R11.reuse, R0, PT ;  /* 0x000000000b00720c */ /* 0x040fe20003f44070 */
[----:B------:R-:W-:Y:S01]  /*6110*/  IMAD R27, R11, R16, R27 ;  /* 0x000000100b1b7224 */ /* 0x000fe200078e021b */
[----:B------:R-:W-:Y:S01]  /*6120*/  IADD3 R5, PT, PT, R23, 0xf, RZ ;  /* 0x0000000f17057810 */ /* 0x000fe20007ffe0ff */
[----:B------:R-:W-:Y:S01]  /*6130*/  IMAD.MOV.U32 R17, RZ, RZ, R13 ;  /* 0x000000ffff117224 */ /* 0x000fe200078e000d */
[----:B------:R-:W-:Y:S01]  /*6140*/  STL [R1+0x28], R14 ;  /* 0x0000280e01007387 */ /* 0x000fe20000100800 */
[----:B------:R-:W-:Y:S01]  /*6150*/  @!P3 IMAD.IADD R28, R28, 0x1, -R11 ;  /* 0x000000011c1cb824 */ /* 0x000fe200078e0a0b */
[----:B------:R-:W-:Y:S01]  /*6160*/  IABS R24, R5 ;  /* 0x0000000500187213 */ /* 0x000fe20000000000 */
[----:B------:R-:W-:-:S03]  /*6170*/  IMAD.HI.U32 R2, R4, R10, RZ ;  /* 0x0000000a04027227 */ /* 0x000fc600078e00ff */
[C---:B------:R-:W-:Y:S01]  /*6180*/  ISETP.GT.U32.AND P3, PT, R11.reuse, R28, PT ;  /* 0x0000001c0b00720c */ /* 0x040fe20003f64070 */
[----:B------:R-:W-:Y:S01]  /*6190*/  @!P6 IMAD.MOV R12, RZ, RZ, -R12 ;  /* 0x000000ffff0ce224 */ /* 0x000fe200078e0a0c */
[C---:B------:R-:W-:Y:S01]  /*61a0*/  ISETP.GT.U32.AND P6, PT, R11.reuse, R26, PT ;  /* 0x0000001a0b00720c */ /* 0x040fe20003fc4070 */
[----:B------:R-:W-:Y:S01]  /*61b0*/  @!P4 IMAD.MOV R17, RZ, RZ, -R17 ;  /* 0x000000ffff11c224 */ /* 0x000fe200078e0a11 */
[C---:B------:R-:W-:Y:S01]  /*61c0*/  ISETP.GT.U32.AND P4, PT, R11.reuse, R27, PT ;  /* 0x0000001b0b00720c */ /* 0x040fe20003f84070 */
[----:B------:R-:W-:Y:S02]  /*61d0*/  IMAD.MOV R2, RZ, RZ, -R2 ;  /* 0x000000ffff027224 */ /* 0x000fe400078e0a02 */
[--C-:B------:R-:W-:Y:S01]  /*61e0*/  @!P2 IMAD.IADD R0, R0, 0x1, -R11.reuse ;  /* 0x000000010000a824 */ /* 0x100fe200078e0a0b */
[----:B------:R-:W-:Y:S01]  /*61f0*/  STL [R1+0x24], R17 ;  /* 0x0000241101007387 */ /* 0x000fe20000100800 */
[----:B------:R-:W-:Y:S02]  /*6200*/  IMAD R10, R11, R2, R10 ;  /* 0x000000020b0a7224 */ /* 0x000fe400078e020a */
[----:B------:R-:W-:Y:S01]  /*6210*/  VIADD R2, R23, 0xe ;  /* 0x0000000e17027836 */ /* 0x000fe20000000000 */
[----:B------:R0:W-:Y:S01]  /*6220*/  STL [R1+0x20], R12 ;  /* 0x0000200c01007387 */ /* 0x0001e20000100800 */
[----:B------:R-:W-:Y:S01]  /*6230*/  IMAD.MOV.U32 R13, RZ, RZ, R8 ;  /* 0x000000ffff0d7224 */ /* 0x000fe200078e0008 */
[----:B------:R-:W-:Y:S01]  /*6240*/  ISETP.GT.U32.AND P2, PT, R11, R10, PT ;  /* 0x0000000a0b00720c */ /* 0x000fe20003f44070 */
[----:B------:R-:W-:Y:S01]  /*6250*/  @!P6 IMAD.IADD R26, R26, 0x1, -R11 ;  /* 0x000000011a1ae824 */ /* 0x000fe200078e0a0b */
[----:B------:R-:W-:Y:S01]  /*6260*/  IABS R16, R2 ;  /* 0x0000000200107213 */ /* 0x000fe20000000000 */
[----:B------:R-:W-:-:S04]  /*6270*/  IMAD.HI.U32 R8, R4, R24, RZ ;  /* 0x0000001804087227 */ /* 0x000fc800078e00ff */
[--C-:B------:R-:W-:Y:S01]  /*6280*/  @!P4 IMAD.IADD R27, R27, 0x1, -R11.reuse ;  /* 0x000000011b1bc824 */ /* 0x100fe200078e0a0b */
[----:B------:R-:W-:Y:S01]  /*6290*/  ISETP.GE.AND P4, PT, R7, RZ, PT ;  /* 0x000000ff0700720c */ /* 0x000fe20003f86270 */
[----:B0-----:R-:W-:Y:S02]  /*62a0*/  IMAD.MOV.U32 R12, RZ, RZ, R0 ;  /* 0x000000ffff0c7224 */ /* 0x001fe400078e0000 */
[----:B------:R-:W-:Y:S01]  /*62b0*/  @!P3 IMAD.IADD R28, R28, 0x1, -R11 ;  /* 0x000000011c1cb824 */ /* 0x000fe200078e0a0b */
[----:B------:R-:W-:Y:S01]  /*62c0*/  ISETP.GE.AND P3, PT, R6, RZ, PT ;  /* 0x000000ff0600720c */ /* 0x000fe20003f66270 */
[----:B------:R-:W-:Y:S01]  /*62d0*/  @!P0 IMAD.MOV R12, RZ, RZ, -R12 ;  /* 0x000000ffff0c8224 */ /* 0x000fe200078e0a0c */
[----:B------:R-:W-:Y:S01]  /*62e0*/  ISETP.GT.U32.AND P0, PT, R11, R26, PT ;  /* 0x0000001a0b00720c */ /* 0x000fe20003f04070 */
[----:B------:R-:W-:Y:S01]  /*62f0*/  VIADD R7, R23, 0xd ;  /* 0x0000000d17077836 */ /* 0x000fe20000000000 */
[----:B------:R-:W-:Y:S01]  /*6300*/  @!P2 IADD3 R10, PT, PT, R10, -R11, RZ ;  /* 0x8000000b0a0aa210 */ /* 0x000fe20007ffe0ff */
[----:B------:R-:W-:Y:S01]  /*6310*/  IMAD.MOV R8, RZ, RZ, -R8 ;  /* 0x000000ffff087224 */ /* 0x000fe200078e0a08 */
[----:B------:R-:W-:Y:S01]  /*6320*/  ISETP.GT.U32.AND P6, PT, R11, R27, PT ;  /* 0x0000001b0b00720c */ /* 0x000fe20003fc4070 */
[----:B------:R-:W-:Y:S01]  /*6330*/  IMAD.HI.U32 R6, R4, R16, RZ ;  /* 0x0000001004067227 */ /* 0x000fe200078e00ff */
[----:B------:R-:W-:-:S02]  /*6340*/  IABS R19, R7 ;  /* 0x0000000700137213 */ /* 0x000fc40000000000 */
[C---:B------:R-:W-:Y:S01]  /*6350*/  ISETP.GT.U32.AND P2, PT, R11.reuse, R10, PT ;  /* 0x0000000a0b00720c */ /* 0x040fe20003f44070 */
[C---:B------:R-:W-:Y:S02]  /*6360*/  IMAD R24, R11.reuse, R8, R24 ;  /* 0x000000080b187224 */ /* 0x040fe400078e0218 */
[----:B------:R-:W-:Y:S02]  /*6370*/  IMAD.MOV R6, RZ, RZ, -R6 ;  /* 0x000000ffff067224 */ /* 0x000fe400078e0a06 */
[----:B------:R-:W-:Y:S01]  /*6380*/  @!P1 IMAD.MOV R28, RZ, RZ, -R28 ;  /* 0x000000ffff1c9224 */ /* 0x000fe200078e0a1c */
[C---:B------:R-:W-:Y:S01]  /*6390*/  ISETP.GT.U32.AND P1, PT, R11.reuse, R24, PT ;  /* 0x000000180b00720c */ /* 0x040fe20003f24070 */
[----:B------:R-:W-:Y:S02]  /*63a0*/  IMAD R16, R11, R6, R16 ;  /* 0x000000060b107224 */ /* 0x000fe400078e0210 */
[----:B------:R-:W-:-:S04]  /*63b0*/  IMAD.HI.U32 R6, R4, R19, RZ ;  /* 0x0000001304067227 */ /* 0x000fc800078e00ff */
[----:B------:R-:W-:Y:S01]  /*63c0*/  @!P5 IMAD.MOV R13, RZ, RZ, -R13 ;  /* 0x000000ffff0dd224 */ /* 0x000fe200078e0a0d */
[----:B------:R-:W-:Y:S01]  /*63d0*/  ISETP.GE.AND P5, PT, R9, RZ, PT ;  /* 0x000000ff0900720c */ /* 0x000fe20003fa6270 */
[----:B------:R-:W-:Y:S01]  /*63e0*/  @!P0 IMAD.IADD R26, R26, 0x1, -R11 ;  /* 0x000000011a1a8824 */ /* 0x000fe200078e0a0b */
[----:B------:R-:W-:Y:S01]  /*63f0*/  ISETP.GT.U32.AND P0, PT, R11, R16, PT ;  /* 0x000000100b00720c */ /* 0x000fe20003f04070 */
[----:B------:R-:W-:Y:S01]  /*6400*/  IMAD.MOV R6, RZ, RZ, -R6 ;  /* 0x000000ffff067224 */ /* 0x000fe200078e0a06 */
[----:B------:R-:W-:Y:S01]  /*6410*/  STL [R1+0x1c], R13 ;  /* 0x00001c0d01007387 */ /* 0x000fe20000100800 */
[----:B------:R-:W-:Y:S02]  /*6420*/  VIADD R0, R23, 0xc ;  /* 0x0000000c17007836 */ /* 0x000fe40000000000 */
[----:B------:R-:W-:Y:S01]  /*6430*/  IMAD R19, R11, R6, R19 ;  /* 0x000000060b137224 */ /* 0x000fe200078e0213 */
[----:B------:R-:W-:Y:S01]  /*6440*/  STL [R1+0x18], R12 ;  /* 0x0000180c01007387 */ /* 0x000fe20000100800 */
[----:B------:R-:W-:-:S02]  /*6450*/  @!P3 IMAD.MOV R26, RZ, RZ, -R26 ;  /* 0x000000ffff1ab224 */ /* 0x000fc400078e0a1a */
[--C-:B------:R-:W-:Y:S01]  /*6460*/  @!P6 IMAD.IADD R27, R27, 0x1, -R11.reuse ;  /* 0x000000011b1be824 */ /* 0x100fe200078e0a0b */
[----:B------:R0:W-:Y:S01]  /*6470*/  STL [R1+0xd48], R28 ;  /* 0x000d481c01007387 */ /* 0x0001e20000100800 */
[--C-:B------:R-:W-:Y:S01]  /*6480*/  @!P1 IMAD.IADD R24, R24, 0x1, -R11.reuse ;  /* 0x0000000118189824 */ /* 0x100fe200078e0a0b */
[----:B------:R-:W-:Y:S01]  /*6490*/  ISETP.GT.U32.AND P3, PT, R11, R19, PT ;  /* 0x000000130b00720c */ /* 0x000fe20003f64070 */
[----:B------:R-:W-:Y:S01]  /*64a0*/  @!P2 IMAD.IADD R10, R10, 0x1, -R11 ;  /* 0x000000010a0aa824 */ /* 0x000fe200078e0a0b */
[----:B------:R-:W-:Y:S01]  /*64b0*/  ISETP.GE.AND P2, PT, R2, RZ, PT ;  /* 0x000000ff0200720c */ /* 0x000fe20003f46270 */
[----:B------:R-:W-:Y:S01]  /*64c0*/  @!P5 IMAD.MOV R27, RZ, RZ, -R27 ;  /* 0x000000ffff1bd224 */ /* 0x000fe200078e0a1b */
[----:B------:R-:W-:Y:S01]  /*64d0*/  ISETP.GE.AND P6, PT, R5, RZ, PT ;  /* 0x000000ff0500720c */ /* 0x000fe20003fc6270 */
[----:B------:R-:W-:Y:S01]  /*64e0*/  @!P0 IMAD.IADD R16, R16, 0x1, -R11 ;  /* 0x0000000110108824 */ /* 0x000fe200078e0a0b */
[C---:B------:R-:W-:Y:S01]  /*64f0*/  ISETP.GT.U32.AND P5, PT, R11.reuse, R24, PT ;  /* 0x000000180b00720c */ /* 0x040fe20003fa4070 */
[----:B0-----:R-:W-:Y:S01]  /*6500*/  IMAD.MOV.U32 R28, RZ, RZ, R23 ;  /* 0x000000ffff1c7224 */ /* 0x001fe200078e0017 */
[----:B------:R-:W-:Y:S01]  /*6510*/  IABS R23, R0 ;  /* 0x0000000000177213 */ /* 0x000fe20000000000 */
[----:B------:R-:W-:Y:S01]  /*6520*/  STL [R1+0xd4c], R27 ;  /* 0x000d4c1b01007387 */ /* 0x000fe20000100800 */
[----:B------:R-:W-:Y:S01]  /*6530*/  ISETP.GT.U32.AND P0, PT, R11, R16, PT ;  /* 0x000000100b00720c */ /* 0x000fe20003f04070 */
[----:B------:R-:W-:Y:S01]  /*6540*/  VIADD R2, R28, 0xb ;  /* 0x0000000b1c027836 */ /* 0x000fe20000000000 */
[----:B------:R-:W-:Y:S01]  /*6550*/  ISETP.GE.AND P1, PT, R7, RZ, PT ;  /* 0x000000ff0700720c */ /* 0x000fe20003f26270 */
[----:B------:R-:W-:Y:S01]  /*6560*/  IMAD.HI.U32 R5, R4, R23, RZ ;  /* 0x0000001704057227 */ /* 0x000fe200078e00ff */
[----:B------:R-:W-:Y:S01]  /*6570*/  @!P4 IADD3 R10, PT, PT, -R10, RZ, RZ ;  /* 0x000000ff0a0ac210 */ /* 0x000fe20007ffe1ff */
[----:B------:R-:W-:Y:S01]  /*6580*/  STL [R1+0xd50], R26 ;  /* 0x000d501a01007387 */ /* 0x000fe20000100800 */
[----:B------:R-:W-:Y:S01]  /*6590*/  IABS R18, R2 ;  /* 0x0000000200127213 */ /* 0x000fe20000000000 */
[----:B------:R-:W-:Y:S01]  /*65a0*/  IMAD.MOV R5, RZ, RZ, -R5 ;  /* 0x000000ffff057224 */ /* 0x000fe200078e0a05 */
[----:B------:R-:W-:Y:S01]  /*65b0*/  ISETP.GE.AND P4, PT, R0, RZ, PT ;  /* 0x000000ff0000720c */ /* 0x000fe20003f86270 */
[----:B------:R-:W-:Y:S01]  /*65c0*/  @!P3 IMAD.IADD R19, R19, 0x1, -R11 ;  /* 0x000000011313b824 */ /* 0x000fe200078e0a0b */
[----:B------:R0:W-:Y:S01]  /*65d0*/  STL [R1+0xd54], R10 ;  /* 0x000d540a01007387 */ /* 0x0001e20000100800 */
[----:B------:R-:W-:-:S02]  /*65e0*/  IMAD R23, R11, R5, R23 ;  /* 0x000000050b177224 */ /* 0x000fc400078e0217 */
[----:B------:R-:W-:Y:S01]  /*65f0*/  IMAD.HI.U32 R5, R4, R18, RZ ;  /* 0x0000001204057227 */ /* 0x000fe200078e00ff */
[----:B------:R-:W-:-:S03]  /*6600*/  ISETP.GT.U32.AND P3, PT, R11, R19, PT ;  /* 0x000000130b00720c */ /* 0x000fc60003f64070 */
[----:B------:R-:W-:Y:S01]  /*6610*/  @!P5 IMAD.IADD R24, R24, 0x1, -R11 ;  /* 0x000000011818d824 */ /* 0x000fe200078e0a0b */
[----:B------:R-:W-:Y:S01]  /*6620*/  ISETP.GT.U32.AND P5, PT, R11, R23, PT ;  /* 0x000000170b00720c */ /* 0x000fe20003fa4070 */
[----:B------:R-:W-:Y:S01]  /*6630*/  VIADD R22, R28, 0xa ;  /* 0x0000000a1c167836 */ /* 0x000fe20000000000 */
[----:B0-----:R-:W-:Y:S01]  /*6640*/  LOP3.LUT R10, R29, 0xf0, RZ, 0xfc, !PT ;  /* 0x000000f01d0a7812 */ /* 0x001fe200078efcff */
[----:B------:R-:W-:Y:S02]  /*6650*/  IMAD.MOV R5, RZ, RZ, -R5 ;  /* 0x000000ffff057224 */ /* 0x000fe400078e0a05 */
[----:B------:R-:W-:Y:S01]  /*6660*/  @!P6 IMAD.MOV R24, RZ, RZ, -R24 ;  /* 0x000000ffff18e224 */ /* 0x000fe200078e0a18 */
[----:B------:R-:W-:Y:S01]  /*6670*/  ISETP.GE.AND P6, PT, R22, RZ, PT ;  /* 0x000000ff1600720c */ /* 0x000fe20003fc6270 */
[----:B------:R-:W-:Y:S01]  /*6680*/  @!P0 IMAD.IADD R16, R16, 0x1, -R11 ;  /* 0x0000000110108824 */ /* 0x000fe200078e0a0b */
[----:B------:R-:W-:Y:S01]  /*6690*/  IABS R22, R22 ;  /* 0x0000001600167213 */ /* 0x000fe20000000000 */
[C---:B------:R-:W-:Y:S01]  /*66a0*/  IMAD R18, R11.reuse, R5, R18 ;  /* 0x000000050b127224 */ /* 0x040fe200078e0212 */
[----:B------:R-:W-:Y:S01]  /*66b0*/  ISETP.GE.AND P0, PT, R2, RZ, PT ;  /* 0x000000ff0200720c */ /* 0x000fe20003f06270 */
[----:B------:R-:W-:Y:S01]  /*66c0*/  VIADD R7, R28, 0x9 ;  /* 0x000000091c077836 */ /* 0x000fe20000000000 */
[----:B------:R-:W-:Y:S01]  /*66d0*/  STL [R1+0xd58], R24 ;  /* 0x000d581801007387 */ /* 0x000fe20000100800 */
[----:B------:R-:W-:Y:S01]  /*66e0*/  @!P2 IMAD.MOV R16, RZ, RZ, -R16 ;  /* 0x000000ffff10a224 */ /* 0x000fe200078e0a10 */
[----:B------:R-:W-:Y:S01]  /*66f0*/  ISETP.GT.U32.AND P2, PT, R11, R18, PT ;  /* 0x000000120b00720c */ /* 0x000fe20003f44070 */
[----:B------:R-:W-:Y:S01]  /*6700*/  IMAD.HI.U32 R8, R4, R22, RZ ;  /* 0x0000001604087227 */ /* 0x000fe200078e00ff */
[----:B------:R-:W-:-:S02]  /*6710*/  IABS R0, R7 ;  /* 0x0000000700007213 */ /* 0x000fc40000000000 */
[----:B------:R0:W-:Y:S01]  /*6720*/  STL [R1+0xd5c], R16 ;  /* 0x000d5c1001007387 */ /* 0x0001e20000100800 */
[--C-:B------:R-:W-:Y:S01]  /*6730*/  @!P3 IMAD.IADD R19, R19, 0x1, -R11.reuse ;  /* 0x000000011313b824 */ /* 0x100fe200078e0a0b */
[----:B------:R-:W-:Y:S01]  /*6740*/  ISETP.GE.AND P3, PT, R7, RZ, PT ;  /* 0x000000ff0700720c */ /* 0x000fe20003f66270 */
[----:B------:R-:W-:Y:S02]  /*6750*/  IMAD.MOV R7, RZ, RZ, -R8 ;  /* 0x000000ffff077224 */ /* 0x000fe400078e0a08 */
[----:B------:R-:W-:Y:S02]  /*6760*/  VIADD R6, R28, 0x8 ;  /* 0x000000081c067836 */ /* 0x000fe40000000000 */
[----:B------:R-:W-:Y:S02]  /*6770*/  IMAD R22, R11, R7, R22 ;  /* 0x000000070b167224 */ /* 0x000fe400078e0216 */
[--C-:B------:R-:W-:Y:S01]  /*6780*/  @!P2 IMAD.IADD R18, R18, 0x1, -R11.reuse ;  /* 0x000000011212a824 */ /* 0x100fe200078e0a0b */
[----:B------:R-:W-:Y:S01]  /*6790*/  IABS R12, R6 ;  /* 0x00000006000c7213 */ /* 0x000fe20000000000 */
[----:B------:R-:W-:Y:S01]  /*67a0*/  @!P5 IMAD.IADD R23, R23, 0x1, -R11 ;  /* 0x000000011717d824 */ /* 0x000fe200078e0a0b */
[----:B------:R-:W-:Y:S01]  /*67b0*/  ISETP.GT.U32.AND P2, PT, R11, R22, PT ;  /* 0x000000160b00720c */ /* 0x000fe20003f44070 */
[----:B------:R-:W-:-:S03]  /*67c0*/  IMAD.HI.U32 R5, R4, R0, RZ ;  /* 0x0000000004057227 */ /* 0x000fc600078e00ff */
[----:B------:R-:W-:Y:S01]  /*67d0*/  ISETP.GT.U32.AND P5, PT, R11, R23, PT ;  /* 0x000000170b00720c */ /* 0x000fe20003fa4070 */
[----:B------:R-:W-:-:S04]  /*67e0*/  IMAD.HI.U32 R2, R4, R12, RZ ;  /* 0x0000000c04027227 */ /* 0x000fc800078e00ff */
[----:B------:R-:W-:Y:S02]  /*67f0*/  IMAD.MOV R2, RZ, RZ, -R2 ;  /* 0x000000ffff027224 */ /* 0x000fe400078e0a02 */
[----:B------:R-:W-:Y:S02]  /*6800*/  IMAD.MOV R5, RZ, RZ, -R5 ;  /* 0x000000ffff057224 */ /* 0x000fe400078e0a05 */
[--C-:B------:R-:W-:Y:S01]  /*6810*/  @!P2 IMAD.IADD R22, R22, 0x1, -R11.reuse ;  /* 0x000000011616a824 */ /* 0x100fe200078e0a0b */
[C---:B------:R-:W-:Y:S01]  /*6820*/  ISETP.GT.U32.AND P2, PT, R11.reuse, R18, PT ;  /* 0x000000120b00720c */ /* 0x040fe20003f44070 */
[----:B------:R-:W-:Y:S02]  /*6830*/  IMAD R12, R11, R2, R12 ;  /* 0x000000020b0c7224 */ /* 0x000fe400078e020c */
[----:B------:R-:W-:Y:S01]  /*6840*/  @!P5 IMAD.IADD R23, R23, 0x1, -R11 ;  /* 0x000000011717d824 */ /* 0x000fe200078e0a0b */
[----:B------:R-:W-:Y:S01]  /*6850*/  ISETP.GE.AND P5, PT, R6, RZ, PT ;  /* 0x000000ff0600720c */ /* 0x000fe20003fa6270 */
[C---:B------:R-:W-:Y:S01]  /*6860*/  VIADD R2, R28.reuse, 0x5 ;  /* 0x000000051c027836 */ /* 0x040fe20000000000 */
[----:B------:R-:W-:Y:S01]  /*6870*/  IADD3 R6, PT, PT, R28, 0x7, RZ ;  /* 0x000000071c067810 */ /* 0x000fe20007ffe0ff */
[----:B------:R-:W-:-:S02]  /*6880*/  IMAD R0, R11, R5, R0 ;  /* 0x000000050b007224 */ /* 0x000fc400078e0200 */
[----:B------:R-:W-:Y:S01]  /*6890*/  VIADD R5, R28, 0x6 ;  /* 0x000000061c057836 */ /* 0x000fe20000000000 */
[----:B------:R-:W-:Y:S01]  /*68a0*/  IABS R20, R6 ;  /* 0x0000000600147213 */ /* 0x000fe20000000000 */
[----:B------:R-:W-:Y:S01]  /*68b0*/  @!P1 IMAD.MOV R19, RZ, RZ, -R19 ;  /* 0x000000ffff139224 */ /* 0x000fe200078e0a13 */
[----:B------:R-:W-:Y:S01]  /*68c0*/  IABS R17, R2 ;  /* 0x0000000200117213 */ /* 0x000fe20000000000 */
[----:B------:R-:W-:Y:S01]  /*68d0*/  @!P2 IMAD.IADD R18, R18, 0x1, -R11 ;  /* 0x000000011212a824 */ /* 0x000fe200078e0a0b */
[----:B------:R-:W-:Y:S01]  /*68e0*/  IABS R14, R5 ;  /* 0x00000005000e7213 */ /* 0x000fe20000000000 */
[C---:B------:R-:W-:Y:S01]  /*68f0*/  IMAD.HI.U32 R9, R4.reuse, R20, RZ ;  /* 0x0000001404097227 */ /* 0x040fe200078e00ff */
[C---:B------:R-:W-:Y:S01]  /*6900*/  ISETP.GT.U32.AND P1, PT, R11.reuse, R22, PT ;  /* 0x000000160b00720c */ /* 0x040fe20003f24070 */
[----:B------:R-:W-:Y:S01]  /*6910*/  STL [R1+0xd60], R19 ;  /* 0x000d601301007387 */ /* 0x000fe20000100800 */
[----:B------:R-:W-:Y:S01]  /*6920*/  ISETP.GT.U32.AND P2, PT, R11, R12, PT ;  /* 0x0000000c0b00720c */ /* 0x000fe20003f44070 */
[----:B------:R-:W-:-:S04]  /*6930*/  IMAD.HI.U32 R7, R4, R17, RZ ;  /* 0x0000001104077227 */ /* 0x000fc800078e00ff */
[----:B------:R-:W-:Y:S01]  /*6940*/  @!P4 IMAD.MOV R23, RZ, RZ, -R23 ;  /* 0x000000ffff17c224 */ /* 0x000fe200078e0a17 */
[C---:B------:R-:W-:Y:S01]  /*6950*/  ISETP.GT.U32.AND P4, PT, R11.reuse, R0, PT ;  /* 0x000000000b00720c */ /* 0x040fe20003f84070 */
[----:B------:R-:W-:Y:S02]  /*6960*/  IMAD.MOV R9, RZ, RZ, -R9 ;  /* 0x000000ffff097224 */ /* 0x000fe400078e0a09 */
[----:B------:R-:W-:Y:S01]  /*6970*/  IMAD.HI.U32 R15, R4, R14, RZ ;  /* 0x0000000e040f7227 */ /* 0x000fe200078e00ff */
[----:B------:R-:W-:Y:S03]  /*6980*/  STL [R1+0xd64], R23 ;  /* 0x000d641701007387 */ /* 0x000fe60000100800 */
[----:B------:R-:W-:Y:S02]  /*6990*/  IMAD.MOV R7, RZ, RZ, -R7 ;  /* 0x000000ffff077224 */ /* 0x000fe400078e0a07 */
[----:B------:R-:W-:-:S02]  /*69a0*/  IMAD R20, R11, R9, R20 ;  /* 0x000000090b147224 */ /* 0x000fc400078e0214 */
[----:B------:R-:W-:Y:S02]  /*69b0*/  IMAD.MOV R15, RZ, RZ, -R15 ;  /* 0x000000ffff0f7224 */ /* 0x000fe400078e0a0f */
[C---:B------:R-:W-:Y:S02]  /*69c0*/  IMAD R17, R11.reuse, R7, R17 ;  /* 0x000000070b117224 */ /* 0x040fe400078e0211 */
[C---:B------:R-:W-:Y:S02]  /*69d0*/  IMAD R14, R11.reuse, R15, R14 ;  /* 0x0000000f0b0e7224 */ /* 0x040fe400078e020e */
[--C-:B------:R-:W-:Y:S01]  /*69e0*/  @!P1 IMAD.IADD R22, R22, 0x1, -R11.reuse ;  /* 0x0000000116169824 */ /* 0x100fe200078e0a0b */
[C---:B------:R-:W-:Y:S01]  /*69f0*/  ISETP.GT.U32.AND P1, PT, R11.reuse, R20, PT ;  /* 0x000000140b00720c */ /* 0x040fe20003f24070 */
[--C-:B------:R-:W-:Y:S01]  /*6a00*/  @!P2 IMAD.IADD R12, R12, 0x1, -R11.reuse ;  /* 0x000000010c0ca824 */ /* 0x100fe200078e0a0b */
[C---:B------:R-:W-:Y:S01]  /*6a10*/  ISETP.GT.U32.AND P2, PT, R11.reuse, R17, PT ;  /* 0x000000110b00720c */ /* 0x040fe20003f44070 */
[----:B------:R-:W-:Y:S01]  /*6a20*/  @!P4 IMAD.IADD R0, R0, 0x1, -R11 ;  /* 0x000000010000c824 */ /* 0x000fe200078e0a0b */
[----:B------:R-:W-:Y:S01]  /*6a30*/  ISETP.GT.U32.AND P4, PT, R11, R14, PT ;  /* 0x0000000e0b00720c */ /* 0x000fe20003f84070 */
[----:B------:R-:W-:-:S02]  /*6a40*/  VIADD R7, R28, 0x3 ;  /* 0x000000031c077836 */ /* 0x000fc40000000000 */
[----:B------:R-:W-:Y:S02]  /*6a50*/  @!P6 IMAD.MOV R22, RZ, RZ, -R22 ;  /* 0x000000ffff16e224 */ /* 0x000fe400078e0a16 */
[----:B------:R-:W-:Y:S01]  /*6a60*/  VIADD R13, R28, 0x4 ;  /* 0x000000041c0d7836 */ /* 0x000fe20000000000 */
[----:B------:R-:W-:Y:S01]  /*6a70*/  IABS R21, R7 ;  /* 0x0000000700157213 */ /* 0x000fe20000000000 */
[----:B------:R-:W-:Y:S02]  /*6a80*/  @!P0 IMAD.MOV R18, RZ, RZ, -R18 ;  /* 0x000000ffff128224 */ /* 0x000fe400078e0a12 */
[--C-:B------:R-:W-:Y:S01]  /*6a90*/  @!P1 IMAD.IADD R20, R20, 0x1, -R11.reuse ;  /* 0x0000000114149824 */ /* 0x100fe200078e0a0b */
[----:B------:R-:W-:Y:S01]  /*6aa0*/  ISETP.GT.U32.AND P1, PT, R11, R0, PT ;  /* 0x000000000b00720c */ /* 0x000fe20003f24070 */
[--C-:B------:R-:W-:Y:S01]  /*6ab0*/  @!P2 IMAD.IADD R17, R17, 0x1, -R11.reuse ;  /* 0x000000011111a824 */ /* 0x100fe200078e0a0b */
[----:B------:R-:W-:Y:S01]  /*6ac0*/  IABS R8, R13 ;  /* 0x0000000d00087213 */ /* 0x000fe20000000000 */
[----:B------:R-:W-:Y:S01]  /*6ad0*/  @!P4 IMAD.IADD R14, R14, 0x1, -R11 ;  /* 0x000000010e0ec824 */ /* 0x000fe200078e0a0b */
[C---:B------:R-:W-:Y:S01]  /*6ae0*/  ISETP.GT.U32.AND P4, PT, R11.reuse, R12, PT ;  /* 0x0000000c0b00720c */ /* 0x040fe20003f84070 */
[C---:B------:R-:W-:Y:S01]  /*6af0*/  IMAD.HI.U32 R25, R4.reuse, R21, RZ ;  /* 0x0000001504197227 */ /* 0x040fe200078e00ff */
[C---:B------:R-:W-:Y:S01]  /*6b00*/  ISETP.GT.U32.AND P6, PT, R11.reuse, R17, PT ;  /* 0x000000110b00720c */ /* 0x040fe20003fc4070 */
[----:B------:R-:W-:Y:S01]  /*6b10*/  STL [R1+0xd68], R18 ;  /* 0x000d681201007387 */ /* 0x000fe20000100800 */
[C---:B------:R-:W-:Y:S01]  /*6b20*/  ISETP.GT.U32.AND P0, PT, R11.reuse, R20, PT ;  /* 0x000000140b00720c */ /* 0x040fe20003f04070 */
[----:B------:R-:W-:Y:S01]  /*6b30*/  IMAD.MOV R25, RZ, RZ, -R25 ;  /* 0x000000ffff197224 */ /* 0x000fe200078e0a19 */
[C---:B------:R-:W-:Y:S01]  /*6b40*/  ISETP.GT.U32.AND P2, PT, R11.reuse, R14, PT ;  /* 0x0000000e0b00720c */ /* 0x040fe20003f44070 */
[----:B------:R-:W-:Y:S01]  /*6b50*/  IMAD.HI.U32 R9, R4, R8, RZ ;  /* 0x0000000804097227 */ /* 0x000fe200078e00ff */
[----:B------:R-:W-:Y:S03]  /*6b60*/  STL [R1+0xd6c], R22 ;  /* 0x000d6c1601007387 */ /* 0x000fe60000100800 */
[----:B------:R-:W-:Y:S01]  /*6b70*/  @!P1 IMAD.IADD R0, R0, 0x1, -R11 ;  /* 0x0000000100009824 */ /* 0x000fe200078e0a0b */
[----:B------:R-:W-:Y:S01]  /*6b80*/  ISETP.GE.AND P1, PT, R6, RZ, PT ;  /* 0x000000ff0600720c */ /* 0x000fe20003f26270 */
[----:B------:R-:W-:-:S02]  /*6b90*/  IMAD R21, R11, R25, R21 ;  /* 0x000000190b157224 */ /* 0x000fc400078e0215 */
[----:B------:R-:W-:Y:S01]  /*6ba0*/  @!P6 IMAD.IADD R17, R17, 0x1, -R11 ;  /* 0x000000011111e824 */ /* 0x000fe200078e0a0b */
[----:B------:R-:W-:Y:S01]  /*6bb0*/  ISETP.GE.AND P6, PT, R2, RZ, PT ;  /* 0x000000ff0200720c */ /* 0x000fe20003fc6270 */
[----:B------:R-:W-:Y:S02]  /*6bc0*/  IMAD.MOV R9, RZ, RZ, -R9 ;  /* 0x000000ffff097224 */ /* 0x000fe400078e0a09 */
[----:B------:R-:W-:Y:S02]  /*6bd0*/  IMAD R2, R10, UR6, RZ ;  /* 0x000000060a027c24 */ /* 0x000fe4000f8e02ff */
[----:B------:R-:W-:Y:S02]  /*6be0*/  IMAD R10, RZ, RZ, -UR6 ;  /* 0x80000006ff0a7e24 */ /* 0x000fe4000f8e02ff */
[--C-:B------:R-:W-:Y:S02]  /*6bf0*/  @!P4 IMAD.IADD R12, R12, 0x1, -R11.reuse ;  /* 0x000000010c0cc824 */ /* 0x100fe400078e0a0b */
[--C-:B------:R-:W-:Y:S01]  /*6c00*/  @!P0 IMAD.IADD R20, R20, 0x1, -R11.reuse ;  /* 0x0000000114148824 */ /* 0x100fe200078e0a0b */
[----:B------:R-:W-:Y:S01]  /*6c10*/  ISETP.GE.AND P0, PT, R5, RZ, PT ;  /* 0x000000ff0500720c */ /* 0x000fe20003f06270 */
[----:B------:R-:W-:Y:S01]  /*6c20*/  @!P2 IMAD.IADD R14, R14, 0x1, -R11 ;  /* 0x000000010e0ea824 */ /* 0x000fe200078e0a0b */
[C---:B------:R-:W-:Y:S01]  /*6c30*/  ISETP.GT.U32.AND P2, PT, R11.reuse, R21, PT ;  /* 0x000000150b00720c */ /* 0x040fe20003f44070 */
[----:B------:R-:W-:Y:S01]  /*6c40*/  IMAD R8, R11, R9, R8 ;  /* 0x000000090b087224 */ /* 0x000fe200078e0208 */
[----:B------:R-:W-:Y:S01]  /*6c50*/  IADD3 R9, PT, PT, R28, 0x2, RZ ;  /* 0x000000021c097810 */ /* 0x000fe20007ffe0ff */
[----:B------:R-:W-:-:S02]  /*6c60*/  @!P3 IMAD.MOV R0, RZ, RZ, -R0 ;  /* 0x000000ffff00b224 */ /* 0x000fc400078e0a00 */
[----:B------:R-:W-:Y:S01]  /*6c70*/  VIADD R5, R28, 0x1 ;  /* 0x000000011c057836 */ /* 0x000fe20000000000 */
[----:B------:R-:W-:Y:S01]  /*6c80*/  IABS R15, R9 ;  /* 0x00000009000f7213 */ /* 0x000fe20000000000 */
[----:B0-----:R-:W-:Y:S01]  /*6c90*/  IMAD R16, R10, 0x8, R2 ;  /* 0x000000080a107824 */ /* 0x001fe200078e0202 */
[----:B------:R-:W0:Y:S01]  /*6ca0*/  S2R R28, SR_TID.X ;  /* 0x00000000001c7919 */ /* 0x000e220000002100 */
[----:B------:R-:W-:Y:S01]  /*6cb0*/  @!P5 IMAD.MOV R12, RZ, RZ, -R12 ;  /* 0x000000ffff0cd224 */ /* 0x000fe200078e0a0c */
[----:B------:R-:W-:Y:S01]  /*6cc0*/  ISETP.GT.U32.AND P4, PT, R11, R8, PT ;  /* 0x000000080b00720c */ /* 0x000fe20003f84070 */
[----:B------:R-:W-:Y:S01]  /*6cd0*/  @!P1 IMAD.MOV R20, RZ, RZ, -R20 ;  /* 0x000000ffff149224 */ /* 0x000fe200078e0a14 */
[----:B------:R1:W-:Y:S01]  /*6ce0*/  STL [R1+0xd70], R0 ;  /* 0x000d700001007387 */ /* 0x0003e20000100800 */
[----:B------:R-:W-:Y:S01]  /*6cf0*/  IMAD.HI.U32 R6, R4, R15, RZ ;  /* 0x0000000f04067227 */ /* 0x000fe200078e00ff */
[----:B------:R-:W-:Y:S02]  /*6d00*/  ISETP.GE.AND P5, PT, R13, RZ, PT ;  /* 0x000000ff0d00720c */ /* 0x000fe40003fa6270 */
[----:B------:R-:W-:Y:S01]  /*6d10*/  STL [R1+0xd74], R12 ;  /* 0x000d740c01007387 */ /* 0x000fe20000100800 */
[----:B------:R-:W-:-:S02]  /*6d20*/  @!P2 IMAD.IADD R21, R21, 0x1, -R11 ;  /* 0x000000011515a824 */ /* 0x000fc400078e0a0b */
[----:B------:R-:W-:Y:S01]  /*6d30*/  IMAD.MOV R6, RZ, RZ, -R6 ;  /* 0x000000ffff067224 */ /* 0x000fe200078e0a06 */
[----:B------:R-:W-:Y:S01]  /*6d40*/  STL [R1+0xd78], R2 ;  /* 0x000d780201007387 */ /* 0x000fe20000100800 */
[----:B-1----:R-:W-:Y:S01]  /*6d50*/  IMAD R0, R10, 0x8, R16 ;  /* 0x000000080a007824 */ /* 0x002fe200078e0210 */
[C---:B------:R-:W-:Y:S02]  /*6d60*/  ISETP.GT.U32.AND P3, PT, R11.reuse, R21, PT ;  /* 0x000000150b00720c */ /* 0x040fe40003f64070 */
[----:B------:R-:W-:Y:S01]  /*6d70*/  STL [R1+0xd7c], R20 ;  /* 0x000d7c1401007387 */ /* 0x000fe20000100800 */
[----:B------:R-:W-:Y:S01]  /*6d80*/  IMAD R15, R11, R6, R15 ;  /* 0x000000060b0f7224 */ /* 0x000fe200078e020f */
[----:B------:R-:W-:Y:S02]  /*6d90*/  IABS R6, R5 ;  /* 0x0000000500067213 */ /* 0x000fe40000000000 */
[----:B------:R1:W-:Y:S01]  /*6da0*/  STL [R1+0x8c], R0 ;  /* 0x00008c0001007387 */ /* 0x0003e20000100800 */
[----:B------:R-:W-:-:S02]  /*6db0*/  @!P4 IADD3 R8, PT, PT, R8, -R11, RZ ;  /* 0x8000000b0808c210 */ /* 0x000fc40007ffe0ff */
[----:B------:R-:W-:Y:S01]  /*6dc0*/  IMAD.HI.U32 R4, R4, R6, RZ ;  /* 0x0000000604047227 */ /* 0x000fe200078e00ff */
[C---:B------:R-:W-:Y:S02]  /*6dd0*/  ISETP.GT.U32.AND P4, PT, R11.reuse, R15, PT ;  /* 0x0000000f0b00720c */ /* 0x040fe40003f84070 */
[----:B------:R-:W-:Y:S01]  /*6de0*/  ISETP.GT.U32.AND P2, PT, R11, R8, PT ;  /* 0x000000080b00720c */ /* 0x000fe20003f44070 */
[----:B------:R-:W-:Y:S02]  /*6df0*/  IMAD.MOV R4, RZ, RZ, -R4 ;  /* 0x000000ffff047224 */ /* 0x000fe400078e0a04 */
[----:B------:R-:W-:Y:S01]  /*6e00*/  @!P3 IMAD.IADD R21, R21, 0x1, -R11 ;  /* 0x000000011515b824 */ /* 0x000fe200078e0a0b */
[----:B------:R-:W-:Y:S01]  /*6e10*/  ISETP.GE.AND P3, PT, R5, RZ, PT ;  /* 0x000000ff0500720c */ /* 0x000fe20003f66270 */
[----:B-1----:R-:W-:Y:S01]  /*6e20*/  IMAD R0, R10, 0x8, R0 ;  /* 0x000000080a007824 */ /* 0x002fe200078e0200 */
[----:B0-----:R-:W-:Y:S01]  /*6e30*/  SHF.R.S32.HI R29, RZ, 0x6, R28 ;  /* 0x00000006ff1d7819 */ /* 0x001fe2000001141c */
[----:B------:R-:W-:Y:S01]  /*6e40*/  IMAD R5, R11, R4, R6 ;  /* 0x000000040b057224 */ /* 0x000fe200078e0206 */
[C---:B------:R-:W-:Y:S01]  /*6e50*/  LOP3.LUT R6, R28.reuse, 0x7, RZ, 0xc0, !PT ;  /* 0x000000071c067812 */ /* 0x040fe200078ec0ff */
[C---:B------:R-:W-:Y:S01]  /*6e60*/  IMAD.SHL.U32 R4, R28.reuse, 0x20, RZ ;  /* 0x000000201c047824 */ /* 0x040fe200078e00ff */
[----:B------:R0:W-:Y:S01]  /*6e70*/  STL [R1+0x14], R0 ;  /* 0x0000140001007387 */ /* 0x0001e20000100800 */
[C---:B------:R-:W-:Y:S01]  /*6e80*/  IMAD.SHL.U32 R25, R28.reuse, 0x80, RZ ;  /* 0x000000801c197824 */ /* 0x040fe200078e00ff */
[----:B------:R-:W-:Y:S01]  /*6e90*/  SGXT R29, R29, 0x1 ;  /* 0x000000011d1d781a */ /* 0x000fe20000000200 */
[----:B------:R-:W-:-:S02]  /*6ea0*/  IMAD.SHL.U32 R12, R28, 0x2, RZ ;  /* 0x000000021c0c7824 */ /* 0x000fc400078e00ff */
[--C-:B------:R-:W-:Y:S01]  /*6eb0*/  @!P4 IMAD.IADD R15, R15, 0x1, -R11.reuse ;  /* 0x000000010f0fc824 */ /* 0x100fe200078e0a0b */
[----:B------:R-:W-:Y:S01]  /*6ec0*/  LOP3.LUT R25, R25, 0x3000, RZ, 0xc0, !PT ;  /* 0x0000300019197812 */ /* 0x000fe200078ec0ff */
[----:B------:R-:W-:Y:S01]  /*6ed0*/  @!P2 IMAD.IADD R8, R8, 0x1, -R11 ;  /* 0x000000010808a824 */ /* 0x000fe200078e0a0b */
[----:B------:R-:W-:Y:S01]  /*6ee0*/  ISETP.GE.AND P4, PT, R7, RZ, PT ;  /* 0x000000ff0700720c */ /* 0x000fe20003f86270 */
[----:B------:R-:W-:Y:S01]  /*6ef0*/  IMAD.SHL.U32 R7, R28, 0x10, RZ ;  /* 0x000000101c077824 */ /* 0x000fe200078e00ff */
[----:B------:R-:W-:Y:S01]  /*6f00*/  LOP3.LUT R29, R29, 0x90, RZ, 0xc0, !PT ;  /* 0x000000901d1d7812 */ /* 0x000fe200078ec0ff */
[----:B0-----:R-:W-:Y:S01]  /*6f10*/  IMAD R0, R10, 0x8, R0 ;  /* 0x000000080a007824 */ /* 0x001fe200078e0200 */
[----:B------:R-:W-:Y:S01]  /*6f20*/  ISETP.GE.AND P2, PT, R9, RZ, PT ;  /* 0x000000ff0900720c */ /* 0x000fe20003f46270 */
[----:B------:R-:W-:Y:S01]  /*6f30*/  IMAD R25, R6, 0x200, R25 ;  /* 0x0000020006197824 */ /* 0x000fe200078e0219 */
[----:B------:R-:W-:Y:S02]  /*6f40*/  LOP3.LUT R2, R7, 0x100, RZ, 0xc0, !PT ;  /* 0x0000010007027812 */ /* 0x000fe400078ec0ff */
[----:B------:R0:W-:Y:S01]  /*6f50*/  STL [R1+0x10], R0 ;  /* 0x0000100001007387 */ /* 0x0001e20000100800 */
[----:B------:R-:W-:-:S02]  /*6f60*/  LOP3.LUT R29, R29, 0x7e, R12, 0x78, !PT ;  /* 0x0000007e1d1d7812 */ /* 0x000fc400078e780c */
[----:B------:R-:W-:Y:S02]  /*6f70*/  ISETP.GT.U32.AND P1, PT, R11, R15, PT ;  /* 0x0000000f0b00720c */ /* 0x000fe40003f24070 */
[----:B------:R-:W-:-:S04]  /*6f80*/  SHF.R.S32.HI R9, RZ, 0x2, R28 ;  /* 0x00000002ff097819 */ /* 0x000fc8000001141c */
[----:B------:R-:W-:Y:S01]  /*6f90*/  SGXT R9, R9, 0x1 ;  /* 0x000000010909781a */ /* 0x000fe20000000200 */
[----:B0-----:R-:W-:-:S05]  /*6fa0*/  IMAD R0, R10, 0x8, R0 ;  /* 0x000000080a007824 */ /* 0x001fca00078e0200 */
[----:B------:R0:W-:Y:S01]  /*6fb0*/  STL [R1+0xc], R0 ;  /* 0x00000c0001007387 */ /* 0x0001e20000100800 */
[----:B------:R-:W-:Y:S02]  /*6fc0*/  @!P1 IADD3 R15, PT, PT, R15, -R11, RZ ;  /* 0x8000000b0f0f9210 */ /* 0x000fe40007ffe0ff */
[----:B------:R-:W-:Y:S01]  /*6fd0*/  ISETP.GT.U32.AND P1, PT, R11, R5, PT ;  /* 0x000000050b00720c */ /* 0x000fe20003f24070 */
[----:B0-----:R-:W-:-:S04]  /*6fe0*/  IMAD R0, R10, 0x8, R0 ;  /* 0x000000080a007824 */ /* 0x001fc800078e0200 */
[----:B------:R-:W-:Y:S01]  /*6ff0*/  IMAD R13, R10, 0x10, R0 ;  /* 0x000000100a0d7824 */ /* 0x000fe200078e0200 */
[----:B------:R0:W-:Y:S07]  /*7000*/  STL [R1+0x8], R0 ;  /* 0x0000080001007387 */ /* 0x0001ee0000100800 */
[----:B------:R-:W-:Y:S01]  /*7010*/  @!P1 IMAD.IADD R5, R5, 0x1, -R11 ;  /* 0x0000000105059824 */ /* 0x000fe200078e0a0b */
[----:B------:R1:W-:Y:S04]  /*7020*/  STL [R1+0x4], R13 ;  /* 0x0000040d01007387 */ /* 0x0003e80000100800 */
[----:B------:R-:W-:-:S02]  /*7030*/  ISETP.GT.U32.AND P1, PT, R11, R5, PT ;  /* 0x000000050b00720c */ /* 0x000fc40003f24070 */
[----:B0-----:R-:W-:Y:S01]  /*7040*/  LOP3.LUT R0, R4, 0x60, RZ, 0xc0, !PT ;  /* 0x0000006004007812 */ /* 0x001fe200078ec0ff */
[----:B-1----:R-:W-:-:S04]  /*7050*/  IMAD R13, R10, 0x8, R13 ;  /* 0x000000080a0d7824 */ /* 0x002fc800078e020d */
[----:B------:R0:W-:Y:S01]  /*7060*/  STL [R1+0xbd0], R0 ;  /* 0x000bd00001007387 */ /* 0x0001e20000100800 */
[----:B------:R-:W-:Y:S01]  /*7070*/  LOP3.LUT R9, R0, 0x90, R9, 0xf8, !PT ;  /* 0x0000009000097812 */ /* 0x000fe200078ef809 */
[----:B------:R-:W-:Y:S02]  /*7080*/  IMAD R4, R10, 0x8, R13 ;  /* 0x000000080a047824 */ /* 0x000fe400078e020d */
[----:B------:R1:W-:Y:S02]  /*7090*/  STL [R1], R13 ;  /* 0x0000000d01007387 */ /* 0x0003e40000100800 */
[----:B------:R-:W-:Y:S01]  /*70a0*/  @!P1 IMAD.IADD R5, R5, 0x1, -R11 ;  /* 0x0000000105059824 */ /* 0x000fe200078e0a0b */
[----:B------:R-:W-:Y:S01]  /*70b0*/  ISETP.NE.AND P1, PT, R3, RZ, PT ;  /* 0x000000ff0300720c */ /* 0x000fe20003f25270 */
[----:B------:R3:W-:Y:S01]  /*70c0*/  STL [R1+0xd44], R4 ;  /* 0x000d440401007387 */ /* 0x0007e20000100800 */
[----:B0-----:R-:W-:Y:S01]  /*70d0*/  LOP3.LUT R0, R9, 0x10, R12, 0x78, !PT ;  /* 0x0000001009007812 */ /* 0x001fe200078e780c */
[----:B-1----:R-:W-:-:S03]  /*70e0*/  IMAD.SHL.U32 R13, R6, 0x10, RZ ;  /* 0x00000010060d7824 */ /* 0x002fc600078e00ff */
[----:B------:R-:W-:Y:S01]  /*70f0*/  IADD3 R0, PT, PT, R0, UR5, R2 ;  /* 0x0000000500007c10 */ /* 0x000fe2000fffe002 */
[----:B------:R-:W-:Y:S01]  /*7100*/  IMAD R6, R10, 0x8, R4 ;  /* 0x000000080a067824 */ /* 0x000fe200078e0204 */
[----:B------:R-:W-:-:S03]  /*7110*/  LOP3.LUT R13, R13, 0x30, R12, 0x78, !PT ;  /* 0x000000300d0d7812 */ /* 0x000fc600078e780c */
[----:B------:R-:W-:Y:S01]  /*7120*/  IMAD R7, R10, 0x8, R6 ;  /* 0x000000080a077824 */ /* 0x000fe200078e0206 */
[----:B------:R-:W-:Y:S01]  /*7130*/  STL [R1+0xd80], R6 ;  /* 0x000d800601007387 */ /* 0x000fe20000100800 */
[----:B---3--:R-:W-:-:S03]  /*7140*/  IMAD.IADD R4, R25, 0x1, R13 ;  /* 0x0000000119047824 */ /* 0x008fc600078e020d */
[----:B------:R-:W-:Y:S01]  /*7150*/  STL [R1+0xc08], R29 ;  /* 0x000c081d01007387 */ /* 0x000fe20000100800 */
[C---:B------:R-:W-:Y:S01]  /*7160*/  IMAD R9, R10.reuse, 0x8, R7 ;  /* 0x000000080a097824 */ /* 0x040fe200078e0207 */
[----:B------:R-:W-:Y:S02]  /*7170*/  LOP3.LUT R25, RZ, R3, RZ, 0x33, !PT ;  /* 0x00000003ff197212 */ /* 0x000fe400078e33ff */
[----:B------:R-:W-:Y:S01]  /*7180*/  STL [R1+0xd84], R7 ;  /* 0x000d840701007387 */ /* 0x000fe20000100800 */
[----:B------:R-:W-:-:S03]  /*7190*/  IMAD R13, R10, 0x8, R9 ;  /* 0x000000080a0d7824 */ /* 0x000fc600078e0209 */
[----:B------:R0:W-:Y:S02]  /*71a0*/  STL [R1+0xb4], R4 ;  /* 0x0000b40401007387 */ /* 0x0001e40000100800 */
[C---:B------:R-:W-:Y:S02]  /*71b0*/  LEA R11, R10.reuse, R13, 0x4 ;  /* 0x0000000d0a0b7211 */ /* 0x040fe400078e20ff */
[----:B------:R1:W-:Y:S03]  /*71c0*/  STL [R1+0xb8], R0 ;  /* 0x0000b80001007387 */ /* 0x0003e60000100800 */
[----:B------:R-:W-:Y:S01]  /*71d0*/  IMAD R3, R10, 0x8, R11 ;  /* 0x000000080a037824 */ /* 0x000fe200078e020b */
[----:B------:R-:W-:Y:S01]  /*71e0*/  STL [R1+0xd88], R9 ;  /* 0x000d880901007387 */ /* 0x000fe20000100800 */
[----:B0-----:R-:W0:Y:S03]  /*71f0*/  LDC R4, c[0x0][0x3ac] ;  /* 0x0000eb00ff047b82 */ /* 0x001e260000000800 */
[----:B------:R-:W-:Y:S04]  /*7200*/  STL [R1+0xd8c], R13 ;  /* 0x000d8c0d01007387 */ /* 0x000fe80000100800 */
[----:B0-----:R0:W-:Y:S04]  /*7210*/  STL [R1+0xd90], R4 ;  /* 0x000d900401007387 */ /* 0x0011e80000100800 */
[----:B------:R-:W0:Y:S04]  /*7220*/  LDL.LU R29, [R1+0x1a0] ;  /* 0x0001a000011d7983 */ /* 0x000e280000300800 */
[----:B------:R-:W3:Y:S04]  /*7230*/  LDL.LU R6, [R1+0x1a8] ;  /* 0x0001a80001067983 */ /* 0x000ee80000300800 */
[----:B------:R-:W2:Y:S04]  /*7240*/  LDL.LU R20, [R1+0x1b0] ;  /* 0x0001b00001147983 */ /* 0x000ea80000300800 */
[----:B------:R-:W4:Y:S04]  /*7250*/  LDL.LU R28, [R1+0x1e0] ;  /* 0x0001e000011c7983 */ /* 0x000f280000300800 */
[----:B------:R-:W4:Y:S04]  /*7260*/  LDL.LU R2, [R1+0x1dc] ;  /* 0x0001dc0001027983 */ /* 0x000f280000300800 */
[----:B------:R-:W4:Y:S04]  /*7270*/  LDL.LU R12, [R1+0x1d8] ;  /* 0x0001d800010c7983 */ /* 0x000f280000300800 */
[----:B-1----:R-:W4:Y:S04]  /*7280*/  LDL.LU R0, [R1+0x1d4] ;  /* 0x0001d40001007983 */ /* 0x002f280000300800 */
[----:B------:R-:W4:Y:S04]  /*7290*/  LDL.LU R22, [R1+0x1d0] ;  /* 0x0001d00001167983 */ /* 0x000f280000300800 */
[----:B------:R-:W4:Y:S04]  /*72a0*/  LDL.LU R18, [R1+0x1cc] ;  /* 0x0001cc0001127983 */ /* 0x000f280000300800 */
[----:B------:R-:W4:Y:S04]  /*72b0*/  LDL.LU R23, [R1+0x1c8] ;  /* 0x0001c80001177983 */ /* 0x000f280000300800 */
[----:B------:R-:W4:Y:S04]  /*72c0*/  LDL.LU R19, [R1+0x1c4] ;  /* 0x0001c40001137983 */ /* 0x000f280000300800 */
[----:B------:R-:W4:Y:S04]  /*72d0*/  LDL.LU R16, [R1+0x1c0] ;  /* 0x0001c00001107983 */ /* 0x000f280000300800 */
[----:B------:R-:W4:Y:S04]  /*72e0*/  LDL.LU R24, [R1+0x1bc] ;  /* 0x0001bc0001187983 */ /* 0x000f280000300800 */
[----:B------:R-:W4:Y:S01]  /*72f0*/  LDL.LU R10, [R1+0x1b8] ;  /* 0x0001b800010a7983 */ /* 0x000f220000300800 */
[----:B------:R-:W-:-:S02]  /*7300*/  @!P0 IMAD.MOV R14, RZ, RZ, -R14 ;  /* 0x000000ffff0e8224 */ /* 0x000fc400078e0a0e */
[----:B------:R-:W-:Y:S01]  /*7310*/  @!P6 IMAD.MOV R17, RZ, RZ, -R17 ;  /* 0x000000ffff11e224 */ /* 0x000fe200078e0a11 */
[----:B------:R-:W4:Y:S01]  /*7320*/  LDL.LU R26, [R1+0x1b4] ;  /* 0x0001b400011a7983 */ /* 0x000f220000300800 */
[----:B------:R-:W-:Y:S02]  /*7330*/  @!P5 IMAD.MOV R8, RZ, RZ, -R8 ;  /* 0x000000ffff08d224 */ /* 0x000fe400078e0a08 */
[----:B------:R-:W-:Y:S01]  /*7340*/  @!P4 IMAD.MOV R21, RZ, RZ, -R21 ;  /* 0x000000ffff15c224 */ /* 0x000fe200078e0a15 */
[----:B------:R-:W4:Y:S01]  /*7350*/  LDL.LU R27, [R1+0x1ac] ;  /* 0x0001ac00011b7983 */ /* 0x000f220000300800 */
[----:B------:R-:W-:Y:S02]  /*7360*/  @!P2 IMAD.MOV R15, RZ, RZ, -R15 ;  /* 0x000000ffff0fa224 */ /* 0x000fe400078e0a0f */
[----:B------:R-:W-:Y:S01]  /*7370*/  @!P3 IMAD.MOV R5, RZ, RZ, -R5 ;  /* 0x000000ffff05b224 */ /* 0x000fe200078e0a05 */
[----:B------:R-:W-:Y:S04]  /*7380*/  STL [R1+0xd98], R3 ;  /* 0x000d980301007387 */ /* 0x000fe80000100800 */
[----:B------:R-:W-:Y:S04]  /*7390*/  STL [R1+0xd94], R11 ;  /* 0x000d940b01007387 */ /* 0x000fe80000100800 */
[----:B------:R-:W-:Y:S04]  /*73a0*/  STL [R1+0xd9c], R14 ;  /* 0x000d9c0e01007387 */ /* 0x000fe80000100800 */
[----:B------:R-:W-:Y:S04]  /*73b0*/  STL [R1+0xda0], R17 ;  /* 0x000da01101007387 */ /* 0x000fe80000100800 */
[----:B------:R-:W-:Y:S04]  /*73c0*/  STL [R1+0xda4], R8 ;  /* 0x000da40801007387 */ /* 0x000fe80000100800 */
[----:B------:R-:W-:Y:S04]  /*73d0*/  STL [R1+0xda8], R21 ;  /* 0x000da81501007387 */ /* 0x000fe80000100800 */
[----:B------:R-:W-:Y:S04]  /*73e0*/  STL [R1+0xdac], R15 ;  /* 0x000dac0f01007387 */ /* 0x000fe80000100800 */
[----:B------:R3:W-:Y:S01]  /*73f0*/  STL [R1+0xdb0], R5 ;  /* 0x000db00501007387 */ /* 0x0007e20000100800 */
[----:B0-----:R-:W-:-:S02]  /*7400*/  SEL R4, R25, R29, !P1 ;  /* 0x0000001d19047207 */ /* 0x001fc40004800000 */
[----:B---3--:R-:W-:-:S03]  /*7410*/  SEL R5, R25, R6, !P1 ;  /* 0x0000000619057207 */ /* 0x008fc60004800000 */
[----:B------:R4:W-:Y:S01]  /*7420*/  STL [R1+0x1a0], R4 ;  /* 0x0001a00401007387 */ /* 0x0009e20000100800 */
[----:B--2---:R-:W-:-:S03]  /*7430*/  SEL R3, R25, R20, !P1 ;  /* 0x0000001419037207 */ /* 0x004fc60004800000 */
[----:B------:R-:W-:Y:S01]  /*7440*/  STL [R1+0x1a8], R5 ;  /* 0x0001a80501007387 */ /* 0x000fe20000100800 */
[----:B----4-:R-:W-:-:S03]  /*7450*/  SEL R4, R25, R28, !P1 ;  /* 0x0000001c19047207 */ /* 0x010fc60004800000 */
[----:B------:R-:W2:Y:S04]  /*7460*/  LDL.LU R28, [R1+0x1a4] ;  /* 0x0001a400011c7983 */ /* 0x000ea80000300800 */
[----:B------:R0:W-:Y:S01]  /*7470*/  STL [R1+0x1b0], R3 ;  /* 0x0001b00301007387 */ /* 0x0001e20000100800 */
[----:B------:R-:W-:-:S03]  /*7480*/  SEL R0, R25, R0, !P1 ;  /* 0x0000000019007207 */ /* 0x000fc60004800000 */
[----:B------:R-:W-:Y:S01]  /*7490*/  STL [R1+0x220], R4 ;  /* 0x0002200401007387 */ /* 0x000fe20000100800 */
[C---:B0-----:R-:W-:Y:S02]  /*74a0*/  SEL R3, R25.reuse, R2, !P1 ;  /* 0x0000000219037207 */ /* 0x041fe40004800000 */
[----:B------:R-:W-:-:S03]  /*74b0*/  SEL R2, R25, R12, !P1 ;  /* 0x0000000c19027207 */ /* 0x000fc60004800000 */
[----:B------:R0:W-:Y:S04]  /*74c0*/  STL [R1+0x21c], R3 ;  /* 0x00021c0301007387 */ /* 0x0001e80000100800 */
[----:B------:R1:W-:Y:S04]  /*74d0*/  STL [R1+0x218], R2 ;  /* 0x0002180201007387 */ /* 0x0003e80000100800 */
[----:B------:R3:W-:Y:S01]  /*74e0*/  STL [R1+0x214], R0 ;  /* 0x0002140001007387 */ /* 0x0007e20000100800 */
[C---:B0-----:R-:W-:Y:S02]  /*74f0*/  SEL R3, R25.reuse, R22, !P1 ;  /* 0x0000001619037207 */ /* 0x041fe40004800000 */
[----:B-1----:R-:W-:-:S03]  /*7500*/  SEL R2, R25, R18, !P1 ;  /* 0x0000001219027207 */ /* 0x002fc60004800000 */
[----:B------:R0:W-:Y:S01]  /*7510*/  STL [R1+0x210], R3 ;  /* 0x0002100301007387 */ /* 0x0001e20000100800 */
[----:B---3--:R-:W-:-:S03]  /*7520*/  SEL R0, R25, R23, !P1 ;  /* 0x0000001719007207 */ /* 0x008fc60004800000 */
        /* <DEDUP_REMOVED lines=10> */
[----:B------:R-:W-:Y:S01]  /*75d0*/  STL [R1+0x1f4], R3 ;  /* 0x0001f40301007387 */ /* 0x000fe20000100800 */
[----:B---3--:R-:W-:-:S03]  /*75e0*/  SEL R0, R25, R27, !P1 ;  /* 0x0000001b19007207 */ /* 0x008fc60004800000 */
[----:B------:R-:W3:Y:S04]  /*75f0*/  LDL.LU R5, [R1+0x194] ;  /* 0x0001940001057983 */ /* 0x000ee80000300800 */
[----:B------:R-:W-:Y:S04]  /*7600*/  STL [R1+0x1f0], R2 ;  /* 0x0001f00201007387 */ /* 0x000fe80000100800 */
[----:B---3--:R0:W-:Y:S04]  /*7610*/  STL [R1+0xdc4], R5 ;  /* 0x000dc40501007387 */ /* 0x0081e80000100800 */
[----:B------:R2:W-:Y:S04]  /*7620*/  STL [R1+0x1ec], R0 ;  /* 0x0001ec0001007387 */ /* 0x0005e80000100800 */
[----:B0-----:R-:W3:Y:S01]  /*7630*/  LDL.LU R5, [R1+0x198] ;  /* 0x0001980001057983 */ /* 0x001ee20000300800 */
[----:B--2---:R-:W-:-:S03]  /*7640*/  SEL R0, R25, R28, !P1 ;  /* 0x0000001c19007207 */ /* 0x004fc60004800000 */
[----:B---3--:R0:W-:Y:S04]  /*7650*/  STL [R1+0xdc8], R5 ;  /* 0x000dc80501007387 */ /* 0x0081e80000100800 */
[----:B0-----:R-:W2:Y:S04]  /*7660*/  LDL.LU R5, [R1+0x19c] ;  /* 0x00019c0001057983 */ /* 0x001ea80000300800 */
[----:B------:R-:W3:Y:S04]  /*7670*/  LDL.LU R15, [R1+0x190] ;  /* 0x00019000010f7983 */ /* 0x000ee80000300800 */
[----:B------:R-:W4:Y:S04]  /*7680*/  LDL.LU R21, [R1+0x18c] ;  /* 0x00018c0001157983 */ /* 0x000f280000300800 */
[----:B------:R-:W3:Y:S04]  /*7690*/  LDL.LU R8, [R1+0x188] ;  /* 0x0001880001087983 */ /* 0x000ee80000300800 */
        /* <DEDUP_REMOVED lines=12> */
[----:B------:R0:W-:Y:S04]  /*7760*/  STL [R1+0x1e8], R0 ;  /* 0x0001e80001007387 */ /* 0x0001e80000100800 */
[----:B------:R-:W3:Y:S04]  /*7770*/  LDL.LU R2, [R1+0x168] ;  /* 0x0001680001027983 */ /* 0x000ee80000300800 */
[----:B------:R-:W3:Y:S04]  /*7780*/  LDL.LU R12, [R1+0x118] ;  /* 0x00011800010c7983 */ /* 0x000ee80000300800 */
[----:B0-----:R-:W3:Y:S04]  /*7790*/  LDL.LU R0, [R1+0x114] ;  /* 0x0001140001007983 */ /* 0x001ee80000300800 */
        /* <DEDUP_REMOVED lines=8> */
[----:B------:R-:W3:Y:S01]  /*7820*/  LDL.LU R28, [R1+0x110] ;  /* 0x00011000011c7983 */ /* 0x000ee20000300800 */
[----:B--2---:R-:W-:-:S05]  /*7830*/  SEL R5, R25, R5, !P1 ;  /* 0x0000000519057207 */ /* 0x004fca0004800000 */
[----:B------:R0:W-:Y:S04]  /*7840*/  STL [R1+0x1e4], R5 ;  /* 0x0001e40501007387 */ /* 0x0001e80000100800 */
[----:B0-----:R-:W2:Y:S02]  /*7850*/  LDL.LU R5, [R1+0xdc8] ;  /* 0x000dc80001057983 */ /* 0x001ea40000300800 */
[----:B--2---:R-:W-:-:S05]  /*7860*/  SEL R5, R25, R5, !P1 ;  /* 0x0000000519057207 */ /* 0x004fca0004800000 */
[----:B------:R0:W-:Y:S04]  /*7870*/  STL [R1+0x1e0], R5 ;  /* 0x0001e00501007387 */ /* 0x0001e80000100800 */
[----:B0-----:R-:W2:Y:S01]  /*7880*/  LDL.LU R5, [R1+0xdc4] ;  /* 0x000dc40001057983 */ /* 0x001ea20000300800 */
[C---:B---3--:R-:W-:Y:S02]  /*7890*/  SEL R15, R25.reuse, R15, !P1 ;  /* 0x0000000f190f7207 */ /* 0x048fe40004800000 */
[C---:B------:R-:W-:Y:S02]  /*78a0*/  SEL R8, R25.reuse, R8, !P1 ;  /* 0x0000000819087207 */ /* 0x040fe40004800000 */
[C---:B------:R-:W-:Y:S02]  /*78b0*/  SEL R3, R25.reuse, R3, !P1 ;  /* 0x0000000319037207 */ /* 0x040fe40004800000 */
[----:B------:R-:W-:-:S02]  /*78c0*/  SEL R0, R25, R0, !P1 ;  /* 0x0000000019007207 */ /* 0x000fc40004800000 */
[----:B--2---:R-:W-:-:S05]  /*78d0*/  SEL R5, R25, R5, !P1 ;  /* 0x0000000519057207 */ /* 0x004fca0004800000 */
[----:B------:R4:W-:Y:S04]  /*78e0*/  STL [R1+0x1dc], R5 ;  /* 0x0001dc0501007387 */ /* 0x0009e80000100800 */
[----:B------:R0:W-:Y:S01]  /*78f0*/  STL [R1+0x1d8], R15 ;  /* 0x0001d80f01007387 */ /* 0x0001e20000100800 */
[C---:B----4-:R-:W-:Y:S02]  /*7900*/  SEL R5, R25.reuse, R21, !P1 ;  /* 0x0000001519057207 */ /* 0x050fe40004800000 */
[----:B0-----:R-:W-:-:S03]  /*7910*/  SEL R15, R25, R17, !P1 ;  /* 0x00000011190f7207 */ /* 0x001fc60004800000 */
[----:B------:R0:W-:Y:S04]  /*7920*/  STL [R1+0x1d4], R5 ;  /* 0x0001d40501007387 */ /* 0x0001e80000100800 */
[----:B------:R1:W-:Y:S04]  /*7930*/  STL [R1+0x1d0], R8 ;  /* 0x0001d00801007387 */ /* 0x0003e80000100800 */
[----:B------:R-:W-:Y:S01]  /*7940*/  STL [R1+0x1cc], R15 ;  /* 0x0001cc0f01007387 */ /* 0x000fe20000100800 */
[C---:B0-----:R-:W-:Y:S02]  /*7950*/  SEL R5, R25.reuse, R14, !P1 ;  /* 0x0000000e19057207 */ /* 0x041fe40004800000 */
[----:B-1----:R-:W-:-:S03]  /*7960*/  SEL R8, R25, R11, !P1 ;  /* 0x0000000b19087207 */ /* 0x002fc60004800000 */
[----:B------:R0:W-:Y:S04]  /*7970*/  STL [R1+0x1c8], R5 ;  /* 0x0001c80501007387 */ /* 0x0001e80000100800 */
[----:B------:R-:W-:Y:S04]  /*7980*/  STL [R1+0x1c4], R8 ;  /* 0x0001c40801007387 */ /* 0x000fe80000100800 */
[----:B------:R1:W-:Y:S01]  /*7990*/  STL [R1+0x1c0], R3 ;  /* 0x0001c00301007387 */ /* 0x0003e20000100800 */
[C---:B0-----:R-:W-:Y:S02]  /*79a0*/  SEL R5, R25.reuse, R4, !P1 ;  /* 0x0000000419057207 */ /* 0x041fe40004800000 */
[----:B------:R-:W-:-:S03]  /*79b0*/  SEL R4, R25, R13, !P1 ;  /* 0x0000000d19047207 */ /* 0x000fc60004800000 */
[----:B------:R0:W-:Y:S01]  /*79c0*/  STL [R1+0x1bc], R5 ;  /* 0x0001bc0501007387 */ /* 0x0001e20000100800 */
[----:B-1----:R-:W-:-:S03]  /*79d0*/  SEL R3, R25, R9, !P1 ;  /* 0x0000000919037207 */ /* 0x002fc60004800000 */
[----:B------:R1:W-:Y:S04]  /*79e0*/  STL [R1+0x1b8], R4 ;  /* 0x0001b80401007387 */ /* 0x0003e80000100800 */
[----:B------:R2:W-:Y:S01]  /*79f0*/  STL [R1+0x1b4], R3 ;  /* 0x0001b40301007387 */ /* 0x0005e20000100800 */
[C---:B0-----:R-:W-:Y:S02]  /*7a00*/  SEL R5, R25.reuse, R7, !P1 ;  /* 0x0000000719057207 */ /* 0x041fe40004800000 */
[----:B-1----:R-:W-:-:S03]  /*7a10*/  SEL R4, R25, R29, !P1 ;  /* 0x0000001d19047207 */ /* 0x002fc60004800000 */
[----:B------:R0:W-:Y:S01]  /*7a20*/  STL [R1+0x1ac], R5 ;  /* 0x0001ac0501007387 */ /* 0x0001e20000100800 */
[----:B--2---:R-:W-:-:S03]  /*7a30*/  SEL R3, R25, R27, !P1 ;  /* 0x0000001b19037207 */ /* 0x004fc60004800000 */
[----:B------:R-:W2:Y:S04]  /*7a40*/  LDL.LU R27, [R1+0x10c] ;  /* 0x00010c00011b7983 */ /* 0x000ea80000300800 */
[----:B------:R1:W-:Y:S01]  /*7a50*/  STL [R1+0x1a4], R4 ;  /* 0x0001a40401007387 */ /* 0x0003e20000100800 */
[----:B0-----:R-:W-:-:S03]  /*7a60*/  SEL R5, R25, R6, !P1 ;  /* 0x0000000619057207 */ /* 0x001fc60004800000 */
[----:B------:R0:W-:Y:S04]  /*7a70*/  STL [R1+0x19c], R3 ;  /* 0x00019c0301007387 */ /* 0x0001e80000100800 */
[----:B------:R-:W-:Y:S01]  /*7a80*/  STL [R1+0x198], R5 ;  /* 0x0001980501007387 */ /* 0x000fe20000100800 */
[C---:B-1----:R-:W-:Y:S02]  /*7a90*/  SEL R4, R25.reuse, R20, !P1 ;  /* 0x0000001419047207 */ /* 0x042fe40004800000 */
[----:B0-----:R-:W-:-:S03]  /*7aa0*/  SEL R3, R25, R2, !P1 ;  /* 0x0000000219037207 */ /* 0x001fc60004800000 */
[----:B------:R-:W-:Y:S01]  /*7ab0*/  STL [R1+0x194], R4 ;  /* 0x0001940401007387 */ /* 0x000fe20000100800 */
        /* <DEDUP_REMOVED lines=64> */
[----:B--2---:R-:W-:-:S05]  /*7ec0*/  SEL R5, R25, R5, !P1 ;  /* 0x0000000519057207 */ /* 0x004fca0004800000 */
[----:B------:R0:W-:Y:S02]  /*7ed0*/  STL [R1+0x154], R5 ;  /* 0x0001540501007387 */ /* 0x0001e40000100800 */
[C---:B0-----:R-:W-:Y:S02]  /*7ee0*/  SEL R5, R25.reuse, R15, !P1 ;  /* 0x0000000f19057207 */ /* 0x041fe40004800000 */
[----:B----4-:R-:W-:-:S03]  /*7ef0*/  SEL R15, R25, R21, !P1 ;  /* 0x00000015190f7207 */ /* 0x010fc60004800000 */
[----:B------:R0:W-:Y:S04]  /*7f00*/  STL [R1+0x150], R5 ;  /* 0x0001500501007387 */ /* 0x0001e80000100800 */
[----:B------:R-:W-:Y:S01]  /*7f10*/  STL [R1+0x14c], R15 ;  /* 0x00014c0f01007387 */ /* 0x000fe20000100800 */
[C---:B0-----:R-:W-:Y:S02]  /*7f20*/  SEL R5, R25.reuse, R8, !P1 ;  /* 0x0000000819057207 */ /* 0x041fe40004800000 */
[----:B------:R-:W-:-:S03]  /*7f30*/  SEL R8, R25, R17, !P1 ;  /* 0x0000001119087207 */ /* 0x000fc60004800000 */
[----:B------:R0:W-:Y:S04]  /*7f40*/  STL [R1+0x148], R5 ;  /* 0x0001480501007387 */ /* 0x0001e80000100800 */
[----:B------:R1:W-:Y:S04]  /*7f50*/  STL [R1+0x138], R8 ;  /* 0x0001380801007387 */ /* 0x0003e80000100800 */
[----:B------:R-:W-:Y:S01]  /*7f60*/  STL [R1+0x134], R14 ;  /* 0x0001340e01007387 */ /* 0x000fe20000100800 */
[C---:B0-----:R-:W-:Y:S02]  /*7f70*/  SEL R5, R25.reuse, R11, !P1 ;  /* 0x0000000b19057207 */ /* 0x041fe40004800000 */
[----:B-1----:R-:W-:-:S03]  /*7f80*/  SEL R8, R25, R3, !P1 ;  /* 0x0000000319087207 */ /* 0x002fc60004800000 */
[----:B------:R0:W-:Y:S01]  /*7f90*/  STL [R1+0x130], R5 ;  /* 0x0001300501007387 */ /* 0x0001e20000100800 */
[C---:B------:R-:W-:Y:S02]  /*7fa0*/  SEL R3, R25.reuse, R4, !P1 ;  /* 0x0000000419037207 */ /* 0x040fe40004800000 */
[C---:B------:R-:W-:Y:S01]  /*7fb0*/  SEL R4, R25.reuse, R9, !P1 ;  /* 0x0000000919047207 */ /* 0x040fe20004800000 */
[----:B------:R-:W-:Y:S04]  /*7fc0*/  STL [R1+0x12c], R8 ;  /* 0x00012c0801007387 */ /* 0x000fe80000100800 */
[----:B------:R1:W-:Y:S01]  /*7fd0*/  STL [R1+0x128], R3 ;  /* 0x0001280301007387 */ /* 0x0003e20000100800 */
[----:B0-----:R-:W-:-:S05]  /*7fe0*/  SEL R5, R25, R13, !P1 ;  /* 0x0000000d19057207 */ /* 0x001fca0004800000 */
[----:B------:R0:W-:Y:S01]  /*7ff0*/  STL [R1+0x124], R5 ;  /* 0x0001240501007387 */ /* 0x0001e20000100800 */
[----:B-1----:R-:W-:-:S03]  /*8000*/  SEL R3, R25, R28, !P1 ;  /* 0x0000001c19037207 */ /* 0x002fc60004800000 */
[----:B------:R-:W2:Y:S04]  /*8010*/  LDL.LU R28, [R1+0xa0] ;  /* 0x0000a000011c7983 */ /* 0x000ea80000300800 */
[----:B------:R1:W-:Y:S01]  /*8020*/  STL [R1+0x120], R4 ;  /* 0x0001200401007387 */ /* 0x0003e20000100800 */
[----:B0-----:R-:W-:-:S03]  /*8030*/  SEL R5, R25, R6, !P1 ;  /* 0x0000000619057207 */ /* 0x001fc60004800000 */
[----:B------:R0:W-:Y:S01]  /*8040*/  STL [R1+0x11c], R3 ;  /* 0x00011c0301007387 */ /* 0x0001e20000100800 */
[C---:B-1----:R-:W-:Y:S02]  /*8050*/  SEL R4, R25.reuse, R7, !P1 ;  /* 0x0000000719047207 */ /* 0x042fe40004800000 */
[----:B0-----:R-:W-:-:S03]  /*8060*/  SEL R3, R25, R29, !P1 ;  /* 0x0000001d19037207 */ /* 0x001fc60004800000 */
[----:B------:R0:W-:Y:S04]  /*8070*/  STL [R1+0x118], R4 ;  /* 0x0001180401007387 */ /* 0x0001e80000100800 */
[----:B------:R1:W-:Y:S04]  /*8080*/  STL [R1+0x114], R3 ;  /* 0x0001140301007387 */ /* 0x0003e80000100800 */
[----:B------:R-:W-:Y:S01]  /*8090*/  STL [R1+0x110], R5 ;  /* 0x0001100501007387 */ /* 0x000fe20000100800 */
[C---:B0-----:R-:W-:Y:S02]  /*80a0*/  SEL R4, R25.reuse, R20, !P1 ;  /* 0x0000001419047207 */ /* 0x041fe40004800000 */
[----:B-1----:R-:W-:-:S03]  /*80b0*/  SEL R3, R25, R2, !P1 ;  /* 0x0000000219037207 */ /* 0x002fc60004800000 */
        /* <DEDUP_REMOVED lines=64> */
[C---:B----4-:R-:W-:Y:S02]  /*84c0*/  SEL R21, R25.reuse, R21, !P1 ;  /* 0x0000001519157207 */ /* 0x050fe40004800000 */
[C---:B------:R-:W-:Y:S02]  /*84d0*/  SEL R8, R25.reuse, R8, !P1 ;  /* 0x0000000819087207 */ /* 0x040fe40004800000 */
[----:B------:R-:W-:-:S02]  /*84e0*/  SEL R17, R25, R17, !P1 ;  /* 0x0000001119117207 */ /* 0x000fc40004800000 */
[C---:B------:R-:W-:Y:S02]  /*84f0*/  SEL R14, R25.reuse, R14, !P1 ;  /* 0x0000000e190e7207 */ /* 0x040fe40004800000 */
[C---:B------:R-:W-:Y:S02]  /*8500*/  SEL R3, R25.reuse, R3, !P1 ;  /* 0x0000000319037207 */ /* 0x040fe40004800000 */
[C---:B------:R-:W-:Y:S02]  /*8510*/  SEL R11, R25.reuse, R11, !P1 ;  /* 0x0000000b190b7207 */ /* 0x040fe40004800000 */
[C---:B------:R-:W-:Y:S02]  /*8520*/  SEL R4, R25.reuse, R4, !P1 ;  /* 0x0000000419047207 */ /* 0x040fe40004800000 */
        /* <DEDUP_REMOVED lines=19> */
[----:B--2---:R-:W-:-:S05]  /*8660*/  SEL R5, R25, R5, !P1 ;  /* 0x0000000519057207 */ /* 0x004fca0004800000 */
[----:B------:R0:W-:Y:S04]  /*8670*/  STL [R1+0xcc], R5 ;  /* 0x0000cc0501007387 */ /* 0x0001e80000100800 */
[----:B0-----:R-:W2:Y:S04]  /*8680*/  LDL.LU R5, [R1+0xdb0] ;  /* 0x000db00001057983 */ /* 0x001ea80000300800 */
[----:B------:R0:W-:Y:S04]  /*8690*/  STL [R1+0xc8], R15 ;  /* 0x0000c80f01007387 */ /* 0x0001e80000100800 */
[----:B0-----:R-:W3:Y:S04]  /*86a0*/  LDL.LU R15, [R1+0xdac] ;  /* 0x000dac00010f7983 */ /* 0x001ee80000300800 */
[----:B------:R0:W-:Y:S04]  /*86b0*/  STL [R1+0xc4], R21 ;  /* 0x0000c41501007387 */ /* 0x0001e80000100800 */
[----:B0-----:R-:W4:Y:S04]  /*86c0*/  LDL.LU R21, [R1+0xda8] ;  /* 0x000da80001157983 */ /* 0x001f280000300800 */
[----:B------:R0:W-:Y:S04]  /*86d0*/  STL [R1+0xc0], R8 ;  /* 0x0000c00801007387 */ /* 0x0001e80000100800 */
[----:B0-----:R-:W2:Y:S04]  /*86e0*/  LDL.LU R8, [R1+0xda4] ;  /* 0x000da40001087983 */ /* 0x001ea80000300800 */
        /* <DEDUP_REMOVED lines=33> */
[----:B0-----:R-:W3:Y:S04]  /*8900*/  LDL.LU R23, [R1+0xd64] ;  /* 0x000d640001177983 */ /* 0x001ee80000300800 */
        /* <DEDUP_REMOVED lines=13> */
[----:B0-----:R-:W3:Y:S01]  /*89e0*/  LDL.LU R28, [R1+0xd48] ;  /* 0x000d4800011c7983 */ /* 0x001ee20000300800 */
[----:B--2---:R-:W-:-:S02]  /*89f0*/  SEL R18, R25, R18, !P1 ;  /* 0x0000001219127207 */ /* 0x004fc40004800000 */
[----:B---3--:R-:W-:-:S05]  /*8a00*/  SEL R28, R25, R28, !P1 ;  /* 0x0000001c191c7207 */ /* 0x008fca0004800000 */
[----:B------:R0:W-:Y:S02]  /*8a10*/  STL [R1+0x4c], R28 ;  /* 0x00004c1c01007387 */ /* 0x0001e40000100800 */
[C---:B0-----:R-:W-:Y:S02]  /*8a20*/  SEL R28, R25.reuse, R27, !P1 ;  /* 0x0000001b191c7207 */ /* 0x041fe40004800000 */
[C---:B------:R-:W-:Y:S02]  /*8a30*/  SEL R27, R25.reuse, R26, !P1 ;  /* 0x0000001a191b7207 */ /* 0x040fe40004800000 */
[C---:B------:R-:W-:Y:S01]  /*8a40*/  SEL R26, R25.reuse, R10, !P1 ;  /* 0x0000000a191a7207 */ /* 0x040fe20004800000 */
[----:B------:R0:W-:Y:S01]  /*8a50*/  STL [R1+0x48], R28 ;  /* 0x0000481c01007387 */ /* 0x0001e20000100800 */
[C---:B------:R-:W-:Y:S02]  /*8a60*/  SEL R10, R25.reuse, R24, !P1 ;  /* 0x00000018190a7207 */ /* 0x040fe40004800000 */
[C---:B------:R-:W-:Y:S01]  /*8a70*/  SEL R24, R25.reuse, R16, !P1 ;  /* 0x0000001019187207 */ /* 0x040fe20004800000 */
[----:B------:R1:W-:Y:S01]  /*8a80*/  STL [R1+0x44], R27 ;  /* 0x0000441b01007387 */ /* 0x0003e20000100800 */
[----:B------:R-:W-:-:S03]  /*8a90*/  SEL R16, R25, R19, !P1 ;  /* 0x0000001319107207 */ /* 0x000fc60004800000 */
[----:B------:R2:W-:Y:S01]  /*8aa0*/  STL [R1+0x40], R26 ;  /* 0x0000401a01007387 */ /* 0x0005e20000100800 */
[----:B0-----:R-:W-:-:S03]  /*8ab0*/  SEL R28, R25, R14, !P1 ;  /* 0x0000000e191c7207 */ /* 0x001fc60004800000 */
[----:B------:R0:W-:Y:S01]  /*8ac0*/  STL [R1+0x3c], R10 ;  /* 0x00003c0a01007387 */ /* 0x0001e20000100800 */
[----:B-1----:R-:W-:-:S03]  /*8ad0*/  SEL R27, R25, R17, !P1 ;  /* 0x00000011191b7207 */ /* 0x002fc60004800000 */
[----:B------:R4:W-:Y:S01]  /*8ae0*/  STL [R1+0x34], R24 ;  /* 0x0000341801007387 */ /* 0x0009e20000100800 */
[----:B--2---:R-:W-:-:S03]  /*8af0*/  SEL R26, R25, R8, !P1 ;  /* 0x00000008191a7207 */ /* 0x004fc60004800000 */
[----:B------:R1:W-:Y:S01]  /*8b00*/  STL [R1+0x30], R16 ;  /* 0x0000301001007387 */ /* 0x0003e20000100800 */
[C---:B0-----:R-:W-:Y:S01]  /*8b10*/  SEL R10, R25.reuse, R23, !P1 ;  /* 0x00000017190a7207 */ /* 0x041fe20004800000 */
[----:B------:R-:W0:Y:S01]  /*8b20*/  S2R R19, SR_TID.X ;  /* 0x0000000000137919 */ /* 0x000e220000002100 */
[C---:B------:R-:W-:Y:S02]  /*8b30*/  SEL R23, R25.reuse, R15, !P1 ;  /* 0x0000000f19177207 */ /* 0x040fe40004800000 */
[C---:B----4-:R-:W-:Y:S01]  /*8b40*/  SEL R24, R25.reuse, R21, !P1 ;  /* 0x0000001519187207 */ /* 0x050fe20004800000 */
[----:B------:R2:W-:Y:S01]  /*8b50*/  STL [R1+0x2c], R10 ;  /* 0x00002c0a01007387 */ /* 0x0005e20000100800 */
[----:B-1----:R-:W-:-:S03]  /*8b60*/  SEL R16, R25, R22, !P1 ;  /* 0x0000001619107207 */ /* 0x002fc60004800000 */
[----:B------:R-:W-:Y:S04]  /*8b70*/  STL [R1+0x28], R18 ;  /* 0x0000281201007387 */ /* 0x000fe80000100800 */
[----:B------:R-:W-:Y:S01]  /*8b80*/  STL [R1+0x24], R16 ;  /* 0x0000241001007387 */ /* 0x000fe20000100800 */
[C---:B--2---:R-:W-:Y:S02]  /*8b90*/  SEL R10, R25.reuse, R0, !P1 ;  /* 0x00000000190a7207 */ /* 0x044fe40004800000 */
[----:B------:R-:W-:Y:S01]  /*8ba0*/  SEL R0, R25, R12, !P1 ;  /* 0x0000000c19007207 */ /* 0x000fe20004800000 */
[----:B------:R-:W-:Y:S01]  /*8bb0*/  IMAD R12, R29, UR7, RZ ;  /* 0x000000071d0c7c24 */ /* 0x000fe2000f8e02ff */
[C---:B------:R-:W-:Y:S01]  /*8bc0*/  SEL R29, R25.reuse, R20, !P1 ;  /* 0x00000014191d7207 */ /* 0x040fe20004800000 */
[----:B------:R1:W-:Y:S01]  /*8bd0*/  STL [R1+0x20], R10 ;  /* 0x0000200a01007387 */ /* 0x0003e20000100800 */
[----:B------:R-:W-:Y:S01]  /*8be0*/  SEL R25, R25, R5, !P1 ;  /* 0x0000000519197207 */ /* 0x000fe20004800000 */
[----:B------:R-:W2:Y:S02]  /*8bf0*/  LDCU UR7, c[0x0][0x3b0] ;  /* 0x00007600ff0777ac */ /* 0x000ea40008000800 */
[----:B------:R3:W-:Y:S04]  /*8c00*/  STL [R1+0x1c], R0 ;  /* 0x00001c0001007387 */ /* 0x0007e80000100800 */
[----:B------:R-:W-:Y:S01]  /*8c10*/  STL [R1+0xd20], R29 ;  /* 0x000d201d01007387 */ /* 0x000fe20000100800 */
[----:B-1----:R-:W1:Y:S01]  /*8c20*/  S2R R10, SR_TID.X ;  /* 0x00000000000a7919 */ /* 0x002e620000002100 */
[C---:B---3--:R-:W-:Y:S01]  /*8c30*/  LEA R0, P0, R12.reuse, UR12, 0x1 ;  /* 0x0000000c0c007c11 */ /* 0x048fe2000f8008ff */
[----:B------:R-:W3:Y:S01]  /*8c40*/  LDCU UR12, c[0x0][0x3a0] ;  /* 0x00007400ff0c77ac */ /* 0x000ee20008000800 */
[----:B------:R-:W-:Y:S02]  /*8c50*/  STL [R1+0xd24], R28 ;  /* 0x000d241c01007387 */ /* 0x000fe40000100800 */
[----:B------:R-:W-:-:S02]  /*8c60*/  LEA.HI.X.SX32 R12, R12, UR13, 0x1, P0 ;  /* 0x0000000d0c0c7c11 */ /* 0x000fc400080f0eff */
[----:B------:R4:W-:Y:S01]  /*8c70*/  STL [R1+0xd28], R27 ;  /* 0x000d281b01007387 */ /* 0x0009e20000100800 */
[----:B0-----:R-:W-:-:S03]  /*8c80*/  LEA.HI R18, R19, 0xf8, RZ, 0x1c ;  /* 0x000000f813127811 */ /* 0x001fc600078fe0ff */
[----:B------:R-:W-:Y:S04]  /*8c90*/  STL [R1+0xd2c], R26 ;  /* 0x000d2c1a01007387 */ /* 0x000fe80000100800 */
[----:B------:R-:W-:Y:S01]  /*8ca0*/  STL [R1+0xd30], R24 ;  /* 0x000d301801007387 */ /* 0x000fe20000100800 */
[----:B----4-:R-:W-:-:S03]  /*8cb0*/  IMAD R27, RZ, RZ, -UR6 ;  /* 0x80000006ff1b7e24 */ /* 0x010fc6000f8e02ff */
[----:B------:R-:W-:Y:S04]  /*8cc0*/  STL [R1+0xd34], R23 ;  /* 0x000d341701007387 */ /* 0x000fe80000100800 */
[----:B------:R0:W-:Y:S01]  /*8cd0*/  STL [R1+0xd38], R25 ;  /* 0x000d381901007387 */ /* 0x0001e20000100800 */
[----:B-1----:R-:W-:-:S03]  /*8ce0*/  LOP3.LUT R10, R10, 0x7f, RZ, 0xc0, !PT ;  /* 0x0000007f0a0a7812 */ /* 0x002fc600078ec0ff */
[----:B0-----:R-:W4:Y:S02]  /*8cf0*/  LDL.LU R25, [R1+0x14] ;  /* 0x0000140001197983 */ /* 0x001f240000300800 */
[----:B------:R-:W-:Y:S02]  /*8d00*/  IMAD R22, R10, R4, RZ ;  /* 0x000000040a167224 */ /* 0x000fe400078e02ff */
[----:B------:R-:W2:Y:S02]  /*8d10*/  LDL.LU R23, [R1+0x10] ;  /* 0x0000100001177983 */ /* 0x000ea40000300800 */
[----:B------:R-:W-:Y:S01]  /*8d20*/  IMAD R8, R4, 0x80, R22 ;  /* 0x0000008004087824 */ /* 0x000fe200078e0216 */
[----:B------:R-:W-:Y:S01]  /*8d30*/  LEA.HI R4, R19, 0xb8, RZ, 0x1c ;  /* 0x000000b813047811 */ /* 0x000fe200078fe0ff */
[----:B------:R-:W2:Y:S01]  /*8d40*/  LDL.LU R24, [R1+0xc] ;  /* 0x00000c0001187983 */ /* 0x000ea20000300800 */
[----:B------:R-:W-:-:S03]  /*8d50*/  LEA R14, P0, R22, UR10, 0x1 ;  /* 0x0000000a160e7c11 */ /* 0x000fc6000f8008ff */
[----:B------:R-:W-:Y:S01]  /*8d60*/  IMAD R20, R4, UR6, RZ ;  /* 0x0000000604147c24 */ /* 0x000fe2000f8e02ff */
[----:B------:R-:W-:Y:S01]  /*8d70*/  SHF.R.U32.HI R4, RZ, 0x4, R19 ;  /* 0x00000004ff047819 */ /* 0x000fe20000011613 */
[----:B------:R-:W2:Y:S01]  /*8d80*/  LDL.LU R26, [R1+0x8] ;  /* 0x00000800011a7983 */ /* 0x000ea20000300800 */
[----:B------:R-:W-:Y:S01]  /*8d90*/  LEA.HI.X.SX32 R15, R22, UR11, 0x1, P0 ;  /* 0x0000000b160f7c11 */ /* 0x000fe200080f0eff */
[----:B------:R-:W-:Y:S01]  /*8da0*/  IMAD R21, R18, UR6, RZ ;  /* 0x0000000612157c24 */ /* 0x000fe2000f8e02ff */
[----:B------:R-:W-:Y:S01]  /*8db0*/  LEA R16, P1, R8, UR10, 0x1 ;  /* 0x0000000a08107c11 */ /* 0x000fe2000f8208ff */
[----:B------:R-:W2:Y:S01]  /*8dc0*/  LDL.LU R28, [R1+0x4] ;  /* 0x00000400011c7983 */ /* 0x000ea20000300800 */
[----:B------:R-:W-:Y:S02]  /*8dd0*/  SGXT.U32 R4, R4, 0x3 ;  /* 0x000000030404781a */ /* 0x000fe40000000000 */
[----:B------:R-:W-:Y:S01]  /*8de0*/  LEA.HI R22, R19, 0x78, RZ, 0x1c ;  /* 0x0000007813167811 */ /* 0x000fe200078fe0ff */
[----:B------:R-:W2:Y:S01]  /*8df0*/  LDL.LU R29, [R1] ;  /* 0x00000000011d7983 */ /* 0x000ea20000300800 */
[----:B------:R-:W-:-:S03]  /*8e00*/  LEA.HI.X.SX32 R17, R8, UR11, 0x1, P1 ;  /* 0x0000000b08117c11 */ /* 0x000fc600088f0eff */
[----:B------:R0:W-:Y:S01]  /*8e10*/  STL.64 [R1+0xcd8], R14 ;  /* 0x000cd80e01007387 */ /* 0x0001e20000100a00 */
[----:B------:R-:W-:Y:S01]  /*8e20*/  IMAD R22, R22, UR6, RZ ;  /* 0x0000000616167c24 */ /* 0x000fe2000f8e02ff */
[----:B------:R-:W-:Y:S02]  /*8e30*/  LEA.HI R19, R19, 0x38, RZ, 0x1c ;  /* 0x0000003813137811 */ /* 0x000fe400078fe0ff */
[----:B0-----:R-:W2:Y:S01]  /*8e40*/  LDL.LU R15, [R1+0x8c] ;  /* 0x00008c00010f7983 */ /* 0x001ea20000300800 */
[----:B------:R-:W-:Y:S01]  /*8e50*/  IMAD R14, R4, UR6, RZ ;  /* 0x00000006040e7c24 */ /* 0x000fe2000f8e02ff */
[-C--:B------:R-:W-:Y:S02]  /*8e60*/  LEA R4, P2, R20, R0.reuse, 0x1 ;  /* 0x0000000014047211 */ /* 0x080fe400078408ff */
[----:B------:R0:W-:Y:S04]  /*8e70*/  STL [R1+0xd40], R16 ;  /* 0x000d401001007387 */ /* 0x0001e80000100800 */
[----:B------:R1:W-:Y:S01]  /*8e80*/  STL [R1+0xd3c], R17 ;  /* 0x000d3c1101007387 */ /* 0x0003e20000100800 */
[----:B0-----:R-:W-:-:S05]  /*8e90*/  LEA R16, P1, R21, R0, 0x1 ;  /* 0x0000000015107211 */ /* 0x001fca00078208ff */
[----:B------:R-:W-:Y:S01]  /*8ea0*/  STL [R1+0xb28], R16 ;  /* 0x000b281001007387 */ /* 0x000fe20000100800 */
[----:B-1----:R-:W-:-:S03]  /*8eb0*/  IMAD R17, R19, UR6, RZ ;  /* 0x0000000613117c24 */ /* 0x002fc6000f8e02ff */
[----:B------:R0:W-:Y:S02]  /*8ec0*/  STL [R1+0xb34], R4 ;  /* 0x000b340401007387 */ /* 0x0001e40000100800 */
[----:B0-----:R-:W-:Y:S01]  /*8ed0*/  LEA R4, P3, R22, R0, 0x1 ;  /* 0x0000000016047211 */ /* 0x001fe200078608ff */
[----:B------:R-:W-:-:S04]  /*8ee0*/  IMAD R16, RZ, RZ, -UR6 ;  /* 0x80000006ff107e24 */ /* 0x000fc8000f8e02ff */
[----:B------:R0:W-:Y:S01]  /*8ef0*/  STL [R1+0xb38], R4 ;  /* 0x000b380401007387 */ /* 0x0001e20000100800 */
[----:B------:R-:W-:Y:S02]  /*8f00*/  LEA R16, R16, R2, 0x3 ;  /* 0x0000000210107211 */ /* 0x000fe400078e18ff */
[----:B0-----:R-:W-:-:S05]  /*8f10*/  LEA R4, P5, R17, R0, 0x1 ;  /* 0x0000000011047211 */ /* 0x001fca00078a08ff */
[----:B------:R0:W-:Y:S02]  /*8f20*/  STL [R1+0xb3c], R4 ;  /* 0x000b3c0401007387 */ /* 0x0001e40000100800 */
[----:B0-----:R-:W-:-:S05]  /*8f30*/  LEA R4, P4, R2, R0, 0x1 ;  /* 0x0000000002047211 */ /* 0x001fca00078808ff */
[----:B------:R0:W-:Y:S02]  /*8f40*/  STL [R1+0xb2c], R4 ;  /* 0x000b2c0401007387 */ /* 0x0001e40000100800 */
[----:B0-----:R-:W-:-:S05]  /*8f50*/  LEA R4, P0, R16, R0, 0x1 ;  /* 0x0000000010047211 */ /* 0x001fca00078008ff */
[----:B------:R0:W-:Y:S04]  /*8f60*/  STL [R1+0xb30], R4 ;  /* 0x000b300401007387 */ /* 0x0001e80000100800 */
[----:B0-----:R-:W3:Y:S01]  /*8f70*/  LDL.LU R4, [R1+0xd44] ;  /* 0x000d440001047983 */ /* 0x001ee20000300800 */
[-C--:B------:R-:W-:Y:S02]  /*8f80*/  LEA.HI.X.SX32 R21, R21, R12.reuse, 0x1, P1 ;  /* 0x0000000c15157211 */ /* 0x080fe400008f0eff */
[----:B------:R-:W-:-:S03]  /*8f90*/  LEA.HI.X.SX32 R20, R20, R12, 0x1, P2 ;  /* 0x0000000c14147211 */ /* 0x000fc600010f0eff */
[----:B------:R2:W-:Y:S01]  /*8fa0*/  STL [R1+0xb20], R21 ;  /* 0x000b201501007387 */ /* 0x0005e20000100800 */
[----:B------:R-:W-:Y:S01]  /*8fb0*/  LEA.HI.X.SX32 R22, R22, R12, 0x1, P3 ;  /* 0x0000000c16167211 */ /* 0x000fe200018f0eff */
[----:B------:R-:W-:-:S04]  /*8fc0*/  IMAD R5, R27, 0x8, R3 ;  /* 0x000000081b057824 */ /* 0x000fc800078e0203 */
[----:B------:R-:W-:-:S04]  /*8fd0*/  IMAD R10, R27, 0x8, R5 ;  /* 0x000000081b0a7824 */ /* 0x000fc800078e0205 */
[----:B------:R-:W-:-:S04]  /*8fe0*/  IMAD R8, R27, 0x8, R10 ;  /* 0x000000081b087824 */ /* 0x000fc800078e020a */
[----:B------:R-:W-:-:S04]  /*8ff0*/  IMAD R18, R27, 0x8, R8 ;  /* 0x000000081b127824 */ /* 0x000fc800078e0208 */
[----:B------:R-:W-:Y:S01]  /*9000*/  IMAD R19, R27, 0x8, R18 ;  /* 0x000000081b137824 */ /* 0x000fe200078e0212 */
[----:B--2---:R-:W-:-:S05]  /*9010*/  LEA R21, P1, R15, R0, 0x1 ;  /* 0x000000000f157211 */ /* 0x004fca00078208ff */
[----:B------:R4:W-:Y:S04]  /*9020*/  STL [R1+0xb24], R21 ;  /* 0x000b241501007387 */ /* 0x0009e80000100800 */
[----:B------:R0:W-:Y:S01]  /*9030*/  STL [R1+0xb14], R20 ;  /* 0x000b141401007387 */ /* 0x0001e20000100800 */
[-C--:B----4-:R-:W-:Y:S02]  /*9040*/  LEA R21, P2, R25, R0.reuse, 0x1 ;  /* 0x0000000019157211 */ /* 0x090fe400078408ff */
[----:B0-----:R-:W-:-:S03]  /*9050*/  LEA R20, P3, R23, R0, 0x1 ;  /* 0x0000000017147211 */ /* 0x001fc600078608ff */
[----:B------:R0:W-:Y:S04]  /*9060*/  STL [R1+0xb08], R21 ;  /* 0x000b081501007387 */ /* 0x0001e80000100800 */
[----:B------:R-:W-:Y:S04]  /*9070*/  STL [R1+0xb18], R22 ;  /* 0x000b181601007387 */ /* 0x000fe80000100800 */
[----:B------:R1:W-:Y:S01]  /*9080*/  STL [R1+0xb0c], R20 ;  /* 0x000b0c1401007387 */ /* 0x0003e20000100800 */
[----:B0-----:R-:W-:Y:S02]  /*9090*/  LEA.HI.X.SX32 R21, R17, R12, 0x1, P5 ;  /* 0x0000000c11157211 */ /* 0x001fe400028f0eff */
[----:B------:R-:W-:-:S03]  /*90a0*/  LEA R17, P5, R24, R0, 0x1 ;  /* 0x0000000018117211 */ /* 0x000fc600078a08ff */
[----:B------:R-:W-:Y:S01]  /*90b0*/  STL [R1+0xb1c], R21 ;  /* 0x000b1c1501007387 */ /* 0x000fe20000100800 */
[----:B-1----:R-:W-:Y:S02]  /*90c0*/  LEA.HI.X.SX32 R20, R2, R12, 0x1, P4 ;  /* 0x0000000c02147211 */ /* 0x002fe400020f0eff */
[----:B------:R-:W-:Y:S01]  /*90d0*/  LEA R2, P4, R26, R0, 0x1 ;  /* 0x000000001a027211 */ /* 0x000fe200078808ff */
[----:B------:R0:W-:Y:S04]  /*90e0*/  STL [R1+0xb10], R17 ;  /* 0x000b101101007387 */ /* 0x0001e80000100800 */
[----:B------:R-:W-:Y:S04]  /*90f0*/  STL [R1+0xb00], R20 ;  /* 0x000b001401007387 */ /* 0x000fe80000100800 */
[----:B------:R1:W-:Y:S01]  /*9100*/  STL [R1+0xb04], R2 ;  /* 0x000b040201007387 */ /* 0x0003e20000100800 */
[----:B0-----:R-:W-:-:S02]  /*9110*/  LEA.HI.X.SX32 R17, R16, R12, 0x1, P0 ;  /* 0x0000000c10117211 */ /* 0x001fc400000f0eff */
[----:B------:R-:W-:-:S03]  /*9120*/  LEA R16, P0, R28, R0, 0x1 ;  /* 0x000000001c107211 */ /* 0x000fc600078008ff */
[----:B------:R-:W-:Y:S01]  /*9130*/  STL [R1+0xaf0], R17 ;  /* 0x000af01101007387 */ /* 0x000fe20000100800 */
[----:B-1----:R-:W-:Y:S02]  /*9140*/  LEA.HI.X.SX32 R2, R15, R12, 0x1, P1 ;  /* 0x0000000c0f027211 */ /* 0x002fe400008f0eff */
[----:B------:R-:W-:Y:S01]  /*9150*/  LEA R15, P1, R29, R0, 0x1 ;  /* 0x000000001d0f7211 */ /* 0x000fe200078208ff */
[----:B------:R0:W-:Y:S04]  /*9160*/  STL [R1+0xaf8], R16 ;  /* 0x000af81001007387 */ /* 0x0001e80000100800 */
[----:B------:R-:W-:Y:S04]  /*9170*/  STL [R1+0xaf4], R2 ;  /* 0x000af40201007387 */ /* 0x000fe80000100800 */
[----:B------:R1:W-:Y:S01]  /*9180*/  STL [R1+0xafc], R15 ;  /* 0x000afc0f01007387 */ /* 0x0003e20000100800 */
[----:B0-----:R-:W-:-:S05]  /*9190*/  LEA.HI.X.SX32 R16, R25, R12, 0x1, P2 ;  /* 0x0000000c19107211 */ /* 0x001fca00010f0eff */
[----:B------:R0:W-:Y:S01]  /*91a0*/  STL [R1+0xae8], R16 ;  /* 0x000ae81001007387 */ /* 0x0001e20000100800 */
[----:B-1----:R-:W-:Y:S02]  /*91b0*/  LEA.HI.X.SX32 R15, R23, R12, 0x1, P3 ;  /* 0x0000000c170f7211 */ /* 0x002fe400018f0eff */
[-C--:B0-----:R-:W-:Y:S02]  /*91c0*/  LEA R16, P3, R6, R0.reuse, 0x1 ;  /* 0x0000000006107211 */ /* 0x081fe400078608ff */
[----:B---3--:R-:W-:-:S05]  /*91d0*/  LEA R2, P2, R4, R0, 0x1 ;  /* 0x0000000004027211 */ /* 0x008fca00078408ff */
[----:B------:R0:W-:Y:S04]  /*91e0*/  STL [R1+0xaec], R2 ;  /* 0x000aec0201007387 */ /* 0x0001e80000100800 */
[----:B------:R1:W-:Y:S01]  /*91f0*/  STL [R1+0xae0], R15 ;  /* 0x000ae00f01007387 */ /* 0x0003e20000100800 */
[----:B0-----:R-:W-:-:S03]  /*9200*/  LEA.HI.X.SX32 R2, R24, R12, 0x1, P5 ;  /* 0x0000000c18027211 */ /* 0x001fc600028f0eff */
[----:B------:R0:W-:Y:S01]  /*9210*/  STL [R1+0xae4], R16 ;  /* 0x000ae41001007387 */ /* 0x0001e20000100800 */
[----:B-1----:R-:W-:-:S03]  /*9220*/  LEA R15, P5, R7, R0, 0x1 ;  /* 0x00000000070f7211 */ /* 0x002fc600078a08ff */
[----:B------:R1:W-:Y:S04]  /*9230*/  STL [R1+0xad8], R2 ;  /* 0x000ad80201007387 */ /* 0x0003e80000100800 */
[----:B------:R2:W-:Y:S01]  /*9240*/  STL [R1+0xadc], R15 ;  /* 0x000adc0f01007387 */ /* 0x0005e20000100800 */
[----:B0-----:R-:W-:Y:S02]  /*9250*/  LEA.HI.X.SX32 R16, R26, R12, 0x1, P4 ;  /* 0x0000000c1a107211 */ /* 0x001fe400020f0eff */
[----:B-1----:R-:W-:-:S03]  /*9260*/  LEA R2, P4, R9, R0, 0x1 ;  /* 0x0000000009027211 */ /* 0x002fc600078808ff */
[----:B------:R0:W-:Y:S01]  /*9270*/  STL [R1+0xad0], R16 ;  /* 0x000ad01001007387 */ /* 0x0001e20000100800 */
[----:B--2---:R-:W-:-:S03]  /*9280*/  LEA.HI.X.SX32 R15, R28, R12, 0x1, P0 ;  /* 0x0000000c1c0f7211 */ /* 0x004fc600000f0eff */
[----:B------:R1:W-:Y:S01]  /*9290*/  STL [R1+0xad4], R2 ;  /* 0x000ad40201007387 */ /* 0x0003e20000100800 */
[----:B------:R-:W-:-:S03]  /*92a0*/  LEA.HI.X.SX32 R4, R4, R12, 0x1, P2 ;  /* 0x0000000c04047211 */ /* 0x000fc600010f0eff */
[----:B------:R2:W-:Y:S01]  /*92b0*/  STL [R1+0xac8], R15 ;  /* 0x000ac80f01007387 */ /* 0x0005e20000100800 */
[----:B0-----:R-:W-:Y:S02]  /*92c0*/  LEA R16, P0, R13, R0, 0x1 ;  /* 0x000000000d107211 */ /* 0x001fe400078008ff */
[----:B-1----:R-:W-:-:S03]  /*92d0*/  LEA.HI.X.SX32 R2, R29, R12, 0x1, P1 ;  /* 0x0000000c1d027211 */ /* 0x002fc600008f0eff */
[----:B------:R-:W-:Y:S01]  /*92e0*/  STL [R1+0xacc], R16 ;  /* 0x000acc1001007387 */ /* 0x000fe20000100800 */
[----:B--2---:R-:W-:-:S03]  /*92f0*/  LEA R15, P1, R11, R0, 0x1 ;  /* 0x000000000b0f7211 */ /* 0x004fc600078208ff */
[----:B------:R0:W-:Y:S01]  /*9300*/  STL [R1+0xac0], R2 ;  /* 0x000ac00201007387 */ /* 0x0001e20000100800 */
[----:B------:R-:W-:-:S03]  /*9310*/  LEA.HI.X.SX32 R6, R6, R12, 0x1, P3 ;  /* 0x0000000c06067211 */ /* 0x000fc600018f0eff */
[----:B------:R-:W-:Y:S04]  /*9320*/  STL [R1+0xac4], R15 ;  /* 0x000ac40f01007387 */ /* 0x000fe80000100800 */
[----:B------:R1:W-:Y:S01]  /*9330*/  STL [R1+0xab8], R4 ;  /* 0x000ab80401007387 */ /* 0x0003e20000100800 */
[----:B0-----:R-:W-:-:S05]  /*9340*/  LEA R2, P2, R3, R0, 0x1 ;  /* 0x0000000003027211 */ /* 0x001fca00078408ff */
        /* <DEDUP_REMOVED lines=8> */
[----:B------:R-:W-:Y:S04]  /*93d0*/  STL [R1+0xaac], R6 ;  /* 0x000aac0601007387 */ /* 0x000fe80000100800 */
[----:B------:R1:W-:Y:S01]  /*93e0*/  STL [R1+0xaa0], R4 ;  /* 0x000aa00401007387 */ /* 0x0003e20000100800 */
[----:B0-----:R-:W-:Y:S02]  /*93f0*/  LEA R2, P4, R8, R0, 0x1 ;  /* 0x0000000008027211 */ /* 0x001fe400078808ff */
[----:B-1----:R-:W-:-:S03]  /*9400*/  LEA.HI.X.SX32 R4, R13, R12, 0x1, P0 ;  /* 0x0000000c0d047211 */ /* 0x002fc600000f0eff */
[----:B------:R0:W-:Y:S01]  /*9410*/  STL [R1+0xaa4], R2 ;  /* 0x000aa40201007387 */ /* 0x0001e20000100800 */
[----:B------:R-:W-:-:S03]  /*9420*/  LEA R7, P0, R18, R0, 0x1 ;  /* 0x0000000012077211 */ /* 0x000fc600078008ff */
[----:B------:R1:W-:Y:S01]  /*9430*/  STL [R1+0xa98], R4 ;  /* 0x000a980401007387 */ /* 0x0003e20000100800 */
[----:B0-----:R-:W-:-:S03]  /*9440*/  LEA.HI.X.SX32 R2, R11, R12, 0x1, P1 ;  /* 0x0000000c0b027211 */ /* 0x001fc600008f0eff */
[----:B------:R-:W-:Y:S01]  /*9450*/  STL [R1+0xa9c], R7 ;  /* 0x000a9c0701007387 */ /* 0x000fe20000100800 */
[----:B-1----:R-:W-:-:S03]  /*9460*/  LEA R4, P6, R19, R0, 0x1 ;  /* 0x0000000013047211 */ /* 0x002fc600078c08ff */
[----:B------:R0:W-:Y:S04]  /*9470*/  STL [R1+0xa90], R2 ;  /* 0x000a900201007387 */ /* 0x0001e80000100800 */
[----:B------:R1:W-:Y:S01]  /*9480*/  STL [R1+0xa94], R4 ;  /* 0x000a940401007387 */ /* 0x0003e20000100800 */
[----:B0-----:R-:W-:Y:S02]  /*9490*/  LEA.HI.X.SX32 R2, R3, R12, 0x1, P2 ;  /* 0x0000000c03027211 */ /* 0x001fe400010f0eff */
[----:B-1----:R-:W-:-:S03]  /*94a0*/  LEA R4, P1, R14, R0, 0x1 ;  /* 0x000000000e047211 */ /* 0x002fc600078208ff */
[----:B------:R-:W-:Y:S01]  /*94b0*/  STL [R1+0xa88], R2 ;  /* 0x000a880201007387 */ /* 0x000fe20000100800 */
[-C--:B------:R-:W-:Y:S01]  /*94c0*/  LEA.HI.X.SX32 R3, R5, R12.reuse, 0x1, P3 ;  /* 0x0000000c05037211 */ /* 0x080fe200018f0eff */
[C---:B------:R-:W-:Y:S02]  /*94d0*/  IMAD R6, R27.reuse, 0x10, R19 ;  /* 0x000000101b067824 */ /* 0x040fe400078e0213 */
[----:B------:R0:W-:Y:S01]  /*94e0*/  STL [R1+0xa8c], R4 ;  /* 0x000a8c0401007387 */ /* 0x0001e20000100800 */
[-C--:B------:R-:W-:Y:S01]  /*94f0*/  LEA.HI.X.SX32 R5, R8, R12.reuse, 0x1, P4 ;  /* 0x0000000c08057211 */ /* 0x080fe200020f0eff */
[----:B------:R-:W-:Y:S02]  /*9500*/  IMAD R7, R27, 0x8, R6 ;  /* 0x000000081b077824 */ /* 0x000fe400078e0206 */
[----:B------:R1:W-:Y:S01]  /*9510*/  STL [R1+0xa84], R3 ;  /* 0x000a840301007387 */ /* 0x0003e20000100800 */
[-C--:B0-----:R-:W-:Y:S02]  /*9520*/  LEA.HI.X.SX32 R4, R10, R12.reuse, 0x1, P5 ;  /* 0x0000000c0a047211 */ /* 0x081fe400028f0eff */
[----:B-1----:R-:W-:-:S03]  /*9530*/  LEA.HI.X.SX32 R3, R18, R12, 0x1, P0 ;  /* 0x0000000c12037211 */ /* 0x002fc600000f0eff */
[----:B------:R-:W-:Y:S01]  /*9540*/  STL [R1+0xa80], R4 ;  /* 0x000a800401007387 */ /* 0x000fe20000100800 */
[----:B------:R-:W-:-:S03]  /*9550*/  LEA R8, P0, R6, R0, 0x1 ;  /* 0x0000000006087211 */ /* 0x000fc600078008ff */
[----:B------:R0:W-:Y:S04]  /*9560*/  STL [R1+0xa7c], R5 ;  /* 0x000a7c0501007387 */ /* 0x0001e80000100800 */
[----:B------:R1:W-:Y:S01]  /*9570*/  STL [R1+0xa78], R3 ;  /* 0x000a780301007387 */ /* 0x0003e20000100800 */
[----:B0-----:R-:W-:Y:S02]  /*9580*/  LEA.HI.X.SX32 R5, R19, R12, 0x1, P6 ;  /* 0x0000000c13057211 */ /* 0x001fe400030f0eff */
[----:B-1----:R-:W-:-:S03]  /*9590*/  LEA R3, P2, R7, R0, 0x1 ;  /* 0x0000000007037211 */ /* 0x002fc600078408ff */
[----:B------:R-:W-:Y:S04]  /*95a0*/  STL [R1+0xa54], R5 ;  /* 0x000a540501007387 */ /* 0x000fe80000100800 */
[----:B------:R0:W-:Y:S04]  /*95b0*/  STL [R1+0xa5c], R8 ;  /* 0x000a5c0801007387 */ /* 0x0001e80000100800 */
[----:B------:R1:W-:Y:S04]  /*95c0*/  STL [R1+0xa64], R3 ;  /* 0x000a640301007387 */ /* 0x0003e80000100800 */
[----:B------:R-:W2:Y:S01]  /*95d0*/  LDL.LU R28, [R1+0x1a0] ;  /* 0x0001a000011c7983 */ /* 0x000ea20000300800 */
[----:B0-----:R-:W-:-:S02]  /*95e0*/  LEA.HI.X.SX32 R8, R14, R12, 0x1, P1 ;  /* 0x0000000c0e087211 */ /* 0x001fc400008f0eff */
[----:B-1----:R-:W-:-:S03]  /*95f0*/  LEA.HI.X.SX32 R3, R6, R12, 0x1, P0 ;  /* 0x0000000c06037211 */ /* 0x002fc600000f0eff */
[----:B------:R0:W-:Y:S04]  /*9600*/  STL [R1+0xa74], R8 ;  /* 0x000a740801007387 */ /* 0x0001e80000100800 */
[----:B------:R1:W-:Y:S04]  /*9610*/  STL [R1+0xa58], R3 ;  /* 0x000a580301007387 */ /* 0x0003e80000100800 */
[----:B------:R-:W3:Y:S01]  /*9620*/  LDL.LU R29, [R1+0x1a8] ;  /* 0x0001a800011d7983 */ /* 0x000ee20000300800 */
[----:B------:R-:W-:Y:S01]  /*9630*/  IMAD R2, R27, 0x8, R7 ;  /* 0x000000081b027824 */ /* 0x000fe200078e0207 */
[----:B------:R-:W-:-:S03]  /*9640*/  LEA.HI.X.SX32 R6, R7, R12, 0x1, P2 ;  /* 0x0000000c07067211 */ /* 0x000fc600010f0eff */
[C---:B------:R-:W-:Y:S02]  /*9650*/  IMAD R4, R27.reuse, 0x8, R2 ;  /* 0x000000081b047824 */ /* 0x040fe400078e0202 */
[----:B------:R4:W-:Y:S02]  /*9660*/  STL [R1+0xa60], R6 ;  /* 0x000a600601007387 */ /* 0x0009e40000100800 */
[C---:B------:R-:W-:Y:S01]  /*9670*/  IMAD R5, R27.reuse, 0x8, R4 ;  /* 0x000000081b057824 */ /* 0x040fe200078e0204 */
[-C--:B0-----:R-:W-:Y:S01]  /*9680*/  LEA R8, P1, R4, R0.reuse, 0x1 ;  /* 0x0000000004087211 */ /* 0x081fe200078208ff */
[----:B------:R-:W3:Y:S02]  /*9690*/  LDL.LU R23, [R1+0x1b0] ;  /* 0x0001b00001177983 */ /* 0x000ee40000300800 */
[----:B-1----:R-:W-:Y:S01]  /*96a0*/  IMAD R3, R27, 0x8, R5 ;  /* 0x000000081b037824 */ /* 0x002fe200078e0205 */
[-C--:B----4-:R-:W-:Y:S01]  /*96b0*/  LEA R6, P0, R2, R0.reuse, 0x1 ;  /* 0x0000000002067211 */ /* 0x090fe200078008ff */
[----:B------:R-:W4:Y:S01]  /*96c0*/  LDL.LU R24, [R1+0x220] ;  /* 0x0002200001187983 */ /* 0x000f220000300800 */
[----:B------:R-:W-:-:S03]  /*96d0*/  LEA R7, P2, R5, R0, 0x1 ;  /* 0x0000000005077211 */ /* 0x000fc600078408ff */
[----:B------:R0:W-:Y:S04]  /*96e0*/  STL [R1+0xa68], R6 ;  /* 0x000a680601007387 */ /* 0x0001e80000100800 */
[----:B------:R-:W-:Y:S01]  /*96f0*/  STL [R1+0xa6c], R8 ;  /* 0x000a6c0801007387 */ /* 0x000fe20000100800 */
[----:B0-----:R-:W-:-:S03]  /*9700*/  LEA R6, P3, R3, R0, 0x1 ;  /* 0x0000000003067211 */ /* 0x001fc600078608ff */
[----:B------:R-:W-:Y:S01]  /*9710*/  STL [R1+0xa70], R7 ;  /* 0x000a700701007387 */ /* 0x000fe20000100800 */
[----:B------:R-:W-:-:S03]  /*9720*/  LEA.HI.X.SX32 R0, R2, R12, 0x1, P0 ;  /* 0x0000000c02007211 */ /* 0x000fc600000f0eff */
[----:B------:R-:W4:Y:S04]  /*9730*/  LDL.LU R20, [R1+0x21c] ;  /* 0x00021c0001147983 */ /* 0x000f280000300800 */
[----:B------:R-:W-:Y:S04]  /*9740*/  STL [R1+0xa50], R6 ;  /* 0x000a500601007387 */ /* 0x000fe80000100800 */
[----:B------:R-:W4:Y:S04]  /*9750*/  LDL.LU R21, [R1+0x218] ;  /* 0x0002180001157983 */ /* 0x000f280000300800 */
[----:B------:R0:W-:Y:S01]  /*9760*/  STL [R1+0xa44], R0 ;  /* 0x000a440001007387 */ /* 0x0001e20000100800 */
[----:B------:R-:W-:-:S03]  /*9770*/  LEA.HI.X.SX32 R2, R4, R12, 0x1, P1 ;  /* 0x0000000c04027211 */ /* 0x000fc600008f0eff */
[----:B0-----:R-:W4:Y:S04]  /*9780*/  LDL.LU R0, [R1+0x20c] ;  /* 0x00020c0001007983 */ /* 0x001f280000300800 */
[----:B------:R-:W4:Y:S04]  /*9790*/  LDL.LU R7, [R1+0x208] ;  /* 0x0002080001077983 */ /* 0x000f280000300800 */
        /* <DEDUP_REMOVED lines=12> */
[----:B------:R0:W-:Y:S02]  /*9860*/  STL [R1+0xa48], R2 ;  /* 0x000a480201007387 */ /* 0x0001e40000100800 */
[----:B0-----:R-:W-:-:S02]  /*9870*/  LEA.HI.X.SX32 R2, R5, R12, 0x1, P2 ;  /* 0x0000000c05027211 */ /* 0x001fc400010f0eff */
[----:B------:R-:W4:Y:S01]  /*9880*/  LDL.LU R5, [R1+0x214] ;  /* 0x0002140001057983 */ /* 0x000f220000300800 */
[----:B------:R-:W-:-:S03]  /*9890*/  LEA.HI.X.SX32 R3, R3, R12, 0x1, P3 ;  /* 0x0000000c03037211 */ /* 0x000fc600018f0eff */
[----:B------:R2:W-:Y:S02]  /*98a0*/  STL [R1+0xa4c], R2 ;  /* 0x000a4c0201007387 */ /* 0x0005e40000100800 */
[----:B--2---:R-:W-:Y:S02]  /*98b0*/  IMAD R2, R28, UR7, RZ ;  /* 0x000000071c027c24 */ /* 0x004fe4000f8e02ff */
[----:B------:R-:W2:Y:S04]  /*98c0*/  LDL.LU R28, [R1+0x1d4] ;  /* 0x0001d400011c7983 */ /* 0x000ea80000300800 */
[----:B------:R-:W-:Y:S04]  /*98d0*/  STL [R1+0xa40], R3 ;  /* 0x000a400301007387 */ /* 0x000fe80000100800 */
[----:B------:R4:W-:Y:S01]  /*98e0*/  STL [R1+0x360], R2 ;  /* 0x0003600201007387 */ /* 0x0009e20000100800 */
[----:B---3--:R-:W-:-:S03]  /*98f0*/  IMAD R10, R29, UR7, RZ ;  /* 0x000000071d0a7c24 */ /* 0x008fc6000f8e02ff */
[----:B------:R-:W3:Y:S04]  /*9900*/  LDL.LU R29, [R1+0x1d0] ;  /* 0x0001d000011d7983 */ /* 0x000ee80000300800 */
[----:B------:R-:W3:Y:S04]  /*9910*/  LDL.LU R15, [R1+0x1cc] ;  /* 0x0001cc00010f7983 */ /* 0x000ee80000300800 */
[----:B------:R-:W3:Y:S01]  /*9920*/  LDL.LU R17, [R1+0x1c8] ;  /* 0x0001c80001117983 */ /* 0x000ee20000300800 */
[----:B------:R-:W-:-:S03]  /*9930*/  IMAD R6, R23, UR7, RZ ;  /* 0x0000000717067c24 */ /* 0x000fc6000f8e02ff */
[----:B------:R-:W3:Y:S04]  /*9940*/  LDL.LU R25, [R1+0x1c4] ;  /* 0x0001c40001197983 */ /* 0x000ee80000300800 */
[----:B------:R-:W3:Y:S01]  /*9950*/  LDL.LU R23, [R1+0x1c0] ;  /* 0x0001c00001177983 */ /* 0x000ee20000300800 */
[----:B----4-:R-:W-:-:S03]  /*9960*/  IMAD R2, R24, UR7, RZ ;  /* 0x0000000718027c24 */ /* 0x010fc6000f8e02ff */
[----:B------:R-:W4:Y:S01]  /*9970*/  LDL.LU R24, [R1+0x1bc] ;  /* 0x0001bc0001187983 */ /* 0x000f220000300800 */
[----:B------:R-:W-:Y:S02]  /*9980*/  IMAD R3, R4, UR7, RZ ;  /* 0x0000000704037c24 */ /* 0x000fe4000f8e02ff */
[----:B------:R-:W-:Y:S02]  /*9990*/  IMAD R4, R0, UR7, RZ ;  /* 0x0000000700047c24 */ /* 0x000fe4000f8e02ff */
[----:B------:R-:W-:Y:S02]  /*99a0*/  IMAD R0, R7, UR7, RZ ;  /* 0x0000000707007c24 */ /* 0x000fe4000f8e02ff */
[----:B------:R-:W-:-:S05]  /*99b0*/  IMAD R5, R5, UR7, RZ ;  /* 0x0000000705057c24 */ /* 0x000fca000f8e02ff */
[----:B------:R-:W-:Y:S04]  /*99c0*/  STL [R1], R5 ;  /* 0x0000000501007387 */ /* 0x000fe80000100800 */
[----:B------:R0:W-:Y:S04]  /*99d0*/  STL [R1+0x4], R3 ;  /* 0x0000040301007387 */ /* 0x0001e80000100800 */
[----:B------:R1:W-:Y:S01]  /*99e0*/  STL [R1+0x10], R4 ;  /* 0x0000100401007387 */ /* 0x0003e20000100800 */
[----:B0-----:R-:W-:-:S03]  /*99f0*/  IMAD R3, R19, UR7, RZ ;  /* 0x0000000713037c24 */ /* 0x001fc6000f8e02ff */
[----:B------:R0:W-:Y:S01]  /*9a00*/  STL [R1+0x6c], R0 ;  /* 0x00006c0001007387 */ /* 0x0001e20000100800 */
[----:B-1----:R-:W-:-:S03]  /*9a10*/  IMAD R4, R18, UR7, RZ ;  /* 0x0000000712047c24 */ /* 0x002fc6000f8e02ff */
[----:B------:R1:W-:Y:S04]  /*9a20*/  STL [R1+0x140], R3 ;  /* 0x0001400301007387 */ /* 0x0003e80000100800 */
[----:B------:R1:W-:Y:S01]  /*9a30*/  STL [R1+0x144], R4 ;  /* 0x0001440401007387 */ /* 0x0003e20000100800 */
[----:B0-----:R-:W-:Y:S02]  /*9a40*/  IMAD R0, R8, UR7, RZ ;  /* 0x0000000708007c24 */ /* 0x001fe4000f8e02ff */
[----:B-1----:R-:W-:-:S03]  /*9a50*/  IMAD R3, R11, UR7, RZ ;  /* 0x000000070b037c24 */ /* 0x002fc6000f8e02ff */
[----:B------:R0:W-:Y:S01]  /*9a60*/  STL [R1+0x1a8], R0 ;  /* 0x0001a80001007387 */ /* 0x0001e20000100800 */
[----:B------:R-:W-:-:S03]  /*9a70*/  IMAD R4, R13, UR7, RZ ;  /* 0x000000070d047c24 */ /* 0x000fc6000f8e02ff */
[----:B------:R1:W-:Y:S04]  /*9a80*/  STL [R1+0x200], R3 ;  /* 0x0002000301007387 */ /* 0x0003e80000100800 */
[----:B------:R1:W-:Y:S01]  /*9a90*/  STL [R1+0x204], R4 ;  /* 0x0002040401007387 */ /* 0x0003e20000100800 */
[----:B0-----:R-:W-:Y:S02]  /*9aa0*/  IMAD R0, R9, UR7, RZ ;  /* 0x0000000709007c24 */ /* 0x001fe4000f8e02ff */
[----:B-1----:R-:W-:-:S03]  /*9ab0*/  IMAD R3, R22, UR7, RZ ;  /* 0x0000000716037c24 */ /* 0x002fc6000f8e02ff */
[----:B------:R0:W-:Y:S01]  /*9ac0*/  STL [R1+0x210], R0 ;  /* 0x0002100001007387 */ /* 0x0001e20000100800 */
[----:B------:R-:W-:-:S03]  /*9ad0*/  IMAD R4, R16, UR7, RZ ;  /* 0x0000000710047c24 */ /* 0x000fc6000f8e02ff */
[----:B------:R1:W-:Y:S04]  /*9ae0*/  STL [R1+0x214], R3 ;  /* 0x0002140301007387 */ /* 0x0003e80000100800 */
[----:B------:R-:W-:Y:S01]  /*9af0*/  STL [R1+0x1e4], R4 ;  /* 0x0001e40401007387 */ /* 0x000fe20000100800 */
[----:B0-----:R-:W-:Y:S02]  /*9b00*/  IMAD R0, R14, UR7, RZ ;  /* 0x000000070e007c24 */ /* 0x001fe4000f8e02ff */
[----:B-1----:R-:W-:Y:S02]  /*9b10*/  IMAD R3, R26, UR7, RZ ;  /* 0x000000071a037c24 */ /* 0x002fe4000f8e02ff */
[----:B------:R-:W4:Y:S04]  /*9b20*/  LDL.LU R26, [R1+0x1b8] ;  /* 0x0001b800011a7983 */ /* 0x000f280000300800 */
[----:B------:R0:W-:Y:S04]  /*9b30*/  STL [R1+0x1e0], R0 ;  /* 0x0001e00001007387 */ /* 0x0001e80000100800 */
[----:B------:R2:W-:Y:S04]  /*9b40*/  STL [R1+0x220], R3 ;  /* 0x0002200301007387 */ /* 0x0005e80000100800 */
[----:B------:R-:W4:Y:S01]  /*9b50*/  LDL.LU R16, [R1+0x1b4] ;  /* 0x0001b40001107983 */ /* 0x000f220000300800 */
[----:B0-----:R-:W-:-:S03]  /*9b60*/  IMAD R0, R27, UR7, RZ ;  /* 0x000000071b007c24 */ /* 0x001fc6000f8e02ff */
[----:B------:R-:W4:Y:S04]  /*9b70*/  LDL.LU R14, [R1+0x1ac] ;  /* 0x0001ac00010e7983 */ /* 0x000f280000300800 */
[----:B------:R3:W-:Y:S04]  /*9b80*/  STL [R1+0x224], R0 ;  /* 0x0002240001007387 */ /* 0x0007e80000100800 */
[----:B------:R-:W4:Y:S01]  /*9b90*/  LDL.LU R27, [R1+0x1a4] ;  /* 0x0001a400011b7983 */ /* 0x000f220000300800 */
[----:B--2---:R-:W-:-:S03]  /*9ba0*/  IMAD R3, R28, UR7, RZ ;  /* 0x000000071c037c24 */ /* 0x004fc6000f8e02ff */
[----:B------:R-:W2:Y:S04]  /*9bb0*/  LDL.LU R28, [R1+0x19c] ;  /* 0x00019c00011c7983 */ /* 0x000ea80000300800 */
[----:B------:R0:W-:Y:S01]  /*9bc0*/  STL [R1+0x1d4], R3 ;  /* 0x0001d40301007387 */ /* 0x0001e20000100800 */
[----:B---3--:R-:W-:-:S03]  /*9bd0*/  IMAD R0, R29, UR7, RZ ;  /* 0x000000071d007c24 */ /* 0x008fc6000f8e02ff */
[----:B------:R-:W3:Y:S01]  /*9be0*/  LDL.LU R29, [R1+0x198] ;  /* 0x00019800011d7983 */ /* 0x000ee20000300800 */
[----:B0-----:R-:W-:-:S03]  /*9bf0*/  IMAD R3, R15, UR7, RZ ;  /* 0x000000070f037c24 */ /* 0x001fc6000f8e02ff */
[----:B------:R0:W-:Y:S04]  /*9c00*/  STL [R1+0x1d0], R0 ;  /* 0x0001d00001007387 */ /* 0x0001e80000100800 */
[----:B------:R-:W3:Y:S04]  /*9c10*/  LDL.LU R15, [R1+0x194] ;  /* 0x00019400010f7983 */ /* 0x000ee80000300800 */
[----:B------:R1:W-:Y:S01]  /*9c20*/  STL [R1+0x238], R3 ;  /* 0x0002380301007387 */ /* 0x0003e20000100800 */
[----:B0-----:R-:W-:Y:S02]  /*9c30*/  IMAD R0, R17, UR7, RZ ;  /* 0x0000000711007c24 */ /* 0x001fe4000f8e02ff */
[----:B------:R-:W-:-:S02]  /*9c40*/  IMAD R4, R23, UR7, RZ ;  /* 0x0000000717047c24 */ /* 0x000fc4000f8e02ff */
[----:B-1----:R-:W-:Y:S01]  /*9c50*/  IMAD R3, R25, UR7, RZ ;  /* 0x0000000719037c24 */ /* 0x002fe2000f8e02ff */
[----:B------:R4:W-:Y:S04]  /*9c60*/  STL [R1+0x23c], R0 ;  /* 0x00023c0001007387 */ /* 0x0009e80000100800 */
[----:B------:R0:W-:Y:S01]  /*9c70*/  STL [R1+0x250], R3 ;  /* 0x0002500301007387 */ /* 0x0001e20000100800 */
[----:B----4-:R-:W-:-:S03]  /*9c80*/  IMAD R0, R24, UR7, RZ ;  /* 0x0000000718007c24 */ /* 0x010fc6000f8e02ff */
[----:B0-----:R-:W4:Y:S04]  /*9c90*/  LDL.LU R3, [R1+0x190] ;  /* 0x0001900001037983 */ /* 0x001f280000300800 */
[----:B------:R0:W-:Y:S04]  /*9ca0*/  STL [R1+0x254], R4 ;  /* 0x0002540401007387 */ /* 0x0001e80000100800 */
[----:B------:R-:W4:Y:S04]  /*9cb0*/  LDL.LU R12, [R1+0x18c] ;  /* 0x00018c00010c7983 */ /* 0x000f280000300800 */
[----:B------:R1:W-:Y:S04]  /*9cc0*/  STL [R1+0x1bc], R0 ;  /* 0x0001bc0001007387 */ /* 0x0003e80000100800 */
[----:B------:R-:W4:Y:S04]  /*9cd0*/  LDL.LU R5, [R1+0x188] ;  /* 0x0001880001057983 */ /* 0x000f280000300800 */
[----:B0-----:R-:W4:Y:S04]  /*9ce0*/  LDL.LU R4, [R1+0x184] ;  /* 0x0001840001047983 */ /* 0x001f280000300800 */
[----:B-1----:R-:W4:Y:S04]  /*9cf0*/  LDL.LU R0, [R1+0x180] ;  /* 0x0001800001007983 */ /* 0x002f280000300800 */
        /* <DEDUP_REMOVED lines=10> */
[----:B------:R-:W4:Y:S01]  /*9da0*/  LDL.LU R24, [R1+0x154] ;  /* 0x0001540001187983 */ /* 0x000f220000300800 */
[----:B------:R-:W-:-:S03]  /*9db0*/  IMAD R17, R26, UR7, RZ ;  /* 0x000000071a117c24 */ /* 0x000fc6000f8e02ff */
[----:B------:R-:W4:Y:S04]  /*9dc0*/  LDL.LU R26, [R1+0x150] ;  /* 0x00015000011a7983 */ /* 0x000f280000300800 */
[----:B------:R0:W-:Y:S02]  /*9dd0*/  STL [R1+0x1b8], R17 ;  /* 0x0001b81101007387 */ /* 0x0001e40000100800 */
[----:B0-----:R-:W-:Y:S02]  /*9de0*/  IMAD R17, R16, UR7, RZ ;  /* 0x0000000710117c24 */ /* 0x001fe4000f8e02ff */
[----:B------:R-:W-:-:S03]  /*9df0*/  IMAD R14, R14, UR7, RZ ;  /* 0x000000070e0e7c24 */ /* 0x000fc6000f8e02ff */
[----:B------:R-:W-:Y:S01]  /*9e00*/  STL [R1+0x258], R17 ;  /* 0x0002581101007387 */ /* 0x000fe20000100800 */
[----:B------:R-:W-:-:S03]  /*9e10*/  IMAD R16, R27, UR7, RZ ;  /* 0x000000071b107c24 */ /* 0x000fc6000f8e02ff */
[----:B------:R-:W4:Y:S04]  /*9e20*/  LDL.LU R27, [R1+0x14c] ;  /* 0x00014c00011b7983 */ /* 0x000f280000300800 */
[----:B------:R2:W-:Y:S04]  /*9e30*/  STL [R1+0x25c], R14 ;  /* 0x00025c0e01007387 */ /* 0x0005e80000100800 */
[----:B------:R3:W-:Y:S01]  /*9e40*/  STL [R1+0x260], R16 ;  /* 0x0002601001007387 */ /* 0x0007e20000100800 */
[----:B--2---:R-:W-:-:S03]  /*9e50*/  IMAD R14, R28, UR7, RZ ;  /* 0x000000071c0e7c24 */ /* 0x004fc6000f8e02ff */
[----:B------:R-:W2:Y:S04]  /*9e60*/  LDL.LU R28, [R1+0x148] ;  /* 0x00014800011c7983 */ /* 0x000ea80000300800 */
[----:B------:R0:W-:Y:S01]  /*9e70*/  STL [R1+0x264], R14 ;  /* 0x0002640e01007387 */ /* 0x0001e20000100800 */
[----:B---3--:R-:W-:-:S03]  /*9e80*/  IMAD R16, R29, UR7, RZ ;  /* 0x000000071d107c24 */ /* 0x008fc6000f8e02ff */
[----:B------:R-:W3:Y:S04]  /*9e90*/  LDL.LU R29, [R1+0x138] ;  /* 0x00013800011d7983 */ /* 0x000ee80000300800 */
[----:B------:R1:W-:Y:S01]  /*9ea0*/  STL [R1+0x268], R16 ;  /* 0x0002681001007387 */ /* 0x0003e20000100800 */
[----:B0-----:R-:W-:-:S03]  /*9eb0*/  IMAD R14, R15, UR7, RZ ;  /* 0x000000070f0e7c24 */ /* 0x001fc6000f8e02ff */
[----:B------:R-:W3:Y:S04]  /*9ec0*/  LDL.LU R17, [R1+0x134] ;  /* 0x0001340001117983 */ /* 0x000ee80000300800 */
[----:B-1----:R-:W3:Y:S04]  /*9ed0*/  LDL.LU R16, [R1+0x130] ;  /* 0x0001300001107983 */ /* 0x002ee80000300800 */
[----:B------:R0:W-:Y:S04]  /*9ee0*/  STL [R1+0x26c], R14 ;  /* 0x00026c0e01007387 */ /* 0x0001e80000100800 */
[----:B0-----:R-:W3:Y:S04]  /*9ef0*/  LDL.LU R14, [R1+0x12c] ;  /* 0x00012c00010e7983 */ /* 0x001ee80000300800 */
[----:B------:R-:W3:Y:S01]  /*9f00*/  LDL.LU R15, [R1+0x128] ;  /* 0x00012800010f7983 */ /* 0x000ee20000300800 */
[----:B----4-:R-:W-:-:S05]  /*9f10*/  IMAD R3, R3, UR7, RZ ;  /* 0x0000000703037c24 */ /* 0x010fca000f8e02ff */
[----:B------:R0:W-:Y:S01]  /*9f20*/  STL [R1+0x270], R3 ;  /* 0x0002700301007387 */ /* 0x0001e20000100800 */
[----:B------:R-:W-:Y:S02]  /*9f30*/  IMAD R12, R12, UR7, RZ ;  /* 0x000000070c0c7c24 */ /* 0x000fe4000f8e02ff */
[----:B------:R-:W-:-:S03]  /*9f40*/  IMAD R5, R5, UR7, RZ ;  /* 0x0000000705057c24 */ /* 0x000fc6000f8e02ff */
[----:B------:R-:W-:Y:S01]  /*9f50*/  STL [R1+0x274], R12 ;  /* 0x0002740c01007387 */ /* 0x000fe20000100800 */
[----:B0-----:R-:W-:-:S03]  /*9f60*/  IMAD R3, R4, UR7, RZ ;  /* 0x0000000704037c24 */ /* 0x001fc6000f8e02ff */
[----:B------:R-:W-:Y:S01]  /*9f70*/  STL [R1+0x278], R5 ;  /* 0x0002780501007387 */ /* 0x000fe20000100800 */
[----:B------:R-:W-:-:S03]  /*9f80*/  IMAD R4, R0, UR7, RZ ;  /* 0x0000000700047c24 */ /* 0x000fc6000f8e02ff */
[----:B------:R0:W-:Y:S01]  /*9f90*/  STL [R1+0x27c], R3 ;  /* 0x00027c0301007387 */ /* 0x0001e20000100800 */
[----:B------:R-:W-:-:S03]  /*9fa0*/  IMAD R0, R7, UR7, RZ ;  /* 0x0000000707007c24 */ /* 0x000fc6000f8e02ff */
        /* <DEDUP_REMOVED lines=9> */
[----:B----4-:R-:W-:-:S03]  /*a040*/  IMAD R4, R13, UR7, RZ ;  /* 0x000000070d047c24 */ /* 0x010fc6000f8e02ff */
[----:B------:R1:W-:Y:S04]  /*a050*/  STL [R1+0x294], R3 ;  /* 0x0002940301007387 */ /* 0x0003e80000100800 */
[----:B------:R4:W-:Y:S01]  /*a060*/  STL [R1+0x298], R4 ;  /* 0x0002980401007387 */ /* 0x0009e20000100800 */
[----:B0-----:R-:W-:Y:S02]  /*a070*/  IMAD R0, R9, UR7, RZ ;  /* 0x0000000709007c24 */ /* 0x001fe4000f8e02ff */
[----:B-1----:R-:W-:-:S03]  /*a080*/  IMAD R3, R22, UR7, RZ ;  /* 0x0000000716037c24 */ /* 0x002fc6000f8e02ff */
[----:B------:R0:W-:Y:S01]  /*a090*/  STL [R1+0x29c], R0 ;  /* 0x00029c0001007387 */ /* 0x0001e20000100800 */
[----:B----4-:R-:W-:-:S03]  /*a0a0*/  IMAD R4, R25, UR7, RZ ;  /* 0x0000000719047c24 */ /* 0x010fc6000f8e02ff */
[----:B------:R1:W-:Y:S04]  /*a0b0*/  STL [R1+0x2a0], R3 ;  /* 0x0002a00301007387 */ /* 0x0003e80000100800 */
[----:B------:R-:W-:Y:S01]  /*a0c0*/  STL [R1+0x2a4], R4 ;  /* 0x0002a40401007387 */ /* 0x000fe20000100800 */
[----:B0-----:R-:W-:-:S03]  /*a0d0*/  IMAD R0, R23, UR7, RZ ;  /* 0x0000000717007c24 */ /* 0x001fc6000f8e02ff */
[----:B------:R-:W4:Y:S01]  /*a0e0*/  LDL.LU R25, [R1+0x124] ;  /* 0x0001240001197983 */ /* 0x000f220000300800 */
[----:B-1----:R-:W-:-:S03]  /*a0f0*/  IMAD R3, R24, UR7, RZ ;  /* 0x0000000718037c24 */ /* 0x002fc6000f8e02ff */
[----:B------:R0:W-:Y:S04]  /*a100*/  STL [R1+0x2a8], R0 ;  /* 0x0002a80001007387 */ /* 0x0001e80000100800 */
[----:B------:R1:W-:Y:S04]  /*a110*/  STL [R1+0x2ac], R3 ;  /* 0x0002ac0301007387 */ /* 0x0003e80000100800 */
[----:B------:R-:W4:Y:S04]  /*a120*/  LDL.LU R23, [R1+0x120] ;  /* 0x0001200001177983 */ /* 0x000f280000300800 */
[----:B------:R-:W4:Y:S01]  /*a130*/  LDL.LU R24, [R1+0x11c] ;  /* 0x00011c0001187983 */ /* 0x000f220000300800 */
[----:B0-----:R-:W-:-:S05]  /*a140*/  IMAD R0, R26, UR7, RZ ;  /* 0x000000071a007c24 */ /* 0x001fca000f8e02ff */
[----:B------:R2:W-:Y:S04]  /*a150*/  STL [R1+0x2b0], R0 ;  /* 0x0002b00001007387 */ /* 0x0005e80000100800 */
[----:B------:R-:W4:Y:S01]  /*a160*/  LDL.LU R26, [R1+0x118] ;  /* 0x00011800011a7983 */ /* 0x000f220000300800 */
[----:B-1----:R-:W-:-:S03]  /*a170*/  IMAD R3, R27, UR7, RZ ;  /* 0x000000071b037c24 */ /* 0x002fc6000f8e02ff */
[----:B------:R-:W4:Y:S04]  /*a180*/  LDL.LU R27, [R1+0x114] ;  /* 0x00011400011b7983 */ /* 0x000f280000300800 */
[----:B------:R3:W-:Y:S01]  /*a190*/  STL [R1+0x2b4], R3 ;  /* 0x0002b40301007387 */ /* 0x0007e20000100800 */
[----:B--2---:R-:W-:-:S03]  /*a1a0*/  IMAD R0, R28, UR7, RZ ;  /* 0x000000071c007c24 */ /* 0x004fc6000f8e02ff */
[----:B------:R-:W2:Y:S04]  /*a1b0*/  LDL.LU R28, [R1+0x110] ;  /* 0x00011000011c7983 */ /* 0x000ea80000300800 */
[----:B------:R0:W-:Y:S01]  /*a1c0*/  STL [R1+0x2b8], R0 ;  /* 0x0002b80001007387 */ /* 0x0001e20000100800 */
[----:B---3--:R-:W-:-:S03]  /*a1d0*/  IMAD R3, R29, UR7, RZ ;  /* 0x000000071d037c24 */ /* 0x008fc6000f8e02ff */
[----:B------:R-:W3:Y:S04]  /*a1e0*/  LDL.LU R29, [R1+0x10c] ;  /* 0x00010c00011d7983 */ /* 0x000ee80000300800 */
[----:B------:R1:W-:Y:S01]  /*a1f0*/  STL [R1+0x2bc], R3 ;  /* 0x0002bc0301007387 */ /* 0x0003e20000100800 */
[----:B0-----:R-:W-:Y:S02]  /*a200*/  IMAD R0, R17, UR7, RZ ;  /* 0x0000000711007c24 */ /* 0x001fe4000f8e02ff */
[----:B-1----:R-:W-:-:S03]  /*a210*/  IMAD R3, R16, UR7, RZ ;  /* 0x0000000710037c24 */ /* 0x002fc6000f8e02ff */
[----:B------:R-:W-:Y:S04]  /*a220*/  STL [R1+0x2c0], R0 ;  /* 0x0002c00001007387 */ /* 0x000fe80000100800 */
[----:B------:R0:W-:Y:S01]  /*a230*/  STL [R1+0x2c4], R3 ;  /* 0x0002c40301007387 */ /* 0x0001e20000100800 */
[----:B------:R-:W-:-:S03]  /*a240*/  IMAD R4, R14, UR7, RZ ;  /* 0x000000070e047c24 */ /* 0x000fc6000f8e02ff */
[----:B0-----:R-:W3:Y:S01]  /*a250*/  LDL.LU R3, [R1+0x108] ;  /* 0x0001080001037983 */ /* 0x001ee20000300800 */
[----:B------:R-:W-:-:S03]  /*a260*/  IMAD R0, R15, UR7, RZ ;  /* 0x000000070f007c24 */ /* 0x000fc6000f8e02ff */
[----:B------:R0:W-:Y:S04]  /*a270*/  STL [R1+0x2c8], R4 ;  /* 0x0002c80401007387 */ /* 0x0001e80000100800 */
[----:B------:R-:W3:Y:S04]  /*a280*/  LDL.LU R12, [R1+0x104] ;  /* 0x00010400010c7983 */ /* 0x000ee80000300800 */
[----:B------:R1:W-:Y:S04]  /*a290*/  STL [R1+0x2cc], R0 ;  /* 0x0002cc0001007387 */ /* 0x0003e80000100800 */
[----:B------:R-:W3:Y:S04]  /*a2a0*/  LDL.LU R5, [R1+0x100] ;  /* 0x0001000001057983 */ /* 0x000ee80000300800 */
[----:B0-----:R-:W3:Y:S04]  /*a2b0*/  LDL.LU R4, [R1+0xfc] ;  /* 0x0000fc0001047983 */ /* 0x001ee80000300800 */
[----:B-1----:R-:W3:Y:S04]  /*a2c0*/  LDL.LU R0, [R1+0xf8] ;  /* 0x0000f80001007983 */ /* 0x002ee80000300800 */
        /* <DEDUP_REMOVED lines=12> */
[----:B----4-:R-:W-:-:S05]  /*a390*/  IMAD R25, R25, UR7, RZ ;  /* 0x0000000719197c24 */ /* 0x010fca000f8e02ff */
[----:B------:R0:W-:Y:S02]  /*a3a0*/  STL [R1+0x2d0], R25 ;  /* 0x0002d01901007387 */ /* 0x0001e40000100800 */
[----:B0-----:R-:W-:Y:S02]  /*a3b0*/  IMAD R25, R23, UR7, RZ ;  /* 0x0000000717197c24 */ /* 0x001fe4000f8e02ff */
[----:B------:R-:W-:-:S03]  /*a3c0*/  IMAD R24, R24, UR7, RZ ;  /* 0x0000000718187c24 */ /* 0x000fc6000f8e02ff */
[----:B------:R0:W-:Y:S04]  /*a3d0*/  STL [R1+0x2d4], R25 ;  /* 0x0002d41901007387 */ /* 0x0001e80000100800 */
[----:B0-----:R-:W4:Y:S04]  /*a3e0*/  LDL.LU R25, [R1+0xc4] ;  /* 0x0000c40001197983 */ /* 0x001f280000300800 */
[----:B------:R-:W-:Y:S01]  /*a3f0*/  STL [R1+0x2d8], R24 ;  /* 0x0002d81801007387 */ /* 0x000fe20000100800 */
[----:B------:R-:W-:-:S05]  /*a400*/  IMAD R23, R26, UR7, RZ ;  /* 0x000000071a177c24 */ /* 0x000fca000f8e02ff */
[----:B------:R0:W-:Y:S04]  /*a410*/  STL [R1+0x2dc], R23 ;  /* 0x0002dc1701007387 */ /* 0x0001e80000100800 */
[----:B0-----:R-:W4:Y:S01]  /*a420*/  LDL.LU R23, [R1+0xc0] ;  /* 0x0000c00001177983 */ /* 0x001f220000300800 */
[----:B------:R-:W-:-:S05]  /*a430*/  IMAD R24, R27, UR7, RZ ;  /* 0x000000071b187c24 */ /* 0x000fca000f8e02ff */
[----:B------:R0:W-:Y:S04]  /*a440*/  STL [R1+0x2e0], R24 ;  /* 0x0002e01801007387 */ /* 0x0001e80000100800 */
[----:B0-----:R-:W4:Y:S01]  /*a450*/  LDL.LU R24, [R1+0xbc] ;  /* 0x0000bc0001187983 */ /* 0x001f220000300800 */
[----:B--2---:R-:W-:-:S05]  /*a460*/  IMAD R26, R28, UR7, RZ ;  /* 0x000000071c1a7c24 */ /* 0x004fca000f8e02ff */
[----:B------:R0:W-:Y:S01]  /*a470*/  STL [R1+0x2e4], R26 ;  /* 0x0002e41a01007387 */ /* 0x0001e20000100800 */
[----:B---3--:R-:W-:-:S03]  /*a480*/  IMAD R28, R29, UR7, RZ ;  /* 0x000000071d1c7c24 */ /* 0x008fc6000f8e02ff */
[----:B0-----:R-:W2:Y:S04]  /*a490*/  LDL.LU R26, [R1+0xb0] ;  /* 0x0000b000011a7983 */ /* 0x001ea80000300800 */
[----:B------:R-:W3:Y:S04]  /*a4a0*/  LDL.LU R27, [R1+0xac] ;  /* 0x0000ac00011b7983 */ /* 0x000ee80000300800 */
[----:B------:R0:W-:Y:S04]  /*a4b0*/  STL [R1+0x2e8], R28 ;  /* 0x0002e81c01007387 */ /* 0x0001e80000100800 */
[----:B0-----:R-:W3:Y:S04]  /*a4c0*/  LDL.LU R28, [R1+0xa8] ;  /* 0x0000a800011c7983 */ /* 0x001ee80000300800 */
[----:B------:R-:W3:Y:S01]  /*a4d0*/  LDL.LU R29, [R1+0xa4] ;  /* 0x0000a400011d7983 */ /* 0x000ee20000300800 */
[----:B------:R-:W-:-:S05]  /*a4e0*/  IMAD R3, R3, UR7, RZ ;  /* 0x0000000703037c24 */ /* 0x000fca000f8e02ff */
[----:B------:R0:W-:Y:S01]  /*a4f0*/  STL [R1+0x2ec], R3 ;  /* 0x0002ec0301007387 */ /* 0x0001e20000100800 */
[----:B------:R-:W-:Y:S02]  /*a500*/  IMAD R12, R12, UR7, RZ ;  /* 0x000000070c0c7c24 */ /* 0x000fe4000f8e02ff */
        /* <DEDUP_REMOVED lines=25> */
[----:B------:R1:W-:Y:S01]  /*a6a0*/  STL [R1+0x320], R0 ;  /* 0x0003200001007387 */ /* 0x0003e20000100800 */
[----:B0-----:R-:W-:-:S03]  /*a6b0*/  IMAD R4, R14, UR7, RZ ;  /* 0x000000070e047c24 */ /* 0x001fc6000f8e02ff */
[----:B-1----:R-:W3:Y:S04]  /*a6c0*/  LDL.LU R0, [R1+0xa0] ;  /* 0x0000a00001007983 */ /* 0x002ee80000300800 */
[----:B------:R0:W-:Y:S04]  /*a6d0*/  STL [R1+0x324], R3 ;  /* 0x0003240301007387 */ /* 0x0001e80000100800 */
[----:B------:R4:W-:Y:S04]  /*a6e0*/  STL [R1+0x328], R4 ;  /* 0x0003280401007387 */ /* 0x0009e80000100800 */
[----:B------:R-:W3:Y:S01]  /*a6f0*/  LDL.LU R19, [R1+0x9c] ;  /* 0x00009c0001137983 */ /* 0x000ee20000300800 */
[----:B0-----:R-:W-:-:S03]  /*a700*/  IMAD R3, R15, UR7, RZ ;  /* 0x000000070f037c24 */ /* 0x001fc6000f8e02ff */
[----:B------:R-:W3:Y:S04]  /*a710*/  LDL.LU R18, [R1+0x98] ;  /* 0x0000980001127983 */ /* 0x000ee80000300800 */
[----:B------:R0:W-:Y:S04]  /*a720*/  STL [R1+0x32c], R3 ;  /* 0x00032c0301007387 */ /* 0x0001e80000100800 */
[----:B------:R-:W3:Y:S01]  /*a730*/  LDL.LU R8, [R1+0x94] ;  /* 0x0000940001087983 */ /* 0x000ee20000300800 */
[----:B----4-:R-:W-:-:S03]  /*a740*/  IMAD R4, R25, UR7, RZ ;  /* 0x0000000719047c24 */ /* 0x010fc6000f8e02ff */
[----:B------:R-:W4:Y:S04]  /*a750*/  LDL.LU R13, [R1+0x90] ;  /* 0x00009000010d7983 */ /* 0x000f280000300800 */
[----:B------:R1:W-:Y:S04]  /*a760*/  STL [R1+0x330], R4 ;  /* 0x0003300401007387 */ /* 0x0003e80000100800 */
[----:B------:R-:W4:Y:S01]  /*a770*/  LDL.LU R9, [R1+0x88] ;  /* 0x0000880001097983 */ /* 0x000f220000300800 */
[----:B0-----:R-:W-:-:S05]  /*a780*/  IMAD R3, R23, UR7, RZ ;  /* 0x0000000717037c24 */ /* 0x001fca000f8e02ff */
[----:B------:R2:W-:Y:S04]  /*a790*/  STL [R1+0x334], R3 ;  /* 0x0003340301007387 */ /* 0x0005e80000100800 */
[----:B------:R-:W4:Y:S01]  /*a7a0*/  LDL.LU R22, [R1+0x84] ;  /* 0x0000840001167983 */ /* 0x000f220000300800 */
[----:B-1----:R-:W-:-:S05]  /*a7b0*/  IMAD R4, R24, UR7, RZ ;  /* 0x0000000718047c24 */ /* 0x002fca000f8e02ff */
[----:B------:R0:W-:Y:S01]  /*a7c0*/  STL [R1+0x338], R4 ;  /* 0x0003380401007387 */ /* 0x0001e20000100800 */
[----:B--2---:R-:W-:Y:S02]  /*a7d0*/  IMAD R3, R26, UR7, RZ ;  /* 0x000000071a037c24 */ /* 0x004fe4000f8e02ff */
[----:B---3--:R-:W-:-:S03]  /*a7e0*/  IMAD R5, R27, UR7, RZ ;  /* 0x000000071b057c24 */ /* 0x008fc6000f8e02ff */
[----:B------:R1:W-:Y:S04]  /*a7f0*/  STL [R1+0x33c], R3 ;  /* 0x00033c0301007387 */ /* 0x0003e80000100800 */
[----:B------:R-:W-:Y:S04]  /*a800*/  STL [R1+0x340], R5 ;  /* 0x0003400501007387 */ /* 0x000fe80000100800 */
[----:B------:R-:W2:Y:S01]  /*a810*/  LDL.LU R16, [R1+0x80] ;  /* 0x0000800001107983 */ /* 0x000ea20000300800 */
[----:B0-----:R-:W-:Y:S02]  /*a820*/  IMAD R4, R28, UR7, RZ ;  /* 0x000000071c047c24 */ /* 0x001fe4000f8e02ff */
[----:B-1----:R-:W-:-:S03]  /*a830*/  IMAD R3, R29, UR7, RZ ;  /* 0x000000071d037c24 */ /* 0x002fc6000f8e02ff */
[----:B------:R-:W-:Y:S04]  /*a840*/  STL [R1+0x344], R4 ;  /* 0x0003440401007387 */ /* 0x000fe80000100800 */
[----:B------:R-:W3:Y:S04]  /*a850*/  LDL.LU R17, [R1+0x7c] ;  /* 0x00007c0001117983 */ /* 0x000ee80000300800 */
[----:B------:R0:W-:Y:S04]  /*a860*/  STL [R1+0x348], R3 ;  /* 0x0003480301007387 */ /* 0x0001e80000100800 */
[----:B------:R-:W3:Y:S04]  /*a870*/  LDL.LU R25, [R1+0x78] ;  /* 0x0000780001197983 */ /* 0x000ee80000300800 */
[----:B------:R-:W3:Y:S04]  /*a880*/  LDL.LU R23, [R1+0x74] ;  /* 0x0000740001177983 */ /* 0x000ee80000300800 */
        /* <DEDUP_REMOVED lines=12> */
[----:B------:R-:W3:Y:S01]  /*a950*/  LDL.LU R4, [R1+0x3c] ;  /* 0x00003c0001047983 */ /* 0x000ee20000300800 */
[----:B------:R-:W-:-:S05]  /*a960*/  IMAD R0, R0, UR7, RZ ;  /* 0x0000000700007c24 */ /* 0x000fca000f8e02ff */
[----:B------:R0:W-:Y:S02]  /*a970*/  STL [R1+0x34c], R0 ;  /* 0x00034c0001007387 */ /* 0x0001e40000100800 */
[----:B0-----:R-:W-:Y:S02]  /*a980*/  IMAD R0, R19, UR7, RZ ;  /* 0x0000000713007c24 */ /* 0x001fe4000f8e02ff */
[----:B------:R-:W-:-:S03]  /*a990*/  IMAD R18, R18, UR7, RZ ;  /* 0x0000000712127c24 */ /* 0x000fc6000f8e02ff */
[----:B------:R0:W-:Y:S01]  /*a9a0*/  STL [R1+0x350], R0 ;  /* 0x0003500001007387 */ /* 0x0001e20000100800 */
[----:B------:R-:W-:Y:S02]  /*a9b0*/  IMAD R8, R8, UR7, RZ ;  /* 0x0000000708087c24 */ /* 0x000fe4000f8e02ff */
[----:B----4-:R-:W-:Y:S01]  /*a9c0*/  IMAD R13, R13, UR7, RZ ;  /* 0x000000070d0d7c24 */ /* 0x010fe2000f8e02ff */
[----:B0-----:R-:W4:Y:S04]  /*a9d0*/  LDL.LU R0, [R1+0x34] ;  /* 0x0000340001007983 */ /* 0x001f280000300800 */
[----:B------:R-:W-:Y:S04]  /*a9e0*/  STL [R1+0x354], R18 ;  /* 0x0003541201007387 */ /* 0x000fe80000100800 */
[----:B------:R0:W-:Y:S04]  /*a9f0*/  STL [R1+0x358], R8 ;  /* 0x0003580801007387 */ /* 0x0001e80000100800 */
[----:B------:R-:W4:Y:S01]  /*aa00*/  LDL.LU R19, [R1+0x30] ;  /* 0x0000300001137983 */ /* 0x000f220000300800 */
[----:B0-----:R-:W-:-:S03]  /*aa10*/  IMAD R8, R9, UR7, RZ ;  /* 0x0000000709087c24 */ /* 0x001fc6000f8e02ff */
[----:B------:R-:W-:Y:S04]  /*aa20*/  STL [R1+0x35c], R13 ;  /* 0x00035c0d01007387 */ /* 0x000fe80000100800 */
[----:B------:R-:W4:Y:S04]  /*aa30*/  LDL.LU R18, [R1+0x2c] ;  /* 0x00002c0001127983 */ /* 0x000f280000300800 */
[----:B------:R0:W-:Y:S04]  /*aa40*/  STL [R1+0x24c], R8 ;  /* 0x00024c0801007387 */ /* 0x0001e80000100800 */
[----:B0-----:R-:W4:Y:S04]  /*aa50*/  LDL.LU R8, [R1+0x28] ;  /* 0x0000280001087983 */ /* 0x001f280000300800 */
[----:B------:R-:W4:Y:S01]  /*aa60*/  LDL.LU R13, [R1+0x24] ;  /* 0x00002400010d7983 */ /* 0x000f220000300800 */
[----:B------:R-:W-:-:S05]  /*aa70*/  IMAD R9, R22, UR7, RZ ;  /* 0x0000000716097c24 */ /* 0x000fca000f8e02ff */
[----:B------:R0:W-:Y:S04]  /*aa80*/  STL [R1+0x248], R9 ;  /* 0x0002480901007387 */ /* 0x0001e80000100800 */
[----:B0-----:R-:W4:Y:S04]  /*aa90*/  LDL.LU R9, [R1+0x20] ;  /* 0x0000200001097983 */ /* 0x001f280000300800 */
[----:B------:R-:W4:Y:S01]  /*aaa0*/  LDL.LU R22, [R1+0x1c] ;  /* 0x00001c0001167983 */ /* 0x000f220000300800 */
[----:B--2---:R-:W-:-:S05]  /*aab0*/  IMAD R16, R16, UR7, RZ ;  /* 0x0000000710107c24 */ /* 0x004fca000f8e02ff */
[----:B------:R0:W-:Y:S01]  /*aac0*/  STL [R1+0x244], R16 ;  /* 0x0002441001007387 */ /* 0x0001e20000100800 */
[----:B---3--:R-:W-:-:S03]  /*aad0*/  IMAD R17, R17, UR7, RZ ;  /* 0x0000000711117c24 */ /* 0x008fc6000f8e02ff */
[----:B0-----:R-:W2:Y:S04]  /*aae0*/  LDL.LU R16, [R1+0xd40] ;  /* 0x000d400001107983 */ /* 0x001ea80000300800 */
[----:B------:R0:W-:Y:S01]  /*aaf0*/  STL [R1+0x240], R17 ;  /* 0x0002401101007387 */ /* 0x0001e20000100800 */
[----:B------:R-:W-:Y:S02]  /*ab00*/  IMAD R25, R25, UR7, RZ ;  /* 0x0000000719197c24 */ /* 0x000fe4000f8e02ff */
[----:B------:R-:W-:Y:S01]  /*ab10*/  IMAD R23, R23, UR7, RZ ;  /* 0x0000000717177c24 */ /* 0x000fe2000f8e02ff */
[----:B0-----:R-:W2:Y:S01]  /*ab20*/  LDL.LU R17, [R1+0xd3c] ;  /* 0x000d3c0001117983 */ /* 0x001ea20000300800 */
[----:B------:R-:W-:-:S03]  /*ab30*/  IMAD R24, R24, UR7, RZ ;  /* 0x0000000718187c24 */ /* 0x000fc6000f8e02ff */
[----:B------:R0:W-:Y:S01]  /*ab40*/  STL [R1+0x234], R25 ;  /* 0x0002341901007387 */ /* 0x0001e20000100800 */
[----:B------:R-:W-:Y:S02]  /*ab50*/  IMAD R26, R26, UR7, RZ ;  /* 0x000000071a1a7c24 */ /* 0x000fe4000f8e02ff */
[----:B------:R-:W-:Y:S01]  /*ab60*/  IMAD R27, R27, UR7, RZ ;  /* 0x000000071b1b7c24 */ /* 0x000fe2000f8e02ff */
[----:B0-----:R-:W3:Y:S01]  /*ab70*/  LDL.LU R25, [R1+0xd38] ;  /* 0x000d380001197983 */ /* 0x001ee20000300800 */
[----:B------:R-:W-:-:S03]  /*ab80*/  IMAD R28, R28, UR7, RZ ;  /* 0x000000071c1c7c24 */ /* 0x000fc6000f8e02ff */
[----:B------:R0:W-:Y:S01]  /*ab90*/  STL [R1+0x230], R23 ;  /* 0x0002301701007387 */ /* 0x0001e20000100800 */
[----:B------:R-:W-:-:S03]  /*aba0*/  IMAD R29, R29, UR7, RZ ;  /* 0x000000071d1d7c24 */ /* 0x000fc6000f8e02ff */
        /* <DEDUP_REMOVED lines=11> */
[----:B------:R-:W-:-:S02]  /*ac60*/  IMAD R3, R3, UR7, RZ ;  /* 0x0000000703037c24 */ /* 0x000fc4000f8e02ff */
[----:B------:R-:W-:-:S03]  /*ac70*/  IMAD R12, R12, UR7, RZ ;  /* 0x000000070c0c7c24 */ /* 0x000fc6000f8e02ff */
[----:B------:R0:W-:Y:S01]  /*ac80*/  STL [R1+0x1a4], R3 ;  /* 0x0001a40301007387 */ /* 0x0001e20000100800 */
[----:B------:R-:W-:Y:S02]  /*ac90*/  IMAD R15, R15, UR7, RZ ;  /* 0x000000070f0f7c24 */ /* 0x000fe4000f8e02ff */
[----:B------:R-:W-:Y:S01]  /*aca0*/  IMAD R14, R14, UR7, RZ ;  /* 0x000000070e0e7c24 */ /* 0x000fe2000f8e02ff */
[----:B------:R-:W-:Y:S01]  /*acb0*/  STL [R1+0x1a0], R12 ;  /* 0x0001a00c01007387 */ /* 0x000fe20000100800 */
[----:B------:R-:W-:Y:S02]  /*acc0*/  IMAD R11, R11, UR7, RZ ;  /* 0x000000070b0b7c24 */ /* 0x000fe4000f8e02ff */
[----:B0-----:R-:W-:Y:S02]  /*acd0*/  IMAD R3, R5, UR7, RZ ;  /* 0x0000000705037c24 */ /* 0x001fe4000f8e02ff */
[----:B----4-:R-:W-:-:S03]  /*ace0*/  IMAD R0, R0, UR7, RZ ;  /* 0x0000000700007c24 */ /* 0x010fc6000f8e02ff */
[----:B------:R0:W-:Y:S01]  /*acf0*/  STL [R1+0x18c], R3 ;  /* 0x00018c0301007387 */ /* 0x0001e20000100800 */
[----:B------:R-:W-:-:S03]  /*ad00*/  IMAD R7, R7, UR7, RZ ;  /* 0x0000000707077c24 */ /* 0x000fc6000f8e02ff */
[----:B------:R-:W-:Y:S04]  /*ad10*/  STL [R1+0x188], R15 ;  /* 0x0001880f01007387 */ /* 0x000fe80000100800 */
[----:B------:R-:W-:Y:S01]  /*ad20*/  STL [R1+0x164], R14 ;  /* 0x0001640e01007387 */ /* 0x000fe20000100800 */
[----:B0-----:R-:W-:-:S03]  /*ad30*/  IMAD R3, R4, UR7, RZ ;  /* 0x0000000704037c24 */ /* 0x001fc6000f8e02ff */
[----:B------:R-:W-:Y:S01]  /*ad40*/  STL [R1+0xce0], R14 ;  /* 0x000ce00e01007387 */ /* 0x000fe20000100800 */
[----:B------:R-:W-:-:S03]  /*ad50*/  IMAD R4, R19, UR7, RZ ;  /* 0x0000000713047c24 */ /* 0x000fc6000f8e02ff */
[----:B------:R-:W-:Y:S04]  /*ad60*/  STL [R1+0xce4], R15 ;  /* 0x000ce40f01007387 */ /* 0x000fe80000100800 */
[----:B------:R-:W-:Y:S04]  /*ad70*/  STL [R1+0x160], R11 ;  /* 0x0001600b01007387 */ /* 0x000fe80000100800 */
[----:B------:R0:W-:Y:S04]  /*ad80*/  STL [R1+0x114], R0 ;  /* 0x0001140001007387 */ /* 0x0001e80000100800 */
[----:B------:R-:W-:Y:S01]  /*ad90*/  STL [R1+0x13c], R7 ;  /* 0x00013c0701007387 */ /* 0x000fe20000100800 */
[----:B0-----:R-:W-:-:S03]  /*ada0*/  IMAD R0, R18, UR7, RZ ;  /* 0x0000000712007c24 */ /* 0x001fc6000f8e02ff */
[----:B------:R0:W-:Y:S04]  /*adb0*/  STL [R1+0x110], R4 ;  /* 0x0001100401007387 */ /* 0x0001e80000100800 */
[----:B------:R-:W-:Y:S04]  /*adc0*/  STL [R1+0x138], R3 ;  /* 0x0001380301007387 */ /* 0x000fe80000100800 */
[----:B------:R1:W-:Y:S01]  /*add0*/  STL [R1+0xfc], R0 ;  /* 0x0000fc0001007387 */ /* 0x0003e20000100800 */
[----:B0-----:R-:W-:-:S05]  /*ade0*/  IMAD R4, R8, UR7, RZ ;  /* 0x0000000708047c24 */ /* 0x001fca000f8e02ff */
[----:B------:R0:W-:Y:S01]  /*adf0*/  STL [R1+0xf8], R4 ;  /* 0x0000f80401007387 */ /* 0x0001e20000100800 */
[----:B-1----:R-:W-:-:S05]  /*ae00*/  IMAD R0, R13, UR7, RZ ;  /* 0x000000070d007c24 */ /* 0x002fca000f8e02ff */
[----:B------:R-:W-:Y:S01]  /*ae10*/  STL [R1+0xbc], R0 ;  /* 0x0000bc0001007387 */ /* 0x000fe20000100800 */
[----:B------:R-:W-:Y:S02]  /*ae20*/  IMAD R5, R9, UR7, RZ ;  /* 0x0000000709057c24 */ /* 0x000fe4000f8e02ff */
[----:B0-----:R-:W-:-:S03]  /*ae30*/  IMAD R4, R22, UR7, RZ ;  /* 0x0000000716047c24 */ /* 0x001fc6000f8e02ff */
[----:B------:R-:W-:Y:S04]  /*ae40*/  STL [R1+0xb0], R5 ;  /* 0x0000b00501007387 */ /* 0x000fe80000100800 */
[----:B------:R3:W-:Y:S01]  /*ae50*/  STL [R1+0xa4], R4 ;  /* 0x0000a40401007387 */ /* 0x0007e20000100800 */
[----:B------:R-:W-:Y:S02]  /*ae60*/  IMAD R20, R20, UR7, RZ ;  /* 0x0000000714147c24 */ /* 0x000fe4000f8e02ff */
[----:B------:R-:W-:Y:S02]  /*ae70*/  IMAD R21, R21, UR7, RZ ;  /* 0x0000000715157c24 */ /* 0x000fe4000f8e02ff */
[----:B--2---:R-:W-:-:S04]  /*ae80*/  IMAD.WIDE R12, R10, 0x2, R16 ;  /* 0x000000020a0c7825 */ /* 0x004fc800078e0210 */
[----:B------:R-:W-:-:S04]  /*ae90*/  IMAD.WIDE R8, R6, 0x2, R16 ;  /* 0x0000000206087825 */ /* 0x000fc800078e0210 */
[----:B------:R-:W-:-:S04]  /*aea0*/  IMAD.WIDE R18, R20, 0x2, R16 ;  /* 0x0000000214127825 */ /* 0x000fc800078e0210 */
[----:B---3--:R-:W-:Y:S02]  /*aeb0*/  IMAD R4, R26, UR7, RZ ;  /* 0x000000071a047c24 */ /* 0x008fe4000f8e02ff */
[----:B------:R-:W-:Y:S02]  /*aec0*/  IMAD R5, R27, UR7, RZ ;  /* 0x000000071b057c24 */ /* 0x000fe4000f8e02ff */
[----:B------:R-:W-:Y:S02]  /*aed0*/  IMAD R0, R29, UR7, RZ ;  /* 0x000000071d007c24 */ /* 0x000fe4000f8e02ff */
[----:B------:R-:W-:-:S03]  /*aee0*/  IMAD R29, R28, UR7, RZ ;  /* 0x000000071c1d7c24 */ /* 0x000fc6000f8e02ff */
[----:B------:R0:W-:Y:S01]  /*aef0*/  STL [R1+0xa0], R0 ;  /* 0x0000a00001007387 */ /* 0x0001e20000100800 */
[----:B------:R-:W-:-:S03]  /*af00*/  IMAD R28, R23, UR7, RZ ;  /* 0x00000007171c7c24 */ /* 0x000fc6000f8e02ff */
[----:B------:R-:W-:Y:S04]  /*af10*/  STL [R1+0x78], R5 ;  /* 0x0000780501007387 */ /* 0x000fe80000100800 */
[----:B------:R-:W2:Y:S01]  /*af20*/  LDL R14, [R1+0x220] ;  /* 0x00022000010e7983 */ /* 0x000ea20000100800 */
[----:B0-----:R-:W-:-:S03]  /*af30*/  IMAD R0, R24, UR7, RZ ;  /* 0x0000000718007c24 */ /* 0x001fc6000f8e02ff */
[----:B------:R-:W-:Y:S04]  /*af40*/  STL [R1+0x64], R4 ;  /* 0x0000640401007387 */ /* 0x000fe80000100800 */
[----:B------:R-:W3:Y:S04]  /*af50*/  LDL R15, [R1+0x1bc] ;  /* 0x0001bc00010f7983 */ /* 0x000ee80000100800 */
[----:B------:R0:W-:Y:S04]  /*af60*/  STL [R1+0x60], R0 ;  /* 0x0000600001007387 */ /* 0x0001e80000100800 */
[----:B------:R-:W4:Y:S04]  /*af70*/  LDL.LU R24, [R1] ;  /* 0x0000000001187983 */ /* 0x000f280000300800 */
[----:B------:R1:W-:Y:S01]  /*af80*/  STL.64 [R1+0xce8], R28 ;  /* 0x000ce81c01007387 */ /* 0x0003e20000100a00 */
[----:B0-----:R-:W-:-:S03]  /*af90*/  IMAD R0, R25, UR7, RZ ;  /* 0x0000000719007c24 */ /* 0x001fc6000f8e02ff */
[----:B------:R-:W2:Y:S04]  /*afa0*/  LDL R25, [R1+0x23c] ;  /* 0x00023c0001197983 */ /* 0x000ea80000100800 */
[----:B-1----:R-:W2:Y:S04]  /*afb0*/  LDL R28, [R1+0x250] ;  /* 0x00025000011c7983 */ /* 0x002ea80000100800 */
[----:B------:R-:W2:Y:S04]  /*afc0*/  LDL R29, [R1+0x254] ;  /* 0x00025400011d7983 */ /* 0x000ea80000100800 */
[----:B------:R0:W-:Y:S01]  /*afd0*/  STL.64 [R1+0xcf0], R10 ;  /* 0x000cf00a01007387 */ /* 0x0001e20000100a00 */
[----:B------:R-:W-:-:S03]  /*afe0*/  IMAD.WIDE R4, R2, 0x2, R16 ;  /* 0x0000000202047825 */ /* 0x000fc600078e0210 */
[----:B0-----:R-:W2:Y:S04]  /*aff0*/  LDL R10, [R1+0x1d0] ;  /* 0x0001d000010a7983 */ /* 0x001ea80000100800 */
[----:B------:R-:W2:Y:S04]  /*b000*/  LDL R11, [R1+0x238] ;  /* 0x00023800010b7983 */ /* 0x000ea80000100800 */
[----:B------:R0:W-:Y:S04]  /*b010*/  STL.64 [R1+0xbf0], R12 ;  /* 0x000bf00c01007387 */ /* 0x0001e80000100a00 */
[----:B0-----:R-:W2:Y:S04]  /*b020*/  LDL R12, [R1+0x1e4] ;  /* 0x0001e400010c7983 */ /* 0x001ea80000100800 */
[----:B------:R-:W2:Y:S04]  /*b030*/  LDL R13, [R1+0x1e0] ;  /* 0x0001e000010d7983 */ /* 0x000ea80000100800 */
[----:B------:R0:W-:Y:S04]  /*b040*/  STL.64 [R1+0xcf8], R6 ;  /* 0x000cf80601007387 */ /* 0x0001e80000100a00 */
[----:B0-----:R-:W2:Y:S04]  /*b050*/  LDL R6, [R1+0x210] ;  /* 0x0002100001067983 */ /* 0x001ea80000100800 */
[----:B------:R-:W2:Y:S04]  /*b060*/  LDL R7, [R1+0x214] ;  /* 0x0002140001077983 */ /* 0x000ea80000100800 */
[----:B------:R0:W-:Y:S04]  /*b070*/  STL [R1+0xc28], R8 ;  /* 0x000c280801007387 */ /* 0x0001e80000100800 */
[----:B0-----:R-:W2:Y:S04]  /*b080*/  LDL R8, [R1+0x1d4] ;  /* 0x0001d40001087983 */ /* 0x001ea80000100800 */
[----:B------:R0:W-:Y:S04]  /*b090*/  STL [R1+0xbe8], R9 ;  /* 0x000be80901007387 */ /* 0x0001e80000100800 */
[----:B0-----:R-:W2:Y:S04]  /*b0a0*/  LDL R9, [R1+0x224] ;  /* 0x0002240001097983 */ /* 0x001ea80000100800 */
        /* <DEDUP_REMOVED lines=10> */
[----:B------:R0:W-:Y:S04]  /*b150*/  STL.64 [R1+0xd08], R20 ;  /* 0x000d081401007387 */ /* 0x0001e80000100a00 */
[----:B0-----:R-:W2:Y:S04]  /*b160*/  LDL R20, [R1+0x4] ;  /* 0x0000040001147983 */ /* 0x001ea80000100800 */
[----:B------:R-:W3:Y:S04]  /*b170*/  LDL R21, [R1+0x10] ;  /* 0x0000100001157983 */ /* 0x000ee80000100800 */
[----:B------:R2:W-:Y:S01]  /*b180*/  STL.64 [R1+0xc10], R22 ;  /* 0x000c101601007387 */ /* 0x0005e20000100a00 */
[----:B----4-:R-:W-:-:S05]  /*b190*/  IMAD.WIDE R26, R24, 0x2, R16 ;  /* 0x00000002181a7825 */ /* 0x010fca00078e0210 */
[----:B------:R3:W-:Y:S01]  /*b1a0*/  STL.64 [R1+0xc18], R26 ;  /* 0x000c181a01007387 */ /* 0x0007e20000100a00 */
[----:B--2---:R-:W-:-:S04]  /*b1b0*/  IMAD.WIDE R22, R20, 0x2, R16 ;  /* 0x0000000214167825 */ /* 0x004fc800078e0210 */
[--C-:B---3--:R-:W-:Y:S01]  /*b1c0*/  IMAD.WIDE R26, R21, 0x2, R16.reuse ;  /* 0x00000002151a7825 */ /* 0x108fe200078e0210 */
[----:B------:R0:W-:Y:S03]  /*b1d0*/  STL.64 [R1+0x8], R22 ;  /* 0x0000081601007387 */ /* 0x0001e60000100a00 */
[--C-:B------:R-:W-:Y:S01]  /*b1e0*/  IMAD.WIDE R20, R19, 0x2, R16.reuse ;  /* 0x0000000213147825 */ /* 0x100fe200078e0210 */
[----:B------:R-:W-:Y:S03]  /*b1f0*/  STL.64 [R1+0x18], R26 ;  /* 0x0000181a01007387 */ /* 0x000fe60000100a00 */
[----:B0-----:R-:W-:-:S04]  /*b200*/  IMAD.WIDE R22, R18, 0x2, R16 ;  /* 0x0000000212167825 */ /* 0x001fc800078e0210 */
[--C-:B------:R-:W-:Y:S01]  /*b210*/  IMAD.WIDE R18, R4, 0x2, R16.reuse ;  /* 0x0000000204127825 */ /* 0x100fe200078e0210 */
[----:B------:R-:W-:Y:S03]  /*b220*/  STL.64 [R1+0x28], R22 ;  /* 0x0000281601007387 */ /* 0x000fe60000100a00 */
[--C-:B------:R-:W-:Y:S01]  /*b230*/  IMAD.WIDE R4, R5, 0x2, R16.reuse ;  /* 0x0000000205047825 */ /* 0x100fe200078e0210 */
[----:B------:R0:W-:Y:S04]  /*b240*/  STL.64 [R1+0x38], R20 ;  /* 0x0000381401007387 */ /* 0x0001e80000100a00 */
[----:B------:R1:W-:Y:S04]  /*b250*/  STL.64 [R1+0x48], R18 ;  /* 0x0000481201007387 */ /* 0x0003e80000100a00 */
[----:B------:R2:W-:Y:S01]  /*b260*/  STL.64 [R1+0x58], R4 ;  /* 0x0000580401007387 */ /* 0x0005e20000100a00 */
[----:B0-----:R-:W-:-:S04]  /*b270*/  IMAD.WIDE R20, R2, 0x2, R16 ;  /* 0x0000000202147825 */ /* 0x001fc800078e0210 */
[--C-:B-1----:R-:W-:Y:S01]  /*b280*/  IMAD.WIDE R18, R3, 0x2, R16.reuse ;  /* 0x0000000203127825 */ /* 0x102fe200078e0210 */
[----:B------:R-:W-:Y:S03]  /*b290*/  STL.64 [R1+0x70], R20 ;  /* 0x0000701401007387 */ /* 0x000fe60000100a00 */
[--C-:B--2---:R-:W-:Y:S01]  /*b2a0*/  IMAD.WIDE R4, R6, 0x2, R16.reuse ;  /* 0x0000000206047825 */ /* 0x104fe200078e0210 */
[----:B------:R-:W-:Y:S03]  /*b2b0*/  STL.64 [R1+0x88], R18 ;  /* 0x0000881201007387 */ /* 0x000fe60000100a00 */
[--C-:B------:R-:W-:Y:S01]  /*b2c0*/  IMAD.WIDE R2, R7, 0x2, R16.reuse ;  /* 0x0000000207027825 */ /* 0x100fe200078e0210 */
[----:B------:R0:W-:Y:S03]  /*b2d0*/  STL.64 [R1+0x98], R4 ;  /* 0x0000980401007387 */ /* 0x0001e60000100a00 */
[--C-:B------:R-:W-:Y:S01]  /*b2e0*/  IMAD.WIDE R6, R12, 0x2, R16.reuse ;  /* 0x000000020c067825 */ /* 0x100fe200078e0210 */
[----:B------:R1:W-:Y:S04]  /*b2f0*/  STL.64 [R1+0xc0], R2 ;  /* 0x0000c00201007387 */ /* 0x0003e80000100a00 */
[----:B------:R2:W-:Y:S01]  /*b300*/  STL.64 [R1+0xd0], R6 ;  /* 0x0000d00601007387 */ /* 0x0005e20000100a00 */
[----:B0-----:R-:W-:-:S04]  /*b310*/  IMAD.WIDE R4, R13, 0x2, R16 ;  /* 0x000000020d047825 */ /* 0x001fc800078e0210 */
[--C-:B-1----:R-:W-:Y:S01]  /*b320*/  IMAD.WIDE R2, R14, 0x2, R16.reuse ;  /* 0x000000020e027825 */ /* 0x102fe200078e0210 */
[----:B--2---:R-:W2:Y:S04]  /*b330*/  LDL R6, [R1+0x1b8] ;  /* 0x0001b80001067983 */ /* 0x004ea80000100800 */
[----:B------:R0:W-:Y:S04]  /*b340*/  STL.64 [R1+0xe0], R4 ;  /* 0x0000e00401007387 */ /* 0x0001e80000100a00 */
[----:B------:R-:W3:Y:S04]  /*b350*/  LDL R7, [R1+0x258] ;  /* 0x0002580001077983 */ /* 0x000ee80000100800 */
[----:B------:R1:W-:Y:S01]  /*b360*/  STL.64 [R1+0xf0], R2 ;  /* 0x0000f00201007387 */ /* 0x0003e20000100a00 */
[----:B0-----:R-:W-:-:S03]  /*b370*/  IMAD.WIDE R4, R9, 0x2, R16 ;  /* 0x0000000209047825 */ /* 0x001fc600078e0210 */
[----:B------:R-:W4:Y:S04]  /*b380*/  LDL R12, [R1+0x25c] ;  /* 0x00025c00010c7983 */ /* 0x000f280000100800 */
[----:B------:R-:W4:Y:S01]  /*b390*/  LDL R13, [R1+0x260] ;  /* 0x00026000010d7983 */ /* 0x000f220000100800 */
[----:B-1----:R-:W-:-:S03]  /*b3a0*/  IMAD.WIDE R2, R8, 0x2, R16 ;  /* 0x0000000208027825 */ /* 0x002fc600078e0210 */
[----:B------:R-:W4:Y:S01]  /*b3b0*/  LDL R14, [R1+0x264] ;  /* 0x00026400010e7983 */ /* 0x000f220000100800 */
[----:B------:R-:W-:-:S03]  /*b3c0*/  IMAD.WIDE R8, R10, 0x2, R16 ;  /* 0x000000020a087825 */ /* 0x000fc600078e0210 */
[----:B------:R0:W-:Y:S04]  /*b3d0*/  STL.64 [R1+0x108], R4 ;  /* 0x0001080401007387 */ /* 0x0001e80000100a00 */
[----:B------:R1:W-:Y:S04]  /*b3e0*/  STL.64 [R1+0x120], R2 ;  /* 0x0001200201007387 */ /* 0x0003e80000100a00 */
[----:B------:R1:W-:Y:S01]  /*b3f0*/  STL.64 [R1+0x130], R8 ;  /* 0x0001300801007387 */ /* 0x0003e20000100a00 */
[----:B0-----:R-:W-:-:S04]  /*b400*/  IMAD.WIDE R4, R11, 0x2, R16 ;  /* 0x000000020b047825 */ /* 0x001fc800078e0210 */
[--C-:B-1----:R-:W-:Y:S01]  /*b410*/  IMAD.WIDE R2, R25, 0x2, R16.reuse ;  /* 0x0000000219027825 */ /* 0x102fe200078e0210 */
[----:B------:R0:W-:Y:S03]  /*b420*/  STL.64 [R1+0x148], R4 ;  /* 0x0001480401007387 */ /* 0x0001e60000100a00 */
[--C-:B------:R-:W-:Y:S01]  /*b430*/  IMAD.WIDE R8, R28, 0x2, R16.reuse ;  /* 0x000000021c087825 */ /* 0x100fe200078e0210 */
[----:B------:R1:W-:Y:S04]  /*b440*/  STL.64 [R1+0x158], R2 ;  /* 0x0001580201007387 */ /* 0x0003e80000100a00 */
[----:B------:R2:W-:Y:S01]  /*b450*/  STL.64 [R1+0x170], R8 ;  /* 0x0001700801007387 */ /* 0x0005e20000100a00 */
[----:B0-----:R-:W-:-:S03]  /*b460*/  IMAD.WIDE R4, R29, 0x2, R16 ;  /* 0x000000021d047825 */ /* 0x001fc600078e0210 */
[----:B------:R-:W4:Y:S01]  /*b470*/  LDL R10, [R1+0x268] ;  /* 0x00026800010a7983 */ /* 0x000f220000100800 */
[----:B-1----:R-:W-:-:S03]  /*b480*/  IMAD.WIDE R2, R15, 0x2, R16 ;  /* 0x000000020f027825 */ /* 0x002fc600078e0210 */
[----:B------:R-:W-:Y:S04]  /*b490*/  STL.64 [R1+0x180], R4 ;  /* 0x0001800401007387 */ /* 0x000fe80000100a00 */
[----:B------:R-:W4:Y:S04]  /*b4a0*/  LDL R26, [R1+0x26c] ;  /* 0x00026c00011a7983 */ /* 0x000f280000100800 */
[----:B------:R4:W-:Y:S04]  /*b4b0*/  STL.64 [R1+0x198], R2 ;  /* 0x0001980201007387 */ /* 0x0009e80000100a00 */
[----:B------:R-:W4:Y:S01]  /*b4c0*/  LDL R27, [R1+0x270] ;  /* 0x00027000011b7983 */ /* 0x000f220000100800 */
[----:B--2---:R-:W-:-:S04]  /*b4d0*/  IMAD.WIDE R8, R6, 0x2, R16 ;  /* 0x0000000206087825 */ /* 0x004fc800078e0210 */
[----:B---3--:R-:W-:-:S04]  /*b4e0*/  IMAD.WIDE R6, R7, 0x2, R16 ;  /* 0x0000000207067825 */ /* 0x008fc800078e0210 */
[--C-:B----4-:R-:W-:Y:S01]  /*b4f0*/  IMAD.WIDE R2, R12, 0x2, R16.reuse ;  /* 0x000000020c027825 */ /* 0x110fe200078e0210 */
[----:B------:R-:W-:Y:S04]  /*b500*/  STL [R1+0xd18], R27 ;  /* 0x000d181b01007387 */ /* 0x000fe80000100800 */
[----:B------:R0:W-:Y:S04]  /*b510*/  STL [R1+0xd1c], R26 ;  /* 0x000d1c1a01007387 */ /* 0x0001e80000100800 */
[----:B------:R-:W2:Y:S04]  /*b520*/  LDL R22, [R1+0x274] ;  /* 0x0002740001167983 */ /* 0x000ea80000100800 */
[----:B------:R-:W3:Y:S04]  /*b530*/  LDL R23, [R1+0x278] ;  /* 0x0002780001177983 */ /* 0x000ee80000100800 */
[----:B------:R-:W4:Y:S04]  /*b540*/  LDL R20, [R1+0x27c] ;  /* 0x00027c0001147983 */ /* 0x000f280000100800 */
[----:B------:R-:W2:Y:S04]  /*b550*/  LDL R21, [R1+0x280] ;  /* 0x0002800001157983 */ /* 0x000ea80000100800 */
        /* <DEDUP_REMOVED lines=9> */
[----:B------:R1:W-:Y:S01]  /*b5f0*/  STL.64 [R1+0x1b0], R8 ;  /* 0x0001b00801007387 */ /* 0x0003e20000100a00 */
[----:B0-----:R-:W-:-:S03]  /*b600*/  IMAD.WIDE R26, R10, 0x2, R16 ;  /* 0x000000020a1a7825 */ /* 0x001fc600078e0210 */
[----:B------:R0:W-:Y:S04]  /*b610*/  STL.64 [R1+0x1c0], R6 ;  /* 0x0001c00601007387 */ /* 0x0001e80000100a00 */
[----:B------:R0:W-:Y:S01]  /*b620*/  STL.64 [R1+0x1d8], R2 ;  /* 0x0001d80201007387 */ /* 0x0001e20000100a00 */
[----:B-1----:R-:W-:-:S04]  /*b630*/  IMAD.WIDE R8, R13, 0x2, R16 ;  /* 0x000000020d087825 */ /* 0x002fc800078e0210 */
[--C-:B0-----:R-:W-:Y:S01]  /*b640*/  IMAD.WIDE R6, R14, 0x2, R16.reuse ;  /* 0x000000020e067825 */ /* 0x101fe200078e0210 */
[----:B------:R-:W2:Y:S04]  /*b650*/  LDL R2, [R1+0x2a8] ;  /* 0x0002a80001027983 */ /* 0x000ea80000100800 */
[----:B------:R0:W-:Y:S04]  /*b660*/  STL.64 [R1+0x1e8], R8 ;  /* 0x0001e80801007387 */ /* 0x0001e80000100a00 */
[----:B------:R-:W2:Y:S04]  /*b670*/  LDL R3, [R1+0x2ac] ;  /* 0x0002ac0001037983 */ /* 0x000ea80000100800 */
[----:B------:R1:W-:Y:S04]  /*b680*/  STL.64 [R1+0x208], R6 ;  /* 0x0002080601007387 */ /* 0x0003e80000100a00 */
[----:B0-----:R-:W2:Y:S04]  /*b690*/  LDL R9, [R1+0x2b0] ;  /* 0x0002b00001097983 */ /* 0x001ea80000100800 */
[----:B------:R-:W2:Y:S04]  /*b6a0*/  LDL R8, [R1+0x2b4] ;  /* 0x0002b40001087983 */ /* 0x000ea80000100800 */
[----:B-1----:R-:W2:Y:S04]  /*b6b0*/  LDL R6, [R1+0x2b8] ;  /* 0x0002b80001067983 */ /* 0x002ea80000100800 */
[----:B------:R-:W2:Y:S04]  /*b6c0*/  LDL R7, [R1+0x2bc] ;  /* 0x0002bc0001077983 */ /* 0x000ea80000100800 */
[----:B------:R-:W2:Y:S04]  /*b6d0*/  LDL R12, [R1+0x2c0] ;  /* 0x0002c000010c7983 */ /* 0x000ea80000100800 */
[----:B------:R-:W2:Y:S04]  /*b6e0*/  LDL R14, [R1+0x2c4] ;  /* 0x0002c400010e7983 */ /* 0x000ea80000100800 */
[----:B------:R0:W-:Y:S04]  /*b6f0*/  STL.64 [R1+0x218], R26 ;  /* 0x0002181a01007387 */ /* 0x0001e80000100a00 */
[----:B0-----:R-:W2:Y:S04]  /*b700*/  LDL.LU R26, [R1+0xd1c] ;  /* 0x000d1c00011a7983 */ /* 0x001ea80000300800 */
[----:B------:R-:W3:Y:S04]  /*b710*/  LDL R13, [R1+0x2c8] ;  /* 0x0002c800010d7983 */ /* 0x000ee80000100800 */
[----:B------:R-:W3:Y:S01]  /*b720*/  LDL R10, [R1+0x2cc] ;  /* 0x0002cc00010a7983 */ /* 0x000ee20000100800 */
[----:B--2---:R-:W-:-:S05]  /*b730*/  IMAD.WIDE R26, R26, 0x2, R16 ;  /* 0x000000021a1a7825 */ /* 0x004fca00078e0210 */
[----:B------:R0:W-:Y:S04]  /*b740*/  STL.64 [R1+0x228], R26 ;  /* 0x0002281a01007387 */ /* 0x0001e80000100a00 */
[----:B0-----:R-:W2:Y:S02]  /*b750*/  LDL.LU R27, [R1+0xd18] ;  /* 0x000d1800011b7983 */ /* 0x001ea40000300800 */
[----:B--2---:R-:W-:-:S05]  /*b760*/  IMAD.WIDE R26, R27, 0x2, R16 ;  /* 0x000000021b1a7825 */ /* 0x004fca00078e0210 */
[----:B------:R0:W-:Y:S02]  /*b770*/  STL.64 [R1+0x458], R26 ;  /* 0x0004581a01007387 */ /* 0x0001e40000100a00 */
[----:B0-----:R-:W-:-:S04]  /*b780*/  IMAD.WIDE R26, R22, 0x2, R16 ;  /* 0x00000002161a7825 */ /* 0x001fc800078e0210 */
[--C-:B---3--:R-:W-:Y:S01]  /*b790*/  IMAD.WIDE R22, R23, 0x2, R16.reuse ;  /* 0x0000000217167825 */ /* 0x108fe200078e0210 */
[----:B------:R4:W-:Y:S04]  /*b7a0*/  STL.64 [R1+0x468], R26 ;  /* 0x0004681a01007387 */ /* 0x0009e80000100a00 */
[----:B------:R0:W-:Y:S01]  /*b7b0*/  STL.64 [R1+0x478], R22 ;  /* 0x0004781601007387 */ /* 0x0001e20000100a00 */
[----:B----4-:R-:W-:-:S04]  /*b7c0*/  IMAD.WIDE R26, R20, 0x2, R16 ;  /* 0x00000002141a7825 */ /* 0x010fc800078e0210 */
[--C-:B0-----:R-:W-:Y:S01]  /*b7d0*/  IMAD.WIDE R22, R21, 0x2, R16.reuse ;  /* 0x0000000215167825 */ /* 0x101fe200078e0210 */
        /* <DEDUP_REMOVED lines=8> */
[----:B------:R-:W-:Y:S03]  /*b860*/  STL.64 [R1+0x4c8], R22 ;  /* 0x0004c81601007387 */ /* 0x000fe60000100a00 */
[--C-:B--2---:R-:W-:Y:S01]  /*b870*/  IMAD.WIDE R18, R11, 0x2, R16.reuse ;  /* 0x000000020b127825 */ /* 0x104fe200078e0210 */
        /* <DEDUP_REMOVED lines=8> */
[----:B------:R-:W2:Y:S04]  /*b900*/  LDL R11, [R1+0x2d0] ;  /* 0x0002d000010b7983 */ /* 0x000ea80000100800 */
[----:B------:R0:W-:Y:S04]  /*b910*/  STL.64 [R1+0x518], R18 ;  /* 0x0005181201007387 */ /* 0x0001e80000100a00 */
[----:B------:R-:W3:Y:S04]  /*b920*/  LDL R25, [R1+0x2d4] ;  /* 0x0002d40001197983 */ /* 0x000ee80000100800 */
[----:B------:R1:W-:Y:S04]  /*b930*/  STL.64 [R1+0x528], R4 ;  /* 0x0005280401007387 */ /* 0x0003e80000100a00 */
[----:B------:R-:W4:Y:S01]  /*b940*/  LDL R28, [R1+0x2d8] ;  /* 0x0002d800011c7983 */ /* 0x000f220000100800 */
[----:B0-----:R-:W-:-:S03]  /*b950*/  IMAD.WIDE R18, R9, 0x2, R16 ;  /* 0x0000000209127825 */ /* 0x001fc600078e0210 */
[----:B------:R-:W4:Y:S01]  /*b960*/  LDL R29, [R1+0x2dc] ;  /* 0x0002dc00011d7983 */ /* 0x000f220000100800 */
[----:B-1----:R-:W-:-:S03]  /*b970*/  IMAD.WIDE R4, R2, 0x2, R16 ;  /* 0x0000000202047825 */ /* 0x002fc600078e0210 */
[----:B------:R-:W4:Y:S01]  /*b980*/  LDL R15, [R1+0x2e0] ;  /* 0x0002e000010f7983 */ /* 0x000f220000100800 */
[----:B------:R-:W-:-:S03]  /*b990*/  IMAD.WIDE R2, R3, 0x2, R16 ;  /* 0x0000000203027825 */ /* 0x000fc600078e0210 */
[----:B------:R0:W-:Y:S04]  /*b9a0*/  STL.64 [R1+0x538], R4 ;  /* 0x0005380401007387 */ /* 0x0001e80000100a00 */
[----:B------:R1:W-:Y:S04]  /*b9b0*/  STL.64 [R1+0x548], R2 ;  /* 0x0005480201007387 */ /* 0x0003e80000100a00 */
[----:B------:R-:W-:Y:S01]  /*b9c0*/  STL.64 [R1+0x558], R18 ;  /* 0x0005581201007387 */ /* 0x000fe20000100a00 */
[----:B0-----:R-:W-:-:S04]  /*b9d0*/  IMAD.WIDE R4, R8, 0x2, R16 ;  /* 0x0000000208047825 */ /* 0x001fc800078e0210 */
[--C-:B-1----:R-:W-:Y:S01]  /*b9e0*/  IMAD.WIDE R2, R6, 0x2, R16.reuse ;  /* 0x0000000206027825 */ /* 0x102fe200078e0210 */
[----:B------:R0:W-:Y:S03]  /*b9f0*/  STL.64 [R1+0x568], R4 ;  /* 0x0005680401007387 */ /* 0x0001e60000100a00 */
[--C-:B------:R-:W-:Y:S01]  /*ba00*/  IMAD.WIDE R6, R7, 0x2, R16.reuse ;  /* 0x0000000207067825 */ /* 0x100fe200078e0210 */
[----:B------:R1:W-:Y:S04]  /*ba10*/  STL.64 [R1+0x578], R2 ;  /* 0x0005780201007387 */ /* 0x0003e80000100a00 */
[----:B------:R-:W-:Y:S01]  /*ba20*/  STL.64 [R1+0x588], R6 ;  /* 0x0005880601007387 */ /* 0x000fe20000100a00 */
[----:B0-----:R-:W-:-:S04]  /*ba30*/  IMAD.WIDE R4, R12, 0x2, R16 ;  /* 0x000000020c047825 */ /* 0x001fc800078e0210 */
[--C-:B-1----:R-:W-:Y:S02]  /*ba40*/  IMAD.WIDE R2, R14, 0x2, R16.reuse ;  /* 0x000000020e027825 */ /* 0x102fe400078e0210 */
[----:B------:R-:W4:Y:S04]  /*ba50*/  LDL R14, [R1+0x2e4] ;  /* 0x0002e400010e7983 */ /* 0x000f280000100800 */
[----:B------:R0:W-:Y:S04]  /*ba60*/  STL.64 [R1+0x598], R4 ;  /* 0x0005980401007387 */ /* 0x0001e80000100a00 */
[----:B------:R1:W-:Y:S04]  /*ba70*/  STL.64 [R1+0x5a8], R2 ;  /* 0x0005a80201007387 */ /* 0x0003e80000100a00 */
[----:B------:R-:W4:Y:S01]  /*ba80*/  LDL R26, [R1+0x2e8] ;  /* 0x0002e800011a7983 */ /* 0x000f220000100800 */
[----:B0-----:R-:W-:-:S05]  /*ba90*/  IMAD.WIDE R4, R13, 0x2, R16 ;  /* 0x000000020d047825 */ /* 0x001fca00078e0210 */
[----:B------:R0:W-:Y:S04]  /*baa0*/  STL.64 [R1+0x5b8], R4 ;  /* 0x0005b80401007387 */ /* 0x0001e80000100a00 */
[----:B------:R-:W4:Y:S01]  /*bab0*/  LDL R27, [R1+0x2ec] ;  /* 0x0002ec00011b7983 */ /* 0x000f220000100800 */
[----:B-1----:R-:W-:-:S05]  /*bac0*/  IMAD.WIDE R2, R10, 0x2, R16 ;  /* 0x000000020a027825 */ /* 0x002fca00078e0210 */
[----:B------:R1:W-:Y:S01]  /*bad0*/  STL.64 [R1+0x5c8], R2 ;  /* 0x0005c80201007387 */ /* 0x0003e20000100a00 */
[----:B--2---:R-:W-:-:S04]  /*bae0*/  IMAD.WIDE R10, R11, 0x2, R16 ;  /* 0x000000020b0a7825 */ /* 0x004fc800078e0210 */
[--C-:B---3--:R-:W-:Y:S01]  /*baf0*/  IMAD.WIDE R6, R25, 0x2, R16.reuse ;  /* 0x0000000219067825 */ /* 0x108fe200078e0210 */
[----:B----4-:R-:W-:Y:S04]  /*bb00*/  STL [R1+0xd14], R27 ;  /* 0x000d141b01007387 */ /* 0x010fe80000100800 */
[----:B------:R-:W2:Y:S04]  /*bb10*/  LDL R22, [R1+0x2f0] ;  /* 0x0002f00001167983 */ /* 0x000ea80000100800 */
[----:B------:R-:W3:Y:S04]  /*bb20*/  LDL R23, [R1+0x2f4] ;  /* 0x0002f40001177983 */ /* 0x000ee80000100800 */
[----:B------:R-:W4:Y:S04]  /*bb30*/  LDL R20, [R1+0x2f8] ;  /* 0x0002f80001147983 */ /* 0x000f280000100800 */
[----:B------:R-:W2:Y:S04]  /*bb40*/  LDL R21, [R1+0x2fc] ;  /* 0x0002fc0001157983 */ /* 0x000ea80000100800 */
[----:B------:R-:W2:Y:S04]  /*bb50*/  LDL R18, [R1+0x300] ;  /* 0x0003000001127983 */ /* 0x000ea80000100800 */
[----:B------:R-:W2:Y:S04]  /*bb60*/  LDL R19, [R1+0x304] ;  /* 0x0003040001137983 */ /* 0x000ea80000100800 */
[----:B0-----:R-:W2:Y:S04]  /*bb70*/  LDL R4, [R1+0x308] ;  /* 0x0003080001047983 */ /* 0x001ea80000100800 */
[----:B------:R-:W2:Y:S04]  /*bb80*/  LDL R5, [R1+0x30c] ;  /* 0x00030c0001057983 */ /* 0x000ea80000100800 */
[----:B-1----:R-:W2:Y:S04]  /*bb90*/  LDL R2, [R1+0x310] ;  /* 0x0003100001027983 */ /* 0x002ea80000100800 */
[----:B------:R-:W2:Y:S04]  /*bba0*/  LDL R3, [R1+0x314] ;  /* 0x0003140001037983 */ /* 0x000ea80000100800 */
[----:B------:R-:W2:Y:S04]  /*bbb0*/  LDL R8, [R1+0x318] ;  /* 0x0003180001087983 */ /* 0x000ea80000100800 */
[----:B------:R-:W2:Y:S04]  /*bbc0*/  LDL R12, [R1+0x31c] ;  /* 0x00031c00010c7983 */ /* 0x000ea80000100800 */
[----:B------:R0:W-:Y:S04]  /*bbd0*/  STL.64 [R1+0x5d8], R10 ;  /* 0x0005d80a01007387 */ /* 0x0001e80000100a00 */
[----:B------:R1:W-:Y:S01]  /*bbe0*/  STL.64 [R1+0x5e8], R6 ;  /* 0x0005e80601007387 */ /* 0x0003e20000100a00 */
[----:B0-----:R-:W-:-:S04]  /*bbf0*/  IMAD.WIDE R10, R28, 0x2, R16 ;  /* 0x000000021c0a7825 */ /* 0x001fc800078e0210 */
[--C-:B-1----:R-:W-:Y:S01]  /*bc00*/  IMAD.WIDE R6, R29, 0x2, R16.reuse ;  /* 0x000000021d067825 */ /* 0x102fe200078e0210 */
[----:B------:R0:W-:Y:S04]  /*bc10*/  STL.64 [R1+0x5f8], R10 ;  /* 0x0005f80a01007387 */ /* 0x0001e80000100a00 */
[----:B------:R-:W2:Y:S01]  /*bc20*/  LDL R9, [R1+0x320] ;  /* 0x0003200001097983 */ /* 0x000ea20000100800 */
[----:B------:R-:W-:-:S03]  /*bc30*/  IMAD.WIDE R26, R26, 0x2, R16 ;  /* 0x000000021a1a7825 */ /* 0x000fc600078e0210 */
[----:B------:R1:W-:Y:S01]  /*bc40*/  STL.64 [R1+0x608], R6 ;  /* 0x0006080601007387 */ /* 0x0003e20000100a00 */
[----:B0-----:R-:W-:-:S04]  /*bc50*/  IMAD.WIDE R10, R15, 0x2, R16 ;  /* 0x000000020f0a7825 */ /* 0x001fc800078e0210 */
[--C-:B------:R-:W-:Y:S01]  /*bc60*/  IMAD.WIDE R14, R14, 0x2, R16.reuse ;  /* 0x000000020e0e7825 */ /* 0x100fe200078e0210 */
[----:B-1----:R-:W2:Y:S04]  /*bc70*/  LDL R6, [R1+0x324] ;  /* 0x0003240001067983 */ /* 0x002ea80000100800 */
[----:B------:R0:W-:Y:S04]  /*bc80*/  STL.64 [R1+0x618], R10 ;  /* 0x0006180a01007387 */ /* 0x0001e80000100a00 */
[----:B------:R-:W2:Y:S04]  /*bc90*/  LDL R7, [R1+0x328] ;  /* 0x0003280001077983 */ /* 0x000ea80000100800 */
[----:B------:R-:W2:Y:S04]  /*bca0*/  LDL R13, [R1+0x32c] ;  /* 0x00032c00010d7983 */ /* 0x000ea80000100800 */
[----:B0-----:R-:W2:Y:S04]  /*bcb0*/  LDL R10, [R1+0x330] ;  /* 0x00033000010a7983 */ /* 0x001ea80000100800 */
[----:B------:R-:W2:Y:S04]  /*bcc0*/  LDL R11, [R1+0x334] ;  /* 0x00033400010b7983 */ /* 0x000ea80000100800 */
[----:B------:R-:W2:Y:S04]  /*bcd0*/  LDL R25, [R1+0x338] ;  /* 0x0003380001197983 */ /* 0x000ea80000100800 */
[----:B------:R-:W2:Y:S04]  /*bce0*/  LDL R28, [R1+0x33c] ;  /* 0x00033c00011c7983 */ /* 0x000ea80000100800 */
[----:B------:R-:W2:Y:S04]  /*bcf0*/  LDL R29, [R1+0x340] ;  /* 0x00034000011d7983 */ /* 0x000ea80000100800 */
[----:B------:R0:W-:Y:S04]  /*bd00*/  STL.64 [R1+0x628], R14 ;  /* 0x0006280e01007387 */ /* 0x0001e80000100a00 */
[----:B0-----:R-:W2:Y:S04]  /*bd10*/  LDL R15, [R1+0x344] ;  /* 0x00034400010f7983 */ /* 0x001ea80000100800 */
[----:B------:R-:W2:Y:S04]  /*bd20*/  LDL R14, [R1+0x348] ;  /* 0x00034800010e7983 */ /* 0x000ea80000100800 */
[----:B------:R0:W-:Y:S04]  /*bd30*/  STL.64 [R1+0x638], R26 ;  /* 0x0006381a01007387 */ /* 0x0001e80000100a00 */
[----:B0-----:R-:W2:Y:S02]  /*bd40*/  LDL.LU R27, [R1+0xd14] ;  /* 0x000d1400011b7983 */ /* 0x001ea40000300800 */
[----:B--2---:R-:W-:-:S05]  /*bd50*/  IMAD.WIDE R26, R27, 0x2, R16 ;  /* 0x000000021b1a7825 */ /* 0x004fca00078e0210 */
[----:B------:R0:W-:Y:S02]  /*bd60*/  STL.64 [R1+0x648], R26 ;  /* 0x0006481a01007387 */ /* 0x0001e40000100a00 */
[----:B0-----:R-:W-:-:S05]  /*bd70*/  IMAD.WIDE R26, R22, 0x2, R16 ;  /* 0x00000002161a7825 */ /* 0x001fca00078e0210 */
[----:B------:R3:W-:Y:S02]  /*bd80*/  STL.64 [R1+0x658], R26 ;  /* 0x0006581a01007387 */ /* 0x0007e40000100a00 */
[----:B---3--:R-:W-:-:S04]  /*bd90*/  IMAD.WIDE R26, R23, 0x2, R16 ;  /* 0x00000002171a7825 */ /* 0x008fc800078e0210 */
[--C-:B----4-:R-:W-:Y:S01]  /*bda0*/  IMAD.WIDE R22, R20, 0x2, R16.reuse ;  /* 0x0000000214167825 */ /* 0x110fe200078e0210 */
[----:B------:R0:W-:Y:S04]  /*bdb0*/  STL.64 [R1+0x668], R26 ;  /* 0x0006681a01007387 */ /* 0x0001e80000100a00 */
[----:B------:R1:W-:Y:S01]  /*bdc0*/  STL.64 [R1+0x678], R22 ;  /* 0x0006781601007387 */ /* 0x0003e20000100a00 */
[----:B0-----:R-:W-:-:S04]  /*bdd0*/  IMAD.WIDE R26, R21, 0x2, R16 ;  /* 0x00000002151a7825 */ /* 0x001fc800078e0210 */
[--C-:B-1----:R-:W-:Y:S01]  /*bde0*/  IMAD.WIDE R22, R18, 0x2, R16.reuse ;  /* 0x0000000212167825 */ /* 0x102fe200078e0210 */
[----:B------:R-:W-:Y:S03]  /*bdf0*/  STL.64 [R1+0x688], R26 ;  /* 0x0006881a01007387 */ /* 0x000fe60000100a00 */
[--C-:B------:R-:W-:Y:S01]  /*be00*/  IMAD.WIDE R20, R19, 0x2, R16.reuse ;  /* 0x0000000213147825 */ /* 0x100fe200078e0210 */
        /* <DEDUP_REMOVED lines=11> */
[----:B------:R-:W-:-:S04]  /*bec0*/  IMAD.WIDE R2, R12, 0x2, R16 ;  /* 0x000000020c027825 */ /* 0x000fc800078e0210 */
[--C-:B------:R-:W-:Y:S01]  /*bed0*/  IMAD.WIDE R22, R9, 0x2, R16.reuse ;  /* 0x0000000209167825 */ /* 0x100fe200078e0210 */
[----:B0-----:R-:W2:Y:S04]  /*bee0*/  LDL R19, [R1+0x34c] ;  /* 0x00034c0001137983 */ /* 0x001ea80000100800 */
[----:B------:R0:W-:Y:S01]  /*bef0*/  STL.64 [R1+0x6f8], R4 ;  /* 0x0006f80401007387 */ /* 0x0001e20000100a00 */
[----:B------:R-:W-:-:S03]  /*bf00*/  IMAD.WIDE R20, R7, 0x2, R16 ;  /* 0x0000000207147825 */ /* 0x000fc600078e0210 */
[----:B0-----:R-:W3:Y:S04]  /*bf10*/  LDL R4, [R1+0x350] ;  /* 0x0003500001047983 */ /* 0x001ee80000100800 */
[----:B------:R0:W-:Y:S04]  /*bf20*/  STL.64 [R1+0x708], R2 ;  /* 0x0007080201007387 */ /* 0x0001e80000100a00 */
[----:B------:R-:W4:Y:S04]  /*bf30*/  LDL R5, [R1+0x354] ;  /* 0x0003540001057983 */ /* 0x000f280000100800 */
[----:B------:R-:W4:Y:S01]  /*bf40*/  LDL R8, [R1+0x358] ;  /* 0x0003580001087983 */ /* 0x000f220000100800 */
[----:B0-----:R-:W-:-:S03]  /*bf50*/  IMAD.WIDE R2, R6, 0x2, R16 ;  /* 0x0000000206027825 */ /* 0x001fc600078e0210 */
[----:B------:R-:W4:Y:S01]  /*bf60*/  LDL R12, [R1+0x35c] ;  /* 0x00035c00010c7983 */ /* 0x000f220000100800 */
[----:B------:R-:W-:-:S03]  /*bf70*/  IMAD.WIDE R6, R13, 0x2, R16 ;  /* 0x000000020d067825 */ /* 0x000fc600078e0210 */
[----:B------:R-:W-:Y:S04]  /*bf80*/  STL.64 [R1+0x718], R22 ;  /* 0x0007181601007387 */ /* 0x000fe80000100a00 */
[----:B------:R0:W-:Y:S04]  /*bf90*/  STL.64 [R1+0x728], R2 ;  /* 0x0007280201007387 */ /* 0x0001e80000100a00 */
[----:B------:R-:W-:Y:S04]  /*bfa0*/  STL.64 [R1+0x738], R20 ;  /* 0x0007381401007387 */ /* 0x000fe80000100a00 */
[----:B------:R1:W-:Y:S01]  /*bfb0*/  STL.64 [R1+0x748], R6 ;  /* 0x0007480601007387 */ /* 0x0003e20000100a00 */
[----:B0-----:R-:W-:-:S04]  /*bfc0*/  IMAD.WIDE R2, R10, 0x2, R16 ;  /* 0x000000020a027825 */ /* 0x001fc800078e0210 */
[--C-:B------:R-:W-:Y:S01]  /*bfd0*/  IMAD.WIDE R10, R11, 0x2, R16.reuse ;  /* 0x000000020b0a7825 */ /* 0x100fe200078e0210 */
[----:B------:R0:W-:Y:S03]  /*bfe0*/  STL.64 [R1+0x758], R2 ;  /* 0x0007580201007387 */ /* 0x0001e60000100a00 */
[--C-:B-1----:R-:W-:Y:S01]  /*bff0*/  IMAD.WIDE R6, R25, 0x2, R16.reuse ;  /* 0x0000000219067825 */ /* 0x102fe200078e0210 */
[----:B------:R1:W-:Y:S04]  /*c000*/  STL.64 [R1+0x768], R10 ;  /* 0x0007680a01007387 */ /* 0x0003e80000100a00 */
[----:B------:R-:W4:Y:S01]  /*c010*/  LDL R13, [R1+0x24c] ;  /* 0x00024c00010d7983 */ /* 0x000f220000100800 */
[----:B0-----:R-:W-:-:S03]  /*c020*/  IMAD.WIDE R2, R28, 0x2, R16 ;  /* 0x000000021c027825 */ /* 0x001fc600078e0210 */
[----:B------:R0:W-:Y:S01]  /*c030*/  STL.64 [R1+0x778], R6 ;  /* 0x0007780601007387 */ /* 0x0001e20000100a00 */
[----:B-1----:R-:W-:-:S03]  /*c040*/  IMAD.WIDE R10, R29, 0x2, R16 ;  /* 0x000000021d0a7825 */ /* 0x002fc600078e0210 */
[----:B------:R1:W-:Y:S04]  /*c050*/  STL.64 [R1+0x788], R2 ;  /* 0x0007880201007387 */ /* 0x0003e80000100a00 */
[----:B------:R-:W-:Y:S01]  /*c060*/  STL.64 [R1+0x798], R10 ;  /* 0x0007980a01007387 */ /* 0x000fe20000100a00 */
[----:B0-----:R-:W-:-:S03]  /*c070*/  IMAD.WIDE R6, R15, 0x2, R16 ;  /* 0x000000020f067825 */ /* 0x001fc600078e0210 */
[----:B------:R-:W4:Y:S04]  /*c080*/  LDL R9, [R1+0x248] ;  /* 0x0002480001097983 */ /* 0x000f280000100800 */
[----:B------:R-:W-:Y:S04]  /*c090*/  STL.64 [R1+0x7a8], R6 ;  /* 0x0007a80601007387 */ /* 0x000fe80000100a00 */
[----:B------:R-:W4:Y:S01]  /*c0a0*/  LDL R21, [R1+0x244] ;  /* 0x0002440001157983 */ /* 0x000f220000100800 */
[----:B-1----:R-:W-:-:S05]  /*c0b0*/  IMAD.WIDE R2, R14, 0x2, R16 ;  /* 0x000000020e027825 */ /* 0x002fca00078e0210 */
[----:B------:R0:W-:Y:S01]  /*c0c0*/  STL.64 [R1+0x7b8], R2 ;  /* 0x0007b80201007387 */ /* 0x0001e20000100a00 */
[----:B--2---:R-:W-:-:S04]  /*c0d0*/  IMAD.WIDE R18, R19, 0x2, R16 ;  /* 0x0000000213127825 */ /* 0x004fc800078e0210 */
[--C-:B---3--:R-:W-:Y:S01]  /*c0e0*/  IMAD.WIDE R22, R4, 0x2, R16.reuse ;  /* 0x0000000204167825 */ /* 0x108fe200078e0210 */
[----:B----4-:R1:W-:Y:S04]  /*c0f0*/  STL [R1+0xd10], R21 ;  /* 0x000d101501007387 */ /* 0x0103e80000100800 */
[----:B0-----:R-:W2:Y:S04]  /*c100*/  LDL R2, [R1+0x240] ;  /* 0x0002400001027983 */ /* 0x001ea80000100800 */
[----:B------:R-:W3:Y:S01]  /*c110*/  LDL R3, [R1+0x234] ;  /* 0x0002340001037983 */ /* 0x000ee20000100800 */
[----:B-1----:R-:W-:-:S03]  /*c120*/  IMAD.WIDE R20, R5, 0x2, R16 ;  /* 0x0000000205147825 */ /* 0x002fc600078e0210 */
        /* <DEDUP_REMOVED lines=8> */
[----:B------:R-:W2:Y:S01]  /*c1b0*/  LDL R14, [R1+0x18c] ;  /* 0x00018c00010e7983 */ /* 0x000ea20000100800 */
[----:B------:R-:W-:-:S03]  /*c1c0*/  IMAD.WIDE R4, R12, 0x2, R16 ;  /* 0x000000020c047825 */ /* 0x000fc600078e0210 */
[----:B------:R0:W-:Y:S04]  /*c1d0*/  STL.64 [R1+0x7c8], R18 ;  /* 0x0007c81201007387 */ /* 0x0001e80000100a00 */
[----:B------:R-:W-:Y:S04]  /*c1e0*/  STL.64 [R1+0x7d8], R22 ;  /* 0x0007d81601007387 */ /* 0x000fe80000100a00 */
[----:B------:R1:W-:Y:S01]  /*c1f0*/  STL.64 [R1+0x7e8], R20 ;  /* 0x0007e81401007387 */ /* 0x0003e20000100a00 */
[----:B0-----:R-:W-:-:S03]  /*c200*/  IMAD.WIDE R18, R8, 0x2, R16 ;  /* 0x0000000208127825 */ /* 0x001fc600078e0210 */
[----:B------:R-:W2:Y:S04]  /*c210*/  LDL.LU R8, [R1+0x114] ;  /* 0x0001140001087983 */ /* 0x000ea80000300800 */
[----:B------:R0:W-:Y:S04]  /*c220*/  STL.64 [R1+0x7f8], R18 ;  /* 0x0007f81201007387 */ /* 0x0001e80000100a00 */
[----:B------:R-:W2:Y:S04]  /*c230*/  LDL.LU R26, [R1+0x110] ;  /* 0x00011000011a7983 */ /* 0x000ea80000300800 */
[----:B------:R0:W-:Y:S01]  /*c240*/  STL.64 [R1+0x808], R4 ;  /* 0x0008080401007387 */ /* 0x0001e20000100a00 */
[----:B-1----:R-:W-:-:S03]  /*c250*/  IMAD.WIDE R20, R13, 0x2, R16 ;  /* 0x000000020d147825 */ /* 0x002fc600078e0210 */
[----:B------:R-:W2:Y:S04]  /*c260*/  LDL.LU R27, [R1+0xfc] ;  /* 0x0000fc00011b7983 */ /* 0x000ea80000300800 */
[----:B------:R-:W2:Y:S04]  /*c270*/  LDL.LU R22, [R1+0xf8] ;  /* 0x0000f80001167983 */ /* 0x000ea80000300800 */
[----:B------:R-:W2:Y:S04]  /*c280*/  LDL.LU R23, [R1+0xbc] ;  /* 0x0000bc0001177983 */ /* 0x000ea80000300800 */
[----:B0-----:R-:W2:Y:S04]  /*c290*/  LDL.LU R18, [R1+0xb0] ;  /* 0x0000b00001127983 */ /* 0x001ea80000300800 */
[----:B------:R-:W2:Y:S04]  /*c2a0*/  LDL.LU R19, [R1+0xa4] ;  /* 0x0000a40001137983 */ /* 0x000ea80000300800 */
[----:B------:R-:W2:Y:S04]  /*c2b0*/  LDL.LU R4, [R1+0xa0] ;  /* 0x0000a00001047983 */ /* 0x000ea80000300800 */
[----:B------:R-:W2:Y:S04]  /*c2c0*/  LDL.LU R5, [R1+0x78] ;  /* 0x0000780001057983 */ /* 0x000ea80000300800 */
[----:B------:R-:W2:Y:S04]  /*c2d0*/  LDL.LU R12, [R1+0x64] ;  /* 0x00006400010c7983 */ /* 0x000ea80000300800 */
[----:B------:R0:W-:Y:S04]  /*c2e0*/  STL.64 [R1+0x818], R20 ;  /* 0x0008181401007387 */ /* 0x0001e80000100a00 */
[----:B------:R-:W2:Y:S01]  /*c2f0*/  LDL.LU R13, [R1+0x60] ;  /* 0x00006000010d7983 */ /* 0x000ea20000300800 */
[----:B0-----:R-:W-:-:S05]  /*c300*/  IMAD.WIDE R20, R9, 0x2, R16 ;  /* 0x0000000209147825 */ /* 0x001fca00078e0210 */
[----:B------:R0:W-:Y:S04]  /*c310*/  STL.64 [R1+0x828], R20 ;  /* 0x0008281401007387 */ /* 0x0001e80000100a00 */
[----:B0-----:R-:W2:Y:S04]  /*c320*/  LDL.LU R21, [R1+0xd10] ;  /* 0x000d100001157983 */ /* 0x001ea80000300800 */
[----:B------:R-:W3:Y:S01]  /*c330*/  LDL.LU R9, [R1+0x360] ;  /* 0x0003600001097983 */ /* 0x000ee20000300800 */
[----:B--2---:R-:W-:-:S05]  /*c340*/  IMAD.WIDE R20, R21, 0x2, R16 ;  /* 0x0000000215147825 */ /* 0x004fca00078e0210 */
[----:B------:R0:W-:Y:S02]  /*c350*/  STL.64 [R1+0x838], R20 ;  /* 0x0008381401007387 */ /* 0x0001e40000100a00 */
[----:B0-----:R-:W-:-:S04]  /*c360*/  IMAD.WIDE R20, R2, 0x2, R16 ;  /* 0x0000000202147825 */ /* 0x001fc800078e0210 */
[--C-:B---3--:R-:W-:Y:S01]  /*c370*/  IMAD.WIDE R2, R3, 0x2, R16.reuse ;  /* 0x0000000203027825 */ /* 0x108fe200078e0210 */
[----:B------:R0:W-:Y:S04]  /*c380*/  STL.64 [R1+0x848], R20 ;  /* 0x0008481401007387 */ /* 0x0001e80000100a00 */
[----:B0-----:R-:W2:Y:S04]  /*c390*/  LDL.LU.64 R20, [R1+0xd08] ;  /* 0x000d080001147983 */ /* 0x001ea80000300a00 */
[----:B------:R4:W-:Y:S02]  /*c3a0*/  STL.64 [R1+0x858], R2 ;  /* 0x0008580201007387 */ /* 0x0009e40000100a00 */
[----:B----4-:R-:W-:-:S04]  /*c3b0*/  IMAD.WIDE R2, R6, 0x2, R16 ;  /* 0x0000000206027825 */ /* 0x010fc800078e0210 */
[--C-:B------:R-:W-:Y:S01]  /*c3c0*/  IMAD.WIDE R6, R7, 0x2, R16.reuse ;  /* 0x0000000207067825 */ /* 0x100fe200078e0210 */
[----:B------:R0:W-:Y:S04]  /*c3d0*/  STL.64 [R1+0x868], R2 ;  /* 0x0008680201007387 */ /* 0x0001e80000100a00 */
[----:B0-----:R-:W3:Y:S04]  /*c3e0*/  LDL.LU.64 R2, [R1+0xd00] ;  /* 0x000d000001027983 */ /* 0x001ee80000300a00 */
[----:B------:R0:W-:Y:S02]  /*c3f0*/  STL.64 [R1+0x878], R6 ;  /* 0x0008780601007387 */ /* 0x0001e40000100a00 */
[----:B0-----:R-:W-:-:S04]  /*c400*/  IMAD.WIDE R6, R10, 0x2, R16 ;  /* 0x000000020a067825 */ /* 0x001fc800078e0210 */
[--C-:B------:R-:W-:Y:S01]  /*c410*/  IMAD.WIDE R10, R11, 0x2, R16.reuse ;  /* 0x000000020b0a7825 */ /* 0x100fe200078e0210 */
[----:B------:R0:W-:Y:S04]  /*c420*/  STL.64 [R1+0x888], R6 ;  /* 0x0008880601007387 */ /* 0x0001e80000100a00 */
[----:B0-----:R-:W4:Y:S04]  /*c430*/  LDL.LU.64 R6, [R1+0xcf8] ;  /* 0x000cf80001067983 */ /* 0x001f280000300a00 */
[----:B------:R0:W-:Y:S02]  /*c440*/  STL.64 [R1+0x898], R10 ;  /* 0x0008980a01007387 */ /* 0x0001e40000100a00 */
[----:B0-----:R-:W-:-:S05]  /*c450*/  IMAD.WIDE R10, R25, 0x2, R16 ;  /* 0x00000002190a7825 */ /* 0x001fca00078e0210 */
[----:B------:R0:W-:Y:S02]  /*c460*/  STL.64 [R1+0x8a8], R10 ;  /* 0x0008a80a01007387 */ /* 0x0001e40000100a00 */
[----:B0-----:R-:W-:-:S04]  /*c470*/  IMAD.WIDE R10, R28, 0x2, R16 ;  /* 0x000000021c0a7825 */ /* 0x001fc800078e0210 */
[--C-:B------:R-:W-:Y:S01]  /*c480*/  IMAD.WIDE R28, R29, 0x2, R16.reuse ;  /* 0x000000021d1c7825 */ /* 0x100fe200078e0210 */
[----:B------:R0:W-:Y:S04]  /*c490*/  STL.64 [R1+0x8b8], R10 ;  /* 0x0008b80a01007387 */ /* 0x0001e80000100a00 */
[----:B0-----:R-:W2:Y:S04]  /*c4a0*/  LDL.LU.64 R10, [R1+0xcf0] ;  /* 0x000cf000010a7983 */ /* 0x001ea80000300a00 */
[----:B------:R0:W-:Y:S02]  /*c4b0*/  STL.64 [R1+0x8c8], R28 ;  /* 0x0008c81c01007387 */ /* 0x0001e40000100a00 */
[----:B0-----:R-:W-:-:S04]  /*c4c0*/  IMAD.WIDE R28, R15, 0x2, R16 ;  /* 0x000000020f1c7825 */ /* 0x001fc800078e0210 */
[--C-:B------:R-:W-:Y:S01]  /*c4d0*/  IMAD.WIDE R14, R14, 0x2, R16.reuse ;  /* 0x000000020e0e7825 */ /* 0x100fe200078e0210 */
[----:B------:R0:W-:Y:S04]  /*c4e0*/  STL.64 [R1+0x8d8], R28 ;  /* 0x0008d81c01007387 */ /* 0x0001e80000100a00 */
[----:B0-----:R-:W2:Y:S04]  /*c4f0*/  LDL.LU.64 R28, [R1+0xce8] ;  /* 0x000ce800011c7983 */ /* 0x001ea80000300a00 */
[----:B------:R0:W-:Y:S04]  /*c500*/  STL.64 [R1+0x8e8], R14 ;  /* 0x0008e80e01007387 */ /* 0x0001e80000100a00 */
[----:B0-----:R-:W2:Y:S02]  /*c510*/  LDL.LU R15, [R1+0xce4] ;  /* 0x000ce400010f7983 */ /* 0x001ea40000300800 */
[----:B--2---:R-:W-:-:S05]  /*c520*/  IMAD.WIDE R14, R15, 0x2, R16 ;  /* 0x000000020f0e7825 */ /* 0x004fca00078e0210 */
[----:B------:R0:W-:Y:S04]  /*c530*/  STL.64 [R1+0x8f8], R14 ;  /* 0x0008f80e01007387 */ /* 0x0001e80000100a00 */
[----:B0-----:R-:W2:Y:S02]  /*c540*/  LDL.LU R14, [R1+0xce0] ;  /* 0x000ce000010e7983 */ /* 0x001ea40000300800 */
[----:B--2---:R-:W-:-:S05]  /*c550*/  IMAD.WIDE R14, R14, 0x2, R16 ;  /* 0x000000020e0e7825 */ /* 0x004fca00078e0210 */
[----:B------:R0:W-:Y:S02]  /*c560*/  STL.64 [R1+0x908], R14 ;  /* 0x0009080e01007387 */ /* 0x0001e40000100a00 */
[----:B0-----:R-:W-:-:S05]  /*c570*/  IMAD.WIDE R14, R11, 0x2, R16 ;  /* 0x000000020b0e7825 */ /* 0x001fca00078e0210 */
[----:B------:R4:W-:Y:S02]  /*c580*/  STL.64 [R1+0x918], R14 ;  /* 0x0009180e01007387 */ /* 0x0009e40000100a00 */
[----:B----4-:R-:W-:-:S05]  /*c590*/  IMAD.WIDE R14, R7, 0x2, R16 ;  /* 0x00000002070e7825 */ /* 0x010fca00078e0210 */
[----:B------:R3:W-:Y:S02]  /*c5a0*/  STL.64 [R1+0x928], R14 ;  /* 0x0009280e01007387 */ /* 0x0007e40000100a00 */
[----:B---3--:R-:W-:-:S05]  /*c5b0*/  IMAD.WIDE R14, R3, 0x2, R16 ;  /* 0x00000002030e7825 */ /* 0x008fca00078e0210 */
[----:B------:R0:W-:Y:S02]  /*c5c0*/  STL.64 [R1+0x938], R14 ;  /* 0x0009380e01007387 */ /* 0x0001e40000100a00 */
[----:B0-----:R-:W-:-:S05]  /*c5d0*/  IMAD.WIDE R14, R8, 0x2, R16 ;  /* 0x00000002080e7825 */ /* 0x001fca00078e0210 */
[----:B------:R0:W-:Y:S02]  /*c5e0*/  STL.64 [R1+0x948], R14 ;  /* 0x0009480e01007387 */ /* 0x0001e40000100a00 */
[----:B0-----:R-:W-:-:S05]  /*c5f0*/  IMAD.WIDE R14, R26, 0x2, R16 ;  /* 0x000000021a0e7825 */ /* 0x001fca00078e0210 */
[----:B------:R0:W-:Y:S04]  /*c600*/  STL.64 [R1+0x958], R14 ;  /* 0x0009580e01007387 */ /* 0x0001e80000100a00 */
[----:B------:R-:W-:Y:S04]  /*c610*/  STL [R1+0xc20], R27 ;  /* 0x000c201b01007387 */ /* 0x000fe80000100800 */
[----:B------:R1:W-:Y:S01]  /*c620*/  STL [R1+0xc24], R26 ;  /* 0x000c241a01007387 */ /* 0x0003e20000100800 */
[----:B0-----:R-:W-:-:S05]  /*c630*/  IMAD.WIDE R14, R27, 0x2, R16 ;  /* 0x000000021b0e7825 */ /* 0x001fca00078e0210 */
[----:B------:R0:W-:Y:S01]  /*c640*/  STL.64 [R1+0x968], R14 ;  /* 0x0009680e01007387 */ /* 0x0001e20000100a00 */
[----:B-1----:R-:W-:-:S03]  /*c650*/  IMAD.WIDE R26, R22, 0x2, R16 ;  /* 0x00000002161a7825 */ /* 0x002fc600078e0210 */
[----:B------:R1:W-:Y:S04]  /*c660*/  STL.64 [R1+0xc30], R22 ;  /* 0x000c301601007387 */ /* 0x0003e80000100a00 */
[----:B------:R-:W-:Y:S01]  /*c670*/  STL.64 [R1+0x978], R26 ;  /* 0x0009781a01007387 */ /* 0x000fe20000100a00 */
[----:B0-----:R-:W-:-:S04]  /*c680*/  IMAD.WIDE R14, R23, 0x2, R16 ;  /* 0x00000002170e7825 */ /* 0x001fc800078e0210 */
[--C-:B-1----:R-:W-:Y:S01]  /*c690*/  IMAD.WIDE R22, R18, 0x2, R16.reuse ;  /* 0x0000000212167825 */ /* 0x102fe200078e0210 */
[----:B------:R0:W-:Y:S04]  /*c6a0*/  STL.64 [R1+0x988], R14 ;  /* 0x0009880e01007387 */ /* 0x0001e80000100a00 */
[----:B------:R1:W-:Y:S04]  /*c6b0*/  STL.64 [R1+0xc38], R18 ;  /* 0x000c381201007387 */ /* 0x0003e80000100a00 */
[----:B------:R2:W-:Y:S01]  /*c6c0*/  STL.64 [R1+0x998], R22 ;  /* 0x0009981601007387 */ /* 0x0005e20000100a00 */
[----:B0-----:R-:W-:-:S04]  /*c6d0*/  IMAD.WIDE R14, R19, 0x2, R16 ;  /* 0x00000002130e7825 */ /* 0x001fc800078e0210 */
[--C-:B-1----:R-:W-:Y:S01]  /*c6e0*/  IMAD.WIDE R18, R29, 0x2, R16.reuse ;  /* 0x000000021d127825 */ /* 0x102fe200078e0210 */
[----:B------:R0:W-:Y:S03]  /*c6f0*/  STL.64 [R1+0x9a8], R14 ;  /* 0x0009a80e01007387 */ /* 0x0001e60000100a00 */
[----:B--2---:R-:W-:-:S05]  /*c700*/  IMAD.WIDE R22, R4, 0x2, R16 ;  /* 0x0000000204167825 */ /* 0x004fca00078e0210 */
[----:B------:R-:W-:Y:S01]  /*c710*/  STL.64 [R1+0x9b8], R22 ;  /* 0x0009b81601007387 */ /* 0x000fe20000100a00 */
[----:B0-----:R-:W-:-:S03]  /*c720*/  IMAD.WIDE R14, R5, 0x2, R16 ;  /* 0x00000002050e7825 */ /* 0x001fc600078e0210 */
[----:B------:R0:W-:Y:S04]  /*c730*/  STL.64 [R1+0xc40], R4 ;  /* 0x000c400401007387 */ /* 0x0001e80000100a00 */
[----:B------:R1:W-:Y:S04]  /*c740*/  STL.64 [R1+0x9c8], R18 ;  /* 0x0009c81201007387 */ /* 0x0003e80000100a00 */
[----:B------:R2:W-:Y:S04]  /*c750*/  STL.64 [R1+0x9d8], R14 ;  /* 0x0009d80e01007387 */ /* 0x0005e80000100a00 */
[----:B0-----:R-:W3:Y:S01]  /*c760*/  LDL.LU R4, [R1+0x200] ;  /* 0x0002000001047983 */ /* 0x001ee20000300800 */
[----:B-1----:R-:W-:-:S04]  /*c770*/  IMAD.WIDE R18, R12, 0x2, R16 ;  /* 0x000000020c127825 */ /* 0x002fc800078e0210 */
[--C-:B--2---:R-:W-:Y:S01]  /*c780*/  IMAD.WIDE R14, R13, 0x2, R16.reuse ;  /* 0x000000020d0e7825 */ /* 0x104fe200078e0210 */
[----:B------:R0:W-:Y:S04]  /*c790*/  STL.64 [R1+0x9e8], R18 ;  /* 0x0009e81201007387 */ /* 0x0001e80000100a00 */
[----:B------:R-:W2:Y:S04]  /*c7a0*/  LDL.LU R5, [R1+0x204] ;  /* 0x0002040001057983 */ /* 0x000ea80000300800 */
[----:B------:R1:W-:Y:S04]  /*c7b0*/  STL.64 [R1+0x9f8], R14 ;  /* 0x0009f80e01007387 */ /* 0x0003e80000100a00 */
[----:B0-----:R-:W4:Y:S04]  /*c7c0*/  LDL.LU R18, [R1+0x210] ;  /* 0x0002100001127983 */ /* 0x001f280000300800 */
[----:B------:R-:W2:Y:S04]  /*c7d0*/  LDL.LU R19, [R1+0x214] ;  /* 0x0002140001137983 */ /* 0x000ea80000300800 */
[----:B------:R-:W2:Y:S01]  /*c7e0*/  LDL.LU R22, [R1+0x1e4] ;  /* 0x0001e40001167983 */ /* 0x000ea20000300800 */
[----:B-1----:R-:W-:-:S03]  /*c7f0*/  IMAD.WIDE R14, R28, 0x2, R16 ;  /* 0x000000021c0e7825 */ /* 0x002fc600078e0210 */
[----:B------:R-:W2:Y:S04]  /*c800*/  LDL.LU R23, [R1+0x1e0] ;  /* 0x0001e00001177983 */ /* 0x000ea80000300800 */
[----:B------:R-:W2:Y:S04]  /*c810*/  LDL.LU R26, [R1+0x220] ;  /* 0x00022000011a7983 */ /* 0x000ea80000300800 */
[----:B------:R-:W2:Y:S04]  /*c820*/  LDL.LU R27, [R1+0x224] ;  /* 0x00022400011b7983 */ /* 0x000ea80000300800 */
[----:B------:R0:W-:Y:S04]  /*c830*/  STL.64 [R1+0xc48], R12 ;  /* 0x000c480c01007387 */ /* 0x0001e80000100a00 */
[----:B0-----:R-:W2:Y:S04]  /*c840*/  LDL.LU R12, [R1+0x144] ;  /* 0x00014400010c7983 */ /* 0x001ea80000300800 */
[----:B------:R-:W2:Y:S04]  /*c850*/  LDL.LU R13, [R1+0x1a8] ;  /* 0x0001a800010d7983 */ /* 0x000ea80000300800 */
[----:B------:R0:W-:Y:S04]  /*c860*/  STL.64 [R1+0xc50], R28 ;  /* 0x000c501c01007387 */ /* 0x0001e80000100a00 */
[----:B0-----:R-:W2:Y:S04]  /*c870*/  LDL.LU R28, [R1+0x6c] ;  /* 0x00006c00011c7983 */ /* 0x001ea80000300800 */
[----:B------:R0:W-:Y:S04]  /*c880*/  STL.64 [R1+0xa08], R14 ;  /* 0x000a080e01007387 */ /* 0x0001e80000100a00 */
[----:B------:R-:W2:Y:S01]  /*c890*/  LDL.LU R29, [R1+0x140] ;  /* 0x00014000011d7983 */ /* 0x000ea20000300800 */
[----:B0-----:R-:W-:-:S05]  /*c8a0*/  IMAD.WIDE R14, R9, 0x2, R16 ;  /* 0x00000002090e7825 */ /* 0x001fca00078e0210 */
[----:B------:R0:W-:Y:S04]  /*c8b0*/  STL.64 [R1+0xa28], R14 ;  /* 0x000a280e01007387 */ /* 0x0001e80000100a00 */
[----:B0-----:R-:W2:Y:S04]  /*c8c0*/  LDL.LU.64 R14, [R1+0xcd8] ;  /* 0x000cd800010e7983 */ /* 0x001ea80000300a00 */
[----:B------:R0:W-:Y:S04]  /*c8d0*/  STL.64 [R1+0xc58], R8 ;  /* 0x000c580801007387 */ /* 0x0001e80000100a00 */
[----:B0-----:R-:W3:Y:S04]  /*c8e0*/  LDL.LU R8, [R1+0x4] ;  /* 0x0000040001087983 */ /* 0x001ee80000300800 */
[----:B------:R-:W4:Y:S01]  /*c8f0*/  LDL.LU R9, [R1+0x10] ;  /* 0x0000100001097983 */ /* 0x000f220000300800 */
[----:B------:R-:W-:-:S04]  /*c900*/  IMAD.WIDE R16, R0, 0x2, R16 ;  /* 0x0000000200107825 */ /* 0x000fc800078e0210 */
[----:B--2---:R-:W-:-:S04]  /*c910*/  IMAD.WIDE R10, R10, 0x2, R14 ;  /* 0x000000020a0a7825 */ /* 0x004fc800078e020e */
[--C-:B------:R-:W-:Y:S01]  /*c920*/  IMAD.WIDE R6, R6, 0x2, R14.reuse ;  /* 0x0000000206067825 */ /* 0x100fe200078e020e */
[----:B------:R3:W-:Y:S03]  /*c930*/  STL.64 [R1+0xc60], R10 ;  /* 0x000c600a01007387 */ /* 0x0007e60000100a00 */
[--C-:B------:R-:W-:Y:S01]  /*c940*/  IMAD.WIDE R2, R2, 0x2, R14.reuse ;  /* 0x0000000202027825 */ /* 0x100fe200078e020e */
[----:B------:R0:W-:Y:S03]  /*c950*/  STL.64 [R1+0xa18], R16 ;  /* 0x000a181001007387 */ /* 0x0001e60000100a00 */
[--C-:B------:R-:W-:Y:S01]  /*c960*/  IMAD.WIDE R24, R24, 0x2, R14.reuse ;  /* 0x0000000218187825 */ /* 0x100fe200078e020e */
[----:B------:R-:W-:Y:S04]  /*c970*/  STL.64 [R1+0xc68], R6 ;  /* 0x000c680601007387 */ /* 0x000fe80000100a00 */
[----:B------:R4:W-:Y:S01]  /*c980*/  STL.64 [R1+0xc70], R2 ;  /* 0x000c700201007387 */ /* 0x0009e20000100a00 */
[----:B---3--:R-:W-:-:S04]  /*c990*/  IMAD.WIDE R10, R8, 0x2, R14 ;  /* 0x00000002080a7825 */ /* 0x008fc800078e020e */
[----:B0-----:R-:W-:-:S04]  /*c9a0*/  IMAD.WIDE R16, R20, 0x2, R14 ;  /* 0x0000000214107825 */ /* 0x001fc800078e020e */
[--C-:B------:R-:W-:Y:S01]  /*c9b0*/  IMAD.WIDE R20, R21, 0x2, R14.reuse ;  /* 0x0000000215147825 */ /* 0x100fe200078e020e */
[----:B------:R-:W-:Y:S03]  /*c9c0*/  STL.64 [R1+0xc78], R16 ;  /* 0x000c781001007387 */ /* 0x000fe60000100a00 */
[--C-:B----4-:R-:W-:Y:S01]  /*c9d0*/  IMAD.WIDE R2, R9, 0x2, R14.reuse ;  /* 0x0000000209027825 */ /* 0x110fe200078e020e */
[----:B------:R-:W-:Y:S03]  /*c9e0*/  STL.64 [R1+0xc80], R20 ;  /* 0x000c801401007387 */ /* 0x000fe60000100a00 */
[--C-:B------:R-:W-:Y:S01]  /*c9f0*/  IMAD.WIDE R6, R28, 0x2, R14.reuse ;  /* 0x000000021c067825 */ /* 0x100fe200078e020e */
[----:B------:R-:W-:Y:S03]  /*ca00*/  STL.64 [R1+0xc88], R24 ;  /* 0x000c881801007387 */ /* 0x000fe60000100a00 */
[--C-:B------:R-:W-:Y:S01]  /*ca10*/  IMAD.WIDE R8, R29, 0x2, R14.reuse ;  /* 0x000000021d087825 */ /* 0x100fe200078e020e */
[----:B------:R-:W-:Y:S04]  /*ca20*/  STL.64 [R1], R10 ;  /* 0x0000000a01007387 */ /* 0x000fe80000100a00 */
[----:B------:R0:W-:Y:S04]  /*ca30*/  STL.64 [R1+0x10], R2 ;  /* 0x0000100201007387 */ /* 0x0001e80000100a00 */
[----:B------:R1:W-:Y:S04]  /*ca40*/  STL.64 [R1+0x20], R6 ;  /* 0x0000200601007387 */ /* 0x0003e80000100a00 */
[----:B------:R2:W-:Y:S01]  /*ca50*/  STL.64 [R1+0x30], R8 ;  /* 0x0000300801007387 */ /* 0x0005e20000100a00 */
[----:B0-----:R-:W-:-:S04]  /*ca60*/  IMAD.WIDE R2, R12, 0x2, R14 ;  /* 0x000000020c027825 */ /* 0x001fc800078e020e */
[--C-:B-1----:R-:W-:Y:S01]  /*ca70*/  IMAD.WIDE R6, R13, 0x2, R14.reuse ;  /* 0x000000020d067825 */ /* 0x102fe200078e020e */
[----:B------:R0:W-:Y:S03]  /*ca80*/  STL.64 [R1+0x40], R2 ;  /* 0x0000400201007387 */ /* 0x0001e60000100a00 */
[--C-:B--2---:R-:W-:Y:S01]  /*ca90*/  IMAD.WIDE R8, R4, 0x2, R14.reuse ;  /* 0x0000000204087825 */ /* 0x104fe200078e020e */
[----:B------:R1:W-:Y:S04]  /*caa0*/  STL.64 [R1+0x50], R6 ;  /* 0x0000500601007387 */ /* 0x0003e80000100a00 */
[----:B------:R-:W-:Y:S01]  /*cab0*/  STL.64 [R1+0x68], R8 ;  /* 0x0000680801007387 */ /* 0x000fe20000100a00 */
[----:B0-----:R-:W-:-:S04]  /*cac0*/  IMAD.WIDE R2, R5, 0x2, R14 ;  /* 0x0000000205027825 */ /* 0x001fc800078e020e */
[--C-:B-1----:R-:W-:Y:S01]  /*cad0*/  IMAD.WIDE R6, R18, 0x2, R14.reuse ;  /* 0x0000000212067825 */ /* 0x102fe200078e020e */
[----:B------:R0:W-:Y:S03]  /*cae0*/  STL.64 [R1+0x80], R2 ;  /* 0x0000800201007387 */ /* 0x0001e60000100a00 */
[--C-:B------:R-:W-:Y:S01]  /*caf0*/  IMAD.WIDE R4, R19, 0x2, R14.reuse ;  /* 0x0000000213047825 */ /* 0x100fe200078e020e */
[----:B------:R1:W-:Y:S04]  /*cb00*/  STL.64 [R1+0x90], R6 ;  /* 0x0000900601007387 */ /* 0x0003e80000100a00 */
[----:B------:R2:W-:Y:S01]  /*cb10*/  STL.64 [R1+0xa8], R4 ;  /* 0x0000a80401007387 */ /* 0x0005e20000100a00 */
[----:B0-----:R-:W-:-:S04]  /*cb20*/  IMAD.WIDE R2, R22, 0x2, R14 ;  /* 0x0000000216027825 */ /* 0x001fc800078e020e */
[--C-:B-1----:R-:W-:Y:S01]  /*cb30*/  IMAD.WIDE R6, R23, 0x2, R14.reuse ;  /* 0x0000000217067825 */ /* 0x102fe200078e020e */
[----:B------:R0:W-:Y:S03]  /*cb40*/  STL.64 [R1+0xc8], R2 ;  /* 0x0000c80201007387 */ /* 0x0001e60000100a00 */
[--C-:B--2---:R-:W-:Y:S01]  /*cb50*/  IMAD.WIDE R4, R26, 0x2, R14.reuse ;  /* 0x000000021a047825 */ /* 0x104fe200078e020e */
[----:B------:R-:W-:Y:S04]  /*cb60*/  STL.64 [R1+0xd8], R6 ;  /* 0x0000d80601007387 */ /* 0x000fe80000100a00 */
[----:B------:R-:W2:Y:S04]  /*cb70*/  LDL.LU R24, [R1+0x254] ;  /* 0x0002540001187983 */ /* 0x000ea80000300800 */
[----:B------:R-:W-:Y:S04]  /*cb80*/  STL.64 [R1+0xe8], R4 ;  /* 0x0000e80401007387 */ /* 0x000fe80000100a00 */
[----:B------:R-:W3:Y:S01]  /*cb90*/  LDL.LU R25, [R1+0x1bc] ;  /* 0x0001bc0001197983 */ /* 0x000ee20000300800 */
[----:B0-----:R-:W-:-:S05]  /*cba0*/  IMAD.WIDE R2, R27, 0x2, R14 ;  /* 0x000000021b027825 */ /* 0x001fca00078e020e */
[----:B------:R-:W-:Y:S04]  /*cbb0*/  STL.64 [R1+0x100], R2 ;  /* 0x0001000201007387 */ /* 0x000fe80000100a00 */
[----:B---3--:R0:W-:Y:S04]  /*cbc0*/  STL [R1+0xcc0], R25 ;  /* 0x000cc01901007387 */ /* 0x0081e80000100800 */
[----:B0-----:R-:W3:Y:S04]  /*cbd0*/  LDL.LU R25, [R1+0x250] ;  /* 0x0002500001197983 */ /* 0x001ee80000300800 */
[----:B--2---:R0:W-:Y:S04]  /*cbe0*/  STL [R1+0xcc4], R24 ;  /* 0x000cc41801007387 */ /* 0x0041e80000100800 */
[----:B0-----:R-:W2:Y:S04]  /*cbf0*/  LDL.LU R24, [R1+0x23c] ;  /* 0x00023c0001187983 */ /* 0x001ea80000300800 */
[----:B---3--:R0:W-:Y:S04]  /*cc00*/  STL [R1+0xcc8], R25 ;  /* 0x000cc81901007387 */ /* 0x0081e80000100800 */
[----:B0-----:R-:W3:Y:S04]  /*cc10*/  LDL.LU R25, [R1+0x238] ;  /* 0x0002380001197983 */ /* 0x001ee80000300800 */
[----:B--2---:R0:W-:Y:S04]  /*cc20*/  STL [R1+0xccc], R24 ;  /* 0x000ccc1801007387 */ /* 0x0041e80000100800 */
[----:B0-----:R-:W2:Y:S04]  /*cc30*/  LDL.LU R24, [R1+0x1d0] ;  /* 0x0001d00001187983 */ /* 0x001ea80000300800 */
[----:B---3--:R0:W-:Y:S04]  /*cc40*/  STL [R1+0xcd0], R25 ;  /* 0x000cd01901007387 */ /* 0x0081e80000100800 */
[----:B0-----:R-:W3:Y:S04]  /*cc50*/  LDL.LU R25, [R1+0x1d4] ;  /* 0x0001d40001197983 */ /* 0x001ee80000300800 */
[----:B--2---:R3:W-:Y:S04]  /*cc60*/  STL [R1+0xcd4], R24 ;  /* 0x000cd41801007387 */ /* 0x0047e80000100800 */
[----:B------:R-:W2:Y:S04]  /*cc70*/  LDL.LU R20, [R1+0x1b8] ;  /* 0x0001b80001147983 */ /* 0x000ea80000300800 */
[----:B------:R-:W4:Y:S04]  /*cc80*/  LDL.LU R21, [R1+0x258] ;  /* 0x0002580001157983 */ /* 0x000f280000300800 */
[----:B------:R-:W2:Y:S04]  /*cc90*/  LDL.LU R16, [R1+0x25c] ;  /* 0x00025c0001107983 */ /* 0x000ea80000300800 */
        /* <DEDUP_REMOVED lines=20> */
[----:B------:R-:W2:Y:S01]  /*cde0*/  LDL.LU R27, [R1+0x2b0] ;  /* 0x0002b000011b7983 */ /* 0x000ea20000300800 */
[----:B---3--:R-:W-:-:S05]  /*cdf0*/  IMAD.WIDE R24, R25, 0x2, R14 ;  /* 0x0000000219187825 */ /* 0x008fca00078e020e */
[----:B------:R0:W-:Y:S04]  /*ce00*/  STL.64 [R1+0x118], R24 ;  /* 0x0001181801007387 */ /* 0x0001e80000100a00 */
[----:B0-----:R-:W3:Y:S02]  /*ce10*/  LDL.LU R24, [R1+0xcd4] ;  /* 0x000cd40001187983 */ /* 0x001ee40000300800 */
        /* <DEDUP_REMOVED lines=16> */
[----:B------:R2:W-:Y:S02]  /*cf20*/  STL.64 [R1+0x190], R24 ;  /* 0x0001901801007387 */ /* 0x0005e40000100a00 */
[----:B--2---:R-:W-:-:S04]  /*cf30*/  IMAD.WIDE R24, R20, 0x2, R14 ;  /* 0x0000000214187825 */ /* 0x004fc800078e020e */
[--C-:B----4-:R-:W-:Y:S01]  /*cf40*/  IMAD.WIDE R20, R21, 0x2, R14.reuse ;  /* 0x0000000215147825 */ /* 0x110fe200078e020e */
[----:B------:R0:W-:Y:S04]  /*cf50*/  STL.64 [R1+0x1a8], R24 ;  /* 0x0001a81801007387 */ /* 0x0001e80000100a00 */
[----:B------:R1:W-:Y:S01]  /*cf60*/  STL.64 [R1+0x1b8], R20 ;  /* 0x0001b81401007387 */ /* 0x0003e20000100a00 */
[----:B0-----:R-:W-:-:S04]  /*cf70*/  IMAD.WIDE R24, R16, 0x2, R14 ;  /* 0x0000000210187825 */ /* 0x001fc800078e020e */
[--C-:B-1----:R-:W-:Y:S01]  /*cf80*/  IMAD.WIDE R20, R17, 0x2, R14.reuse ;  /* 0x0000000211147825 */ /* 0x102fe200078e020e */
        /* <DEDUP_REMOVED lines=207> */
[----:B0-----:R-:W2:Y:S04]  /*dc80*/  LDL.LU.64 R24, [R1+0xc88] ;  /* 0x000c880001187983 */ /* 0x001ea80000300a00 */
[----:B------:R0:W-:Y:S02]  /*dc90*/  STL.64 [R1+0x7e0], R20 ;  /* 0x0007e01401007387 */ /* 0x0001e40000100a00 */
[----:B0-----:R-:W-:-:S04]  /*dca0*/  IMAD.WIDE R20, R16, 0x2, R14 ;  /* 0x0000000210147825 */ /* 0x001fc800078e020e */
        /* <DEDUP_REMOVED lines=24> */
[----:B0-----:R-:W-:-:S05]  /*de30*/  IMAD.WIDE R8, R28, 0x2, R14 ;  /* 0x000000021c087825 */ /* 0x001fca00078e020e */
[----:B------:R0:W-:Y:S04]  /*de40*/  STL.64 [R1+0x890], R8 ;  /* 0x0008900801007387 */ /* 0x0001e80000100a00 */
[----:B0-----:R-:W2:Y:S01]  /*de50*/  LDL.LU.64 R8, [R1+0xc58] ;  /* 0x000c580001087983 */ /* 0x001ea20000300a00 */
[----:B------:R-:W-:-:S05]  /*de60*/  IMAD.WIDE R28, R29, 0x2, R14 ;  /* 0x000000021d1c7825 */ /* 0x000fca00078e020e */
        /* <DEDUP_REMOVED lines=26> */
[----:B--2---:R-:W-:-:S02]  /*e010*/  IMAD.WIDE R26, R8, 0x2, R14 ;  /* 0x00000002081a7825 */ /* 0x004fc400078e020e */
[----:B------:R-:W2:Y:S04]  /*e020*/  LDL.LU R8, [R1+0xc28] ;  /* 0x000c280001087983 */ /* 0x000ea80000300800 */
[----:B------:R0:W-:Y:S04]  /*e030*/  STL.64 [R1+0x950], R26 ;  /* 0x0009501a01007387 */ /* 0x0001e80000100a00 */
[----:B0-----:R-:W2:Y:S02]  /*e040*/  LDL.LU R26, [R1+0xc24] ;  /* 0x000c2400011a7983 */ /* 0x001ea40000300800 */
[----:B--2---:R-:W-:-:S05]  /*e050*/  IMAD.WIDE R26, R26, 0x2, R14 ;  /* 0x000000021a1a7825 */ /* 0x004fca00078e020e */
[----:B------:R0:W-:Y:S04]  /*e060*/  STL.64 [R1+0x110], R26 ;  /* 0x0001101a01007387 */ /* 0x0001e80000100a00 */
[----:B0-----:R-:W2:Y:S02]  /*e070*/  LDL.LU R27, [R1+0xc20] ;  /* 0x000c2000011b7983 */ /* 0x001ea40000300800 */
[----:B--2---:R-:W-:-:S05]  /*e080*/  IMAD.WIDE R26, R27, 0x2, R14 ;  /* 0x000000021b1a7825 */ /* 0x004fca00078e020e */
[----:B------:R3:W-:Y:S02]  /*e090*/  STL.64 [R1+0x970], R26 ;  /* 0x0009701a01007387 */ /* 0x0007e40000100a00 */
[----:B---3--:R-:W-:-:S04]  /*e0a0*/  IMAD.WIDE R26, R22, 0x2, R14 ;  /* 0x00000002161a7825 */ /* 0x008fc800078e020e */
[--C-:B------:R-:W-:Y:S01]  /*e0b0*/  IMAD.WIDE R22, R23, 0x2, R14.reuse ;  /* 0x0000000217167825 */ /* 0x100fe200078e020e */
        /* <DEDUP_REMOVED lines=8> */
[----:B0-----:R-:W-:-:S05]  /*e140*/  IMAD.WIDE R18, R4, 0x2, R14 ;  /* 0x0000000204127825 */ /* 0x001fca00078e020e */
[----:B------:R0:W-:Y:S02]  /*e150*/  STL.64 [R1+0xa0], R18 ;  /* 0x0000a01201007387 */ /* 0x0001e40000100a00 */
[--C-:B0-----:R-:W-:Y:S02]  /*e160*/  IMAD.WIDE R18, R29, 0x2, R14.reuse ;  /* 0x000000021d127825 */ /* 0x101fe400078e020e */
[----:B------:R-:W2:Y:S02]  /*e170*/  LDL.LU R29, [R1+0xc08] ;  /* 0x000c0800011d7983 */ /* 0x000ea40000300800 */
[--C-:B------:R-:W-:Y:S02]  /*e180*/  IMAD.WIDE R4, R5, 0x2, R14.reuse ;  /* 0x0000000205047825 */ /* 0x100fe400078e020e */
        /* <DEDUP_REMOVED lines=8> */
[----:B0-----:R-:W-:-:S05]  /*e210*/  IMAD.WIDE R12, R28, 0x2, R14 ;  /* 0x000000021c0c7825 */ /* 0x001fca00078e020e */
[----:B------:R0:W-:Y:S04]  /*e220*/  STL.64 [R1+0xa10], R12 ;  /* 0x000a100c01007387 */ /* 0x0001e80000100a00 */
[----:B0-----:R-:W3:Y:S04]  /*e230*/  LDL.LU.64 R12, [R1+0xbf0] ;  /* 0x000bf000010c7983 */ /* 0x001ee80000300a00 */
[----:B--2---:R0:W-:Y:S02]  /*e240*/  STL [R1+0xbd4], R29 ;  /* 0x000bd41d01007387 */ /* 0x0041e40000100800 */
[----:B0-----:R-:W-:-:S02]  /*e250*/  IMAD.WIDE R28, R9, 0x2, R14 ;  /* 0x00000002091c7825 */ /* 0x001fc400078e020e */
[----:B------:R-:W2:Y:S02]  /*e260*/  LDL.LU R9, [R1+0xbe8] ;  /* 0x000be80001097983 */ /* 0x000ea40000300800 */
[----:B------:R-:W-:-:S05]  /*e270*/  IMAD.WIDE R14, R0, 0x2, R14 ;  /* 0x00000002000e7825 */ /* 0x000fca00078e020e */
[----:B------:R-:W-:Y:S04]  /*e280*/  STL.64 [R1+0xbd8], R14 ;  /* 0x000bd80e01007387 */ /* 0x000fe80000100a00 */
[----:B------:R-:W-:Y:S04]  /*e290*/  STL.64 [R1+0xb40], R28 ;  /* 0x000b401c01007387 */ /* 0x000fe80000100a00 */
[----:B---3--:R-:W-:Y:S04]  /*e2a0*/  STL [R1+0x244], R12 ;  /* 0x0002440c01007387 */ /* 0x008fe80000100800 */
[----:B------:R-:W-:Y:S04]  /*e2b0*/  STL [R1+0x240], R13 ;  /* 0x0002400d01007387 */ /* 0x000fe80000100800 */
[----:B------:R-:W-:Y:S04]  /*e2c0*/  STL [R1+0x24c], R10 ;  /* 0x00024c0a01007387 */ /* 0x000fe80000100800 */
[----:B------:R-:W-:Y:S04]  /*e2d0*/  STL [R1+0x248], R11 ;  /* 0x0002480b01007387 */ /* 0x000fe80000100800 */
[----:B------:R-:W-:Y:S04]  /*e2e0*/  STL [R1+0xa3c], R8 ;  /* 0x000a3c0801007387 */ /* 0x000fe80000100800 */
[----:B--2---:R-:W-:Y:S04]  /*e2f0*/  STL [R1+0x250], R9 ;  /* 0x0002500901007387 */ /* 0x004fe80000100800 */
[----:B------:R-:W-:Y:S04]  /*e300*/  STL [R1+0xa34], R6 ;  /* 0x000a340601007387 */ /* 0x000fe80000100800 */
[----:B------:R0:W-:Y:S04]  /*e310*/  STL [R1+0x254], R7 ;  /* 0x0002540701007387 */ /* 0x0001e80000100800 */
[----:B0-----:R-:W2:Y:S04]  /*e320*/  LDL.LU.64 R6, [R1+0x18] ;  /* 0x0000180001067983 */ /* 0x001ea80000300a00 */
[----:B------:R-:W-:Y:S04]  /*e330*/  STL [R1+0xa38], R4 ;  /* 0x000a380401007387 */ /* 0x000fe80000100800 */
[----:B------:R0:W-:Y:S04]  /*e340*/  STL [R1+0x258], R5 ;  /* 0x0002580501007387 */ /* 0x0001e80000100800 */
[----:B0-----:R-:W3:Y:S04]  /*e350*/  LDL.LU.64 R4, [R1] ;  /* 0x0000000001047983 */ /* 0x001ee80000300a00 */
[----:B------:R-:W2:Y:S04]  /*e360*/  LDL.LU.64 R8, [R1+0x10] ;  /* 0x0000100001087983 */ /* 0x000ea80000300a00 */
[----:B------:R-:W-:Y:S04]  /*e370*/  STL [R1+0x260], R2 ;  /* 0x0002600201007387 */ /* 0x000fe80000100800 */
[----:B------:R0:W-:Y:S04]  /*e380*/  STL [R1+0x25c], R3 ;  /* 0x00025c0301007387 */ /* 0x0001e80000100800 */
[----:B0-----:R-:W2:Y:S04]  /*e390*/  LDL.LU.64 R2, [R1+0x8] ;  /* 0x0000080001027983 */ /* 0x001ea80000300a00 */
[----:B------:R-:W3:Y:S04]  /*e3a0*/  LDL.LU.64 R10, [R1+0x28] ;  /* 0x00002800010a7983 */ /* 0x000ee80000300a00 */
[----:B------:R-:W-:Y:S04]  /*e3b0*/  STL [R1+0x268], R18 ;  /* 0x0002681201007387 */ /* 0x000fe80000100800 */
[----:B------:R-:W-:Y:S04]  /*e3c0*/  STL [R1+0x264], R19 ;  /* 0x0002641301007387 */ /* 0x000fe80000100800 */
[----:B------:R-:W3:Y:S04]  /*e3d0*/  LDL.LU.64 R12, [R1+0x20] ;  /* 0x00002000010c7983 */ /* 0x000ee80000300a00 */
[----:B----4-:R-:W-:Y:S04]  /*e3e0*/  STL [R1+0x270], R16 ;  /* 0x0002701001007387 */ /* 0x010fe80000100800 */
[----:B------:R-:W-:Y:S04]  /*e3f0*/  STL [R1+0x26c], R17 ;  /* 0x00026c1101007387 */ /* 0x000fe80000100800 */
[----:B------:R-:W4:Y:S04]  /*e400*/  LDL.LU.64 R14, [R1+0x38] ;  /* 0x00003800010e7983 */ /* 0x000f280000300a00 */
[----:B------:R-:W-:Y:S04]  /*e410*/  STL [R1+0x278], R22 ;  /* 0x0002781601007387 */ /* 0x000fe80000100800 */
[----:B------:R0:W-:Y:S04]  /*e420*/  STL [R1+0x274], R23 ;  /* 0x0002741701007387 */ /* 0x0001e80000100800 */
[----:B0-----:R-:W4:Y:S04]  /*e430*/  LDL.LU.64 R22, [R1+0x30] ;  /* 0x0000300001167983 */ /* 0x001f280000300a00 */
[----:B------:R-:W-:Y:S04]  /*e440*/  STL [R1+0x280], R20 ;  /* 0x0002801401007387 */ /* 0x000fe80000100800 */
[----:B------:R-:W-:Y:S04]  /*e450*/  STL [R1+0x27c], R21 ;  /* 0x00027c1501007387 */ /* 0x000fe80000100800 */
[----:B------:R-:W4:Y:S04]  /*e460*/  LDL.LU.64 R16, [R1+0x48] ;  /* 0x0000480001107983 */ /* 0x000f280000300a00 */
[----:B------:R-:W-:Y:S04]  /*e470*/  STL [R1+0x288], R26 ;  /* 0x0002881a01007387 */ /* 0x000fe80000100800 */
[----:B------:R-:W-:Y:S04]  /*e480*/  STL [R1+0x284], R27 ;  /* 0x0002841b01007387 */ /* 0x000fe80000100800 */
[----:B------:R-:W4:Y:S04]  /*e490*/  LDL.LU.64 R28, [R1+0x40] ;  /* 0x00004000011c7983 */ /* 0x000f280000300a00 */
[----:B------:R-:W-:Y:S04]  /*e4a0*/  STL [R1+0x290], R24 ;  /* 0x0002901801007387 */ /* 0x000fe80000100800 */
[----:B------:R-:W-:Y:S04]  /*e4b0*/  STL [R1+0x28c], R25 ;  /* 0x00028c1901007387 */ /* 0x000fe80000100800 */
[----:B------:R-:W4:Y:S04]  /*e4c0*/  LDL.LU.64 R18, [R1+0x58] ;  /* 0x0000580001127983 */ /* 0x000f280000300a00 */
[----:B--2---:R0:W-:Y:S01]  /*e4d0*/  STL [R1+0x298], R2 ;  /* 0x0002980201007387 */ /* 0x0041e20000100800 */
[----:B------:R-:W-:-:S03]  /*e4e0*/  IMAD.MOV.U32 R0, RZ, RZ, R3 ;  /* 0x000000ffff007224 */ /* 0x000fc600078e0003 */
[----:B0-----:R-:W2:Y:S04]  /*e4f0*/  LDL.LU.64 R2, [R1+0x50] ;  /* 0x0000500001027983 */ /* 0x001ea80000300a00 */
[----:B------:R0:W-:Y:S04]  /*e500*/  STL [R1+0x294], R0 ;  /* 0x0002940001007387 */ /* 0x0001e80000100800 */
[----:B---3--:R1:W-:Y:S01]  /*e510*/  STL [R1+0x2a0], R4 ;  /* 0x0002a00401007387 */ /* 0x0083e20000100800 */
[----:B0-----:R-:W-:-:S03]  /*e520*/  IMAD.MOV.U32 R0, RZ, RZ, R5 ;  /* 0x000000ffff007224 */ /* 0x001fc600078e0005 */
[----:B-1----:R-:W3:Y:S04]  /*e530*/  LDL.LU.64 R4, [R1+0x70] ;  /* 0x0000700001047983 */ /* 0x002ee80000300a00 */
[----:B------:R0:W-:Y:S04]  /*e540*/  STL [R1+0x29c], R0 ;  /* 0x00029c0001007387 */ /* 0x0001e80000100800 */
[----:B------:R1:W-:Y:S01]  /*e550*/  STL [R1+0x2a8], R6 ;  /* 0x0002a80601007387 */ /* 0x0003e20000100800 */
        /* <DEDUP_REMOVED lines=15> */
[----:B----4-:R1:W-:Y:S01]  /*e650*/  STL [R1+0x2c8], R14 ;  /* 0x0002c80e01007387 */ /* 0x0103e20000100800 */
[----:B0-----:R-:W-:-:S03]  /*e660*/  IMAD.MOV.U32 R0, RZ, RZ, R15 ;  /* 0x000000ffff007224 */ /* 0x001fc600078e000f */
[----:B-1----:R-:W4:Y:S04]  /*e670*/  LDL.LU.64 R14, [R1+0x90] ;  /* 0x00009000010e7983 */ /* 0x002f280000300a00 */
[----:B------:R0:W-:Y:S04]  /*e680*/  STL [R1+0x2c4], R0 ;  /* 0x0002c40001007387 */ /* 0x0001e80000100800 */
[----:B------:R1:W-:Y:S01]  /*e690*/  STL [R1+0x2d0], R22 ;  /* 0x0002d01601007387 */ /* 0x0003e20000100800 */
        /* <DEDUP_REMOVED lines=8> */
[----:B0-----:R-:W-:-:S03]  /*e720*/  MOV R0, R29 ;  /* 0x0000001d00007202 */ /* 0x001fc60000000f00 */
[----:B-1----:R-:W4:Y:S04]  /*e730*/  LDL.LU.64 R28, [R1+0xd0] ;  /* 0x0000d000011c7983 */ /* 0x002f280000300a00 */
[----:B------:R0:W-:Y:S04]  /*e740*/  STL [R1+0x2dc], R0 ;  /* 0x0002dc0001007387 */ /* 0x0001e80000100800 */
[----:B------:R1:W-:Y:S01]  /*e750*/  STL [R1+0x2e8], R18 ;  /* 0x0002e81201007387 */ /* 0x0003e20000100800 */
[----:B0-----:R-:W-:-:S03]  /*e760*/  IMAD.MOV.U32 R0, RZ, RZ, R19 ;  /* 0x000000ffff007224 */ /* 0x001fc600078e0013 */
[----:B-1----:R-:W4:Y:S04]  /*e770*/  LDL.LU.64 R18, [R1+0xc8] ;  /* 0x0000c80001127983 */ /* 0x002f280000300a00 */
[----:B------:R0:W-:Y:S04]  /*e780*/  STL [R1+0x2e4], R0 ;  /* 0x0002e40001007387 */ /* 0x0001e80000100800 */
[----:B--2---:R1:W-:Y:S01]  /*e790*/  STL [R1+0x2f0], R2 ;  /* 0x0002f00201007387 */ /* 0x0043e20000100800 */
[----:B0-----:R-:W-:-:S03]  /*e7a0*/  IMAD.MOV.U32 R0, RZ, RZ, R3 ;  /* 0x000000ffff007224 */ /* 0x001fc600078e0003 */
[----:B-1----:R-:W2:Y:S04]  /*e7b0*/  LDL.LU.64 R2, [R1+0xe0] ;  /* 0x0000e00001027983 */ /* 0x002ea80000300a00 */
        /* <DEDUP_REMOVED lines=54> */
[----:B0-----:R-:W-:-:S03]  /*eb20*/  MOV R0, R9 ;  /* 0x0000000900007202 */ /* 0x001fc60000000f00 */
        /* <DEDUP_REMOVED lines=383> */
[----:B0-----:R-:W-:-:S03]  /*10320*/  MOV R0, R3 ;  /* 0x0000000300007202 */ /* 0x001fc60000000f00 */
        /* <DEDUP_REMOVED lines=214> */
[----:B------:R-:W-:Y:S04]  /*11090*/  STL [R1+0x810], R18 ;  /* 0x0008101201007387 */ /* 0x000fe80000100800 */
[----:B------:R-:W4:Y:S01]  /*110a0*/  LDL.LU.64 R20, [R1+0x868] ;  /* 0x0008680001147983 */ /* 0x000f220000300a00 */
[----:B0-----:R-:W-:-:S05]  /*110b0*/  IMAD.MOV.U32 R0, RZ, RZ, R19 ;  /* 0x000000ffff007224 */ /* 0x001fca00078e0013 */
[----:B------:R0:W-:Y:S04]  /*110c0*/  STL [R1+0x80c], R0 ;  /* 0x00080c0001007387 */ /* 0x0001e80000100800 */
[----:B--2---:R-:W-:Y:S01]  /*110d0*/  STL [R1+0x818], R2 ;  /* 0x0008180201007387 */ /* 0x004fe20000100800 */
[----:B0-----:R-:W-:-:S03]  /*110e0*/  IMAD.MOV.U32 R0, RZ, RZ, R3 ;  /* 0x000000ffff007224 */ /* 0x001fc600078e0003 */
[----:B------:R-:W2:Y:S04]  /*110f0*/  LDL.LU.64 R18, [R1+0x230] ;  /* 0x0002300001127983 */ /* 0x000ea80000300a00 */
[----:B------:R0:W-:Y:S04]  /*11100*/  STL [R1+0x814], R0 ;  /* 0x0008140001007387 */ /* 0x0001e80000100800 */
[----:B---3--:R-:W-:Y:S01]  /*11110*/  STL [R1+0x820], R4 ;  /* 0x0008200401007387 */ /* 0x008fe20000100800 */
[----:B0-----:R-:W-:-:S03]  /*11120*/  IMAD.MOV.U32 R0, RZ, RZ, R5 ;  /* 0x000000ffff007224 */ /* 0x001fc600078e0005 */
[----:B------:R-:W3:Y:S04]  /*11130*/  LDL.LU.64 R2, [R1+0x878] ;  /* 0x0008780001027983 */ /* 0x000ee80000300a00 */
[----:B------:R0:W-:Y:S04]  /*11140*/  STL [R1+0x81c], R0 ;  /* 0x00081c0001007387 */ /* 0x0001e80000100800 */
[----:B------:R-:W-:Y:S01]  /*11150*/  STL [R1+0x828], R6 ;  /* 0x0008280601007387 */ /* 0x000fe20000100800 */
        /* <DEDUP_REMOVED lines=10> */
[----:B------:R0:W-:Y:S02]  /*11200*/  STL [R1+0x834], R0 ;  /* 0x0008340001007387 */ /* 0x0001e40000100800 */
[----:B0-----:R-:W-:Y:S02]  /*11210*/  IMAD.MOV.U32 R0, RZ, RZ, R13 ;  /* 0x000000ffff007224 */ /* 0x001fe400078e000d */
[----:B------:R-:W-:Y:S04]  /*11220*/  STL [R1+0x840], R12 ;  /* 0x0008400c01007387 */ /* 0x000fe80000100800 */
[----:B------:R-:W3:Y:S04]  /*11230*/  LDL.LU.64 R10, [R1+0x898] ;  /* 0x00089800010a7983 */ /* 0x000ee80000300a00 */
[----:B------:R4:W-:Y:S02]  /*11240*/  STL [R1+0x83c], R0 ;  /* 0x00083c0001007387 */ /* 0x0009e40000100800 */
[----:B----4-:R-:W-:-:S02]  /*11250*/  IMAD.MOV.U32 R0, RZ, RZ, R15 ;  /* 0x000000ffff007224 */ /* 0x010fc400078e000f */
[----:B------:R-:W-:Y:S04]  /*11260*/  STL [R1+0x848], R14 ;  /* 0x0008480e01007387 */ /* 0x000fe80000100800 */
[----:B------:R-:W4:Y:S04]  /*11270*/  LDL.LU.64 R12, [R1+0x1f0] ;  /* 0x0001f000010c7983 */ /* 0x000f280000300a00 */
[----:B------:R0:W-:Y:S04]  /*11280*/  STL [R1+0x844], R0 ;  /* 0x0008440001007387 */ /* 0x0001e80000100800 */
[----:B------:R1:W-:Y:S01]  /*11290*/  STL [R1+0x850], R22 ;  /* 0x0008501601007387 */ /* 0x0003e20000100800 */
[----:B0-----:R-:W-:-:S03]  /*112a0*/  IMAD.MOV.U32 R0, RZ, RZ, R23 ;  /* 0x000000ffff007224 */ /* 0x001fc600078e0017 */
[----:B------:R-:W4:Y:S04]  /*112b0*/  LDL.LU.64 R14, [R1+0x8a8] ;  /* 0x0008a800010e7983 */ /* 0x000f280000300a00 */
[----:B------:R-:W-:Y:S04]  /*112c0*/  STL [R1+0x858], R16 ;  /* 0x0008581001007387 */ /* 0x000fe80000100800 */
[----:B------:R0:W-:Y:S04]  /*112d0*/  STL [R1+0x84c], R0 ;  /* 0x00084c0001007387 */ /* 0x0001e80000100800 */
[----:B-1----:R-:W4:Y:S01]  /*112e0*/  LDL.LU.64 R22, [R1+0x8b0] ;  /* 0x0008b00001167983 */ /* 0x002f220000300a00 */
[----:B0-----:R-:W-:-:S03]  /*112f0*/  IMAD.MOV.U32 R0, RZ, RZ, R17 ;  /* 0x000000ffff007224 */ /* 0x001fc600078e0011 */
[----:B------:R-:W-:Y:S04]  /*11300*/  STL [R1+0x860], R28 ;  /* 0x0008601c01007387 */ /* 0x000fe80000100800 */
[----:B------:R0:W-:Y:S04]  /*11310*/  STL [R1+0x854], R0 ;  /* 0x0008540001007387 */ /* 0x0001e80000100800 */
[----:B------:R-:W4:Y:S01]  /*11320*/  LDL.LU.64 R16, [R1+0x8b8] ;  /* 0x0008b80001107983 */ /* 0x000f220000300a00 */
[----:B0-----:R-:W-:-:S03]  /*11330*/  MOV R0, R29 ;  /* 0x0000001d00007202 */ /* 0x001fc60000000f00 */
[----:B------:R-:W-:Y:S04]  /*11340*/  STL [R1+0x868], R20 ;  /* 0x0008681401007387 */ /* 0x000fe80000100800 */
[----:B------:R0:W-:Y:S04]  /*11350*/  STL [R1+0x85c], R0 ;  /* 0x00085c0001007387 */ /* 0x0001e80000100800 */
[----:B------:R-:W4:Y:S01]  /*11360*/  LDL.LU.64 R28, [R1+0x1c8] ;  /* 0x0001c800011c7983 */ /* 0x000f220000300a00 */
[----:B0-----:R-:W-:-:S03]  /*11370*/  IMAD.MOV.U32 R0, RZ, RZ, R21 ;  /* 0x000000ffff007224 */ /* 0x001fc600078e0015 */
[----:B--2---:R-:W-:Y:S04]  /*11380*/  STL [R1+0x870], R18 ;  /* 0x0008701201007387 */ /* 0x004fe80000100800 */
[----:B------:R0:W-:Y:S02]  /*11390*/  STL [R1+0x864], R0 ;  /* 0x0008640001007387 */ /* 0x0001e40000100800 */
[----:B0-----:R-:W-:Y:S02]  /*113a0*/  IMAD.MOV.U32 R0, RZ, RZ, R19 ;  /* 0x000000ffff007224 */ /* 0x001fe400078e0013 */
[----:B------:R-:W2:Y:S04]  /*113b0*/  LDL.LU.64 R18, [R1+0x8c8] ;  /* 0x0008c80001127983 */ /* 0x000ea80000300a00 */
        /* <DEDUP_REMOVED lines=23> */
[----:B------:R-:W-:Y:S04]  /*11530*/  STL [R1+0x8a8], R14 ;  /* 0x0008a80e01007387 */ /* 0x000fe80000100800 */
[----:B------:R0:W-:Y:S04]  /*11540*/  STL [R1+0x89c], R0 ;  /* 0x00089c0001007387 */ /* 0x0001e80000100800 */
[----:B-1----:R-:W4:Y:S01]  /*11550*/  LDL.LU.64 R12, [R1+0x8f8] ;  /* 0x0008f800010c7983 */ /* 0x002f220000300a00 */
[----:B0-----:R-:W-:-:S03]  /*11560*/  IMAD.MOV.U32 R0, RZ, RZ, R15 ;  /* 0x000000ffff007224 */ /* 0x001fc600078e000f */
[----:B------:R-:W-:Y:S04]  /*11570*/  STL [R1+0x8b0], R22 ;  /* 0x0008b01601007387 */ /* 0x000fe80000100800 */
[----:B------:R0:W-:Y:S04]  /*11580*/  STL [R1+0x8a4], R0 ;  /* 0x0008a40001007387 */ /* 0x0001e80000100800 */
[----:B------:R-:W4:Y:S01]  /*11590*/  LDL.LU.64 R14, [R1+0x188] ;  /* 0x00018800010e7983 */ /* 0x000f220000300a00 */
        /* <DEDUP_REMOVED lines=9> */
[----:B------:R-:W4:Y:S04]  /*11630*/  LDL.LU.64 R28, [R1+0x918] ;  /* 0x00091800011c7983 */ /* 0x000f280000300a00 */
[----:B------:R2:W-:Y:S02]  /*11640*/  STL [R1+0x8bc], R0 ;  /* 0x0008bc0001007387 */ /* 0x0005e40000100800 */
[----:B--2---:R-:W-:Y:S02]  /*11650*/  IMAD.MOV.U32 R0, RZ, RZ, R19 ;  /* 0x000000ffff007224 */ /* 0x004fe400078e0013 */
[----:B------:R-:W-:Y:S04]  /*11660*/  STL [R1+0x8c8], R18 ;  /* 0x0008c81201007387 */ /* 0x000fe80000100800 */
[----:B------:R-:W2:Y:S04]  /*11670*/  LDL.LU.64 R16, [R1+0x160] ;  /* 0x0001600001107983 */ /* 0x000ea80000300a00 */
[----:B------:R3:W-:Y:S02]  /*11680*/  STL [R1+0x8c4], R0 ;  /* 0x0008c40001007387 */ /* 0x0007e40000100800 */
[----:B---3--:R-:W-:-:S02]  /*11690*/  IMAD.MOV.U32 R0, RZ, RZ, R3 ;  /* 0x000000ffff007224 */ /* 0x008fc400078e0003 */
[----:B------:R-:W-:Y:S04]  /*116a0*/  STL [R1+0x8d0], R2 ;  /* 0x0008d00201007387 */ /* 0x000fe80000100800 */
[----:B------:R-:W3:Y:S04]  /*116b0*/  LDL.LU.64 R18, [R1+0x928] ;  /* 0x0009280001127983 */ /* 0x000ee80000300a00 */
[----:B------:R0:W-:Y:S02]  /*116c0*/  STL [R1+0x8cc], R0 ;  /* 0x0008cc0001007387 */ /* 0x0001e40000100800 */
[----:B0-----:R-:W-:-:S02]  /*116d0*/  IMAD.MOV.U32 R0, RZ, RZ, R5 ;  /* 0x000000ffff007224 */ /* 0x001fc400078e0005 */
[----:B------:R-:W-:Y:S04]  /*116e0*/  STL [R1+0x8d8], R4 ;  /* 0x0008d80401007387 */ /* 0x000fe80000100800 */
[----:B------:R-:W3:Y:S04]  /*116f0*/  LDL.LU.64 R2, [R1+0x930] ;  /* 0x0009300001027983 */ /* 0x000ee80000300a00 */
[----:B------:R0:W-:Y:S04]  /*11700*/  STL [R1+0x8d4], R0 ;  /* 0x0008d40001007387 */ /* 0x0001e80000100800 */
[----:B------:R-:W-:Y:S01]  /*11710*/  STL [R1+0x8e0], R6 ;  /* 0x0008e00601007387 */ /* 0x000fe20000100800 */
[----:B0-----:R-:W-:-:S03]  /*11720*/  MOV R0, R7 ;  /* 0x0000000700007202 */ /* 0x001fc60000000f00 */
[----:B------:R-:W3:Y:S04]  /*11730*/  LDL.LU.64 R22, [R1+0x938] ;  /* 0x0009380001167983 */ /* 0x000ee80000300a00 */
[----:B------:R-:W-:Y:S04]  /*11740*/  STL [R1+0x8e8], R8 ;  /* 0x0008e80801007387 */ /* 0x000fe80000100800 */
[----:B------:R0:W-:Y:S04]  /*11750*/  STL [R1+0x8dc], R0 ;  /* 0x0008dc0001007387 */ /* 0x0001e80000100800 */
[----:B------:R-:W3:Y:S01]  /*11760*/  LDL.LU.64 R4, [R1+0x138] ;  /* 0x0001380001047983 */ /* 0x000ee20000300a00 */
[----:B0-----:R-:W-:-:S03]  /*11770*/  IMAD.MOV.U32 R0, RZ, RZ, R9 ;  /* 0x000000ffff007224 */ /* 0x001fc600078e0009 */
[----:B------:R-:W-:Y:S04]  /*11780*/  STL [R1+0x8f0], R10 ;  /* 0x0008f00a01007387 */ /* 0x000fe80000100800 */
[----:B------:R0:W-:Y:S04]  /*11790*/  STL [R1+0x8e4], R0 ;  /* 0x0008e40001007387 */ /* 0x0001e80000100800 */
[----:B------:R-:W3:Y:S04]  /*117a0*/  LDL.LU.64 R6, [R1+0x948] ;  /* 0x0009480001067983 */ /* 0x000ee80000300a00 */
[----:B------:R-:W3:Y:S01]  /*117b0*/  LDL.LU.64 R8, [R1+0x950] ;  /* 0x0009500001087983 */ /* 0x000ee20000300a00 */
[----:B0-----:R-:W-:-:S05]  /*117c0*/  IMAD.MOV.U32 R0, RZ, RZ, R11 ;  /* 0x000000ffff007224 */ /* 0x001fca00078e000b */
[----:B------:R0:W-:Y:S04]  /*117d0*/  STL [R1+0x8ec], R0 ;  /* 0x0008ec0001007387 */ /* 0x0001e80000100800 */
[----:B----4-:R-:W-:Y:S01]  /*117e0*/  STL [R1+0x8f8], R12 ;  /* 0x0008f80c01007387 */ /* 0x010fe20000100800 */
[----:B0-----:R-:W-:-:S03]  /*117f0*/  IMAD.MOV.U32 R0, RZ, RZ, R13 ;  /* 0x000000ffff007224 */ /* 0x001fc600078e000d */
[----:B------:R-:W4:Y:S04]  /*11800*/  LDL.LU.64 R10, [R1+0x958] ;  /* 0x00095800010a7983 */ /* 0x000f280000300a00 */
[----:B------:R0:W-:Y:S02]  /*11810*/  STL [R1+0x8f4], R0 ;  /* 0x0008f40001007387 */ /* 0x0001e40000100800 */
[----:B0-----:R-:W-:Y:S02]  /*11820*/  IMAD.MOV.U32 R0, RZ, RZ, R15 ;  /* 0x000000ffff007224 */ /* 0x001fe400078e000f */
[----:B------:R0:W-:Y:S04]  /*11830*/  STL [R1+0x900], R14 ;  /* 0x0009000e01007387 */ /* 0x0001e80000100800 */
[----:B0-----:R-:W4:Y:S04]  /*11840*/  LDL.LU.64 R14, [R1+0x110] ;  /* 0x00011000010e7983 */ /* 0x001f280000300a00 */
[----:B------:R0:W-:Y:S04]  /*11850*/  STL [R1+0x8fc], R0 ;  /* 0x0008fc0001007387 */ /* 0x0001e80000100800 */
[----:B------:R-:W-:Y:S04]  /*11860*/  STL [R1+0x908], R26 ;  /* 0x0009081a01007387 */ /* 0x000fe80000100800 */
[----:B------:R-:W4:Y:S01]  /*11870*/  LDL.LU.64 R12, [R1+0x968] ;  /* 0x00096800010c7983 */ /* 0x000f220000300a00 */
[----:B0-----:R-:W-:-:S03]  /*11880*/  IMAD.MOV.U32 R0, RZ, RZ, R27 ;  /* 0x000000ffff007224 */ /* 0x001fc600078e001b */
[----:B------:R-:W-:Y:S04]  /*11890*/  STL [R1+0x910], R20 ;  /* 0x0009101401007387 */ /* 0x000fe80000100800 */
[----:B------:R0:W-:Y:S04]  /*118a0*/  STL [R1+0x904], R0 ;  /* 0x0009040001007387 */ /* 0x0001e80000100800 */
[----:B------:R-:W-:Y:S01]  /*118b0*/  STL [R1+0x918], R28 ;  /* 0x0009181c01007387 */ /* 0x000fe20000100800 */
[----:B0-----:R-:W-:-:S05]  /*118c0*/  IMAD.MOV.U32 R0, RZ, RZ, R21 ;  /* 0x000000ffff007224 */ /* 0x001fca00078e0015 */
[----:B------:R0:W-:Y:S02]  /*118d0*/  STL [R1+0x90c], R0 ;  /* 0x00090c0001007387 */ /* 0x0001e40000100800 */
[----:B0-----:R-:W-:Y:S02]  /*118e0*/  IMAD.MOV.U32 R0, RZ, RZ, R29 ;  /* 0x000000ffff007224 */ /* 0x001fe400078e001d */
[----:B------:R-:W4:Y:S04]  /*118f0*/  LDL.LU.64 R28, [R1+0x970] ;  /* 0x00097000011c7983 */ /* 0x000f280000300a00 */
[----:B------:R2:W-:Y:S02]  /*11900*/  STL [R1+0x914], R0 ;  /* 0x0009140001007387 */ /* 0x0005e40000100800 */
[----:B--2---:R-:W-:-:S02]  /*11910*/  IMAD.MOV.U32 R0, RZ, RZ, R17 ;  /* 0x000000ffff007224 */ /* 0x004fc400078e0011 */
[----:B------:R0:W-:Y:S04]  /*11920*/  STL [R1+0x920], R16 ;  /* 0x0009201001007387 */ /* 0x0001e80000100800 */
        /* <DEDUP_REMOVED lines=8> */
[----:B------:R-:W-:Y:S04]  /*119b0*/  STL [R1+0x938], R22 ;  /* 0x0009381601007387 */ /* 0x000fe80000100800 */
[----:B------:R0:W-:Y:S04]  /*119c0*/  STL [R1+0x92c], R0 ;  /* 0x00092c0001007387 */ /* 0x0001e80000100800 */
[----:B-1----:R-:W2:Y:S01]  /*119d0*/  LDL.LU.64 R2, [R1+0x988] ;  /* 0x0009880001027983 */ /* 0x002ea20000300a00 */
[----:B0-----:R-:W-:-:S03]  /*119e0*/  IMAD.MOV.U32 R0, RZ, RZ, R23 ;  /* 0x000000ffff007224 */ /* 0x001fc600078e0017 */
[----:B------:R-:W-:Y:S04]  /*119f0*/  STL [R1+0x940], R4 ;  /* 0x0009400401007387 */ /* 0x000fe80000100800 */
[----:B------:R0:W-:Y:S02]  /*11a00*/  STL [R1+0x934], R0 ;  /* 0x0009340001007387 */ /* 0x0001e40000100800 */
[----:B0-----:R-:W-:Y:S02]  /*11a10*/  IMAD.MOV.U32 R0, RZ, RZ, R5 ;  /* 0x000000ffff007224 */ /* 0x001fe400078e0005 */
[----:B------:R-:W2:Y:S04]  /*11a20*/  LDL.LU.64 R4, [R1+0x990] ;  /* 0x0009900001047983 */ /* 0x000ea80000300a00 */
[----:B------:R0:W-:Y:S04]  /*11a30*/  STL [R1+0x93c], R0 ;  /* 0x00093c0001007387 */ /* 0x0001e80000100800 */
[----:B------:R1:W-:Y:S01]  /*11a40*/  STL [R1+0x948], R6 ;  /* 0x0009480601007387 */ /* 0x0003e20000100800 */
[----:B0-----:R-:W-:-:S03]  /*11a50*/  IMAD.MOV.U32 R0, RZ, RZ, R7 ;  /* 0x000000ffff007224 */ /* 0x001fc600078e0007 */
[----:B------:R-:W-:Y:S04]  /*11a60*/  STL [R1+0x950], R8 ;  /* 0x0009500801007387 */ /* 0x000fe80000100800 */
[----:B------:R0:W-:Y:S04]  /*11a70*/  STL [R1+0x944], R0 ;  /* 0x0009440001007387 */ /* 0x0001e80000100800 */
[----:B-1----:R-:W2:Y:S01]  /*11a80*/  LDL.LU.64 R6, [R1+0x998] ;  /* 0x0009980001067983 */ /* 0x002ea20000300a00 */
[----:B0-----:R-:W-:-:S03]  /*11a90*/  IMAD.MOV.U32 R0, RZ, RZ, R9 ;  /* 0x000000ffff007224 */ /* 0x001fc600078e0009 */
[----:B----4-:R-:W-:Y:S04]  /*11aa0*/  STL [R1+0x958], R10 ;  /* 0x0009580a01007387 */ /* 0x010fe80000100800 */
[----:B------:R0:W-:Y:S04]  /*11ab0*/  STL [R1+0x94c], R0 ;  /* 0x00094c0001007387 */ /* 0x0001e80000100800 */
[----:B------:R-:W4:Y:S01]  /*11ac0*/  LDL.LU.64 R8, [R1+0x9a0] ;  /* 0x0009a00001087983 */ /* 0x000f220000300a00 */
[----:B0-----:R-:W-:-:S05]  /*11ad0*/  IMAD.MOV.U32 R0, RZ, RZ, R11 ;  /* 0x000000ffff007224 */ /* 0x001fca00078e000b */
[----:B------:R0:W-:Y:S02]  /*11ae0*/  STL [R1+0x954], R0 ;  /* 0x0009540001007387 */ /* 0x0001e40000100800 */
[----:B0-----:R-:W-:Y:S02]  /*11af0*/  MOV R0, R15 ;  /* 0x0000000f00007202 */ /* 0x001fe40000000f00 */
[----:B------:R0:W-:Y:S04]  /*11b00*/  STL [R1+0x960], R14 ;  /* 0x0009600e01007387 */ /* 0x0001e80000100800 */
[----:B------:R-:W-:Y:S04]  /*11b10*/  STL [R1+0x968], R12 ;  /* 0x0009680c01007387 */ /* 0x000fe80000100800 */
[----:B------:R1:W-:Y:S04]  /*11b20*/  STL [R1+0x95c], R0 ;  /* 0x00095c0001007387 */ /* 0x0003e80000100800 */
[----:B0-----:R-:W2:Y:S01]  /*11b30*/  LDL.LU.64 R14, [R1+0x9b0] ;  /* 0x0009b000010e7983 */ /* 0x001ea20000300a00 */
[----:B-1----:R-:W-:-:S03]  /*11b40*/  IMAD.MOV.U32 R0, RZ, RZ, R13 ;  /* 0x000000ffff007224 */ /* 0x002fc600078e000d */
[----:B--2---:R0:W-:Y:S04]  /*11b50*/  STL.64 [R1+0xbe0], R14 ;  /* 0x000be00e01007387 */ /* 0x0041e80000100a00 */
[----:B0-----:R-:W2:Y:S04]  /*11b60*/  LDL.LU.64 R14, [R1+0x9a8] ;  /* 0x0009a800010e7983 */ /* 0x001ea80000300a00 */
[----:B------:R-:W2:Y:S04]  /*11b70*/  LDL.LU.64 R10, [R1+0x9b8] ;  /* 0x0009b800010a7983 */ /* 0x000ea80000300a00 */
[----:B------:R0:W-:Y:S04]  /*11b80*/  STL [R1+0x964], R0 ;  /* 0x0009640001007387 */ /* 0x0001e80000100800 */
[----:B------:R1:W-:Y:S04]  /*11b90*/  STL [R1+0x970], R28 ;  /* 0x0009701c01007387 */ /* 0x0003e80000100800 */
[----:B------:R-:W2:Y:S01]  /*11ba0*/  LDL.LU.64 R12, [R1+0xa0] ;  /* 0x0000a000010c7983 */ /* 0x000ea20000300a00 */
[----:B0-----:R-:W-:-:S05]  /*11bb0*/  IMAD.MOV.U32 R0, RZ, RZ, R29 ;  /* 0x000000ffff007224 */ /* 0x001fca00078e001d */
[----:B------:R0:W-:Y:S04]  /*11bc0*/  STL [R1+0x96c], R0 ;  /* 0x00096c0001007387 */ /* 0x0001e80000100800 */
[----:B------:R-:W-:Y:S04]  /*11bd0*/  STL [R1+0x978], R16 ;  /* 0x0009781001007387 */ /* 0x000fe80000100800 */
[----:B-1----:R-:W2:Y:S01]  /*11be0*/  LDL.LU.64 R28, [R1+0x9c8] ;  /* 0x0009c800011c7983 */ /* 0x002ea20000300a00 */
[----:B0-----:R-:W-:-:S03]  /*11bf0*/  IMAD.MOV.U32 R0, RZ, RZ, R17 ;  /* 0x000000ffff007224 */ /* 0x001fc600078e0011 */
[----:B---3--:R-:W-:Y:S04]  /*11c00*/  STL [R1+0x980], R18 ;  /* 0x0009801201007387 */ /* 0x008fe80000100800 */
[----:B------:R0:W-:Y:S04]  /*11c10*/  STL [R1+0x974], R0 ;  /* 0x0009740001007387 */ /* 0x0001e80000100800 */
[----:B------:R-:W3:Y:S04]  /*11c20*/  LDL.LU.64 R24, [R1+0x9d0] ;  /* 0x0009d00001187983 */ /* 0x000ee80000300a00 */
[----:B------:R-:W3:Y:S01]  /*11c30*/  LDL.LU.64 R26, [R1+0x9d8] ;  /* 0x0009d800011a7983 */ /* 0x000ee20000300a00 */
[----:B0-----:R-:W-:-:S05]  /*11c40*/  IMAD.MOV.U32 R0, RZ, RZ, R19 ;  /* 0x000000ffff007224 */ /* 0x001fca00078e0013 */
[----:B------:R0:W-:Y:S04]  /*11c50*/  STL [R1+0x97c], R0 ;  /* 0x00097c0001007387 */ /* 0x0001e80000100800 */
[----:B------:R-:W-:Y:S04]  /*11c60*/  STL [R1+0x988], R2 ;  /* 0x0009880201007387 */ /* 0x000fe80000100800 */
[----:B------:R-:W3:Y:S01]  /*11c70*/  LDL.LU.64 R20, [R1+0x78] ;  /* 0x0000780001147983 */ /* 0x000ee20000300a00 */
[----:B0-----:R-:W-:-:S03]  /*11c80*/  IMAD.MOV.U32 R0, RZ, RZ, R3 ;  /* 0x000000ffff007224 */ /* 0x001fc600078e0003 */
[----:B------:R-:W3:Y:S04]  /*11c90*/  LDL.LU.64 R22, [R1+0x9e8] ;  /* 0x0009e80001167983 */ /* 0x000ee80000300a00 */
[----:B------:R0:W-:Y:S04]  /*11ca0*/  STL [R1+0x984], R0 ;  /* 0x0009840001007387 */ /* 0x0001e80000100800 */
[----:B------:R-:W-:Y:S04]  /*11cb0*/  STL [R1+0x990], R4 ;  /* 0x0009900401007387 */ /* 0x000fe80000100800 */
[----:B------:R-:W3:Y:S01]  /*11cc0*/  LDL.LU.64 R16, [R1+0x9f0] ;  /* 0x0009f00001107983 */ /* 0x000ee20000300a00 */
[----:B0-----:R-:W-:-:S03]  /*11cd0*/  IMAD.MOV.U32 R0, RZ, RZ, R5 ;  /* 0x000000ffff007224 */ /* 0x001fc600078e0005 */
[----:B------:R-:W3:Y:S04]  /*11ce0*/  LDL.LU.64 R18, [R1+0x9f8] ;  /* 0x0009f80001127983 */ /* 0x000ee80000300a00 */
[----:B------:R0:W-:Y:S04]  /*11cf0*/  STL [R1+0x98c], R0 ;  /* 0x00098c0001007387 */ /* 0x0001e80000100800 */
[----:B------:R1:W-:Y:S04]  /*11d00*/  STL [R1+0x998], R6 ;  /* 0x0009980601007387 */ /* 0x0003e80000100800 */
[----:B------:R-:W3:Y:S01]  /*11d10*/  LDL.LU.64 R2, [R1+0x60] ;  /* 0x0000600001027983 */ /* 0x000ee20000300a00 */
[----:B0-----:R-:W-:-:S03]  /*11d20*/  IMAD.MOV.U32 R0, RZ, RZ, R7 ;  /* 0x000000ffff007224 */ /* 0x001fc600078e0007 */
[----:B------:R-:W3:Y:S04]  /*11d30*/  LDL.LU.64 R4, [R1+0xa08] ;  /* 0x000a080001047983 */ /* 0x000ee80000300a00 */
[----:B------:R0:W-:Y:S04]  /*11d40*/  STL [R1+0x994], R0 ;  /* 0x0009940001007387 */ /* 0x0001e80000100800 */
[----:B----4-:R4:W-:Y:S04]  /*11d50*/  STL [R1+0x9a0], R8 ;  /* 0x0009a00801007387 */ /* 0x0109e80000100800 */
[----:B-1----:R-:W3:Y:S01]  /*11d60*/  LDL.LU.64 R6, [R1+0xa10] ;  /* 0x000a100001067983 */ /* 0x002ee20000300a00 */
[----:B0-----:R-:W-:-:S03]  /*11d70*/  IMAD.MOV.U32 R0, RZ, RZ, R9 ;  /* 0x000000ffff007224 */ /* 0x001fc600078e0009 */
[----:B--2---:R-:W-:Y:S04]  /*11d80*/  STL [R1+0x9a8], R14 ;  /* 0x0009a80e01007387 */ /* 0x004fe80000100800 */
[----:B------:R0:W-:Y:S04]  /*11d90*/  STL [R1+0x99c], R0 ;  /* 0x00099c0001007387 */ /* 0x0001e80000100800 */
[----:B----4-:R-:W2:Y:S01]  /*11da0*/  LDL.LU.64 R8, [R1+0xa18] ;  /* 0x000a180001087983 */ /* 0x010ea20000300a00 */
[----:B0-----:R-:W-:-:S03]  /*11db0*/  IMAD.MOV.U32 R0, RZ, RZ, R15 ;  /* 0x000000ffff007224 */ /* 0x001fc600078e000f */
[----:B------:R-:W4:Y:S04]  /*11dc0*/  LDL.LU.64 R14, [R1+0xbe0] ;  /* 0x000be000010e7983 */ /* 0x000f280000300a00 */
[----:B----4-:R-:W-:Y:S04]  /*11dd0*/  STL [R1+0x9b0], R14 ;  /* 0x0009b00e01007387 */ /* 0x010fe80000100800 */
[----:B------:R0:W-:Y:S02]  /*11de0*/  STL [R1+0x9a4], R0 ;  /* 0x0009a40001007387 */ /* 0x0001e40000100800 */
[----:B0-----:R-:W-:-:S02]  /*11df0*/  IMAD.MOV.U32 R0, RZ, RZ, R15 ;  /* 0x000000ffff007224 */ /* 0x001fc400078e000f */
[----:B------:R-:W4:Y:S04]  /*11e00*/  LDL.LU.64 R14, [R1+0xbd8] ;  /* 0x000bd800010e7983 */ /* 0x000f280000300a00 */
[----:B------:R-:W-:Y:S04]  /*11e10*/  STL [R1+0x9b8], R10 ;  /* 0x0009b80a01007387 */ /* 0x000fe80000100800 */
[----:B------:R0:W-:Y:S02]  /*11e20*/  STL [R1+0x9ac], R0 ;  /* 0x0009ac0001007387 */ /* 0x0001e40000100800 */
[----:B0-----:R-:W-:-:S02]  /*11e30*/  IMAD.MOV.U32 R0, RZ, RZ, R11 ;  /* 0x000000ffff007224 */ /* 0x001fc400078e000b */
[----:B------:R-:W4:Y:S04]  /*11e40*/  LDL.LU.64 R10, [R1+0xa28] ;  /* 0x000a2800010a7983 */ /* 0x000f280000300a00 */
[----:B------:R0:W-:Y:S04]  /*11e50*/  STL [R1+0x9b4], R0 ;  /* 0x0009b40001007387 */ /* 0x0001e80000100800 */
[----:B------:R1:W-:Y:S01]  /*11e60*/  STL [R1+0x9c0], R12 ;  /* 0x0009c00c01007387 */ /* 0x0003e20000100800 */
[----:B0-----:R-:W-:-:S03]  /*11e70*/  IMAD.MOV.U32 R0, RZ, RZ, R13 ;  /* 0x000000ffff007224 */ /* 0x001fc600078e000d */
[----:B------:R-:W-:Y:S04]  /*11e80*/  STL [R1+0x9c8], R28 ;  /* 0x0009c81c01007387 */ /* 0x000fe80000100800 */
[----:B------:R0:W-:Y:S04]  /*11e90*/  STL [R1+0x9bc], R0 ;  /* 0x0009bc0001007387 */ /* 0x0001e80000100800 */
[----:B-1----:R-:W4:Y:S01]  /*11ea0*/  LDL.64 R12, [R1+0xb40] ;  /* 0x000b4000010c7983 */ /* 0x002f220000100a00 */
[----:B0-----:R-:W-:-:S03]  /*11eb0*/  IMAD.MOV.U32 R0, RZ, RZ, R29 ;  /* 0x000000ffff007224 */ /* 0x001fc600078e001d */
[----:B------:R0:W5:Y:S04]  /*11ec0*/  LDL.LU R29, [R1+0xbd4] ;  /* 0x000bd400011d7983 */ /* 0x0001680000300800 */
[----:B---3--:R-:W-:Y:S04]  /*11ed0*/  STL [R1+0x9d0], R24 ;  /* 0x0009d01801007387 */ /* 0x008fe80000100800 */
[----:B------:R1:W-:Y:S04]  /*11ee0*/  STL [R1+0x9c4], R0 ;  /* 0x0009c40001007387 */ /* 0x0003e80000100800 */
[----:B------:R-:W-:Y:S01]  /*11ef0*/  STL [R1+0x9d8], R26 ;  /* 0x0009d81a01007387 */ /* 0x000fe20000100800 */
[----:B-1----:R-:W-:-:S05]  /*11f00*/  IMAD.MOV.U32 R0, RZ, RZ, R25 ;  /* 0x000000ffff007224 */ /* 0x002fca00078e0019 */
[----:B------:R1:W-:Y:S04]  /*11f10*/  STL [R1+0x9cc], R0 ;  /* 0x0009cc0001007387 */ /* 0x0003e80000100800 */
[----:B------:R-:W-:Y:S01]  /*11f20*/  STL [R1+0x9e0], R20 ;  /* 0x0009e01401007387 */ /* 0x000fe20000100800 */
[----:B-1----:R-:W-:-:S05]  /*11f30*/  IMAD.MOV.U32 R0, RZ, RZ, R27 ;  /* 0x000000ffff007224 */ /* 0x002fca00078e001b */
[----:B------:R1:W-:Y:S04]  /*11f40*/  STL [R1+0x9d4], R0 ;  /* 0x0009d40001007387 */ /* 0x0003e80000100800 */
[----:B------:R-:W-:Y:S01]  /*11f50*/  STL [R1+0x9e8], R22 ;  /* 0x0009e81601007387 */ /* 0x000fe20000100800 */
[----:B-1----:R-:W-:-:S05]  /*11f60*/  MOV R0, R21 ;  /* 0x0000001500007202 */ /* 0x002fca0000000f00 */
        /* <DEDUP_REMOVED lines=15> */
[----:B------:R1:W-:Y:S02]  /*12060*/  STL [R1+0xa04], R0 ;  /* 0x000a040001007387 */ /* 0x0003e40000100800 */
[----:B-1----:R-:W-:-:S05]  /*12070*/  IMAD.MOV.U32 R0, RZ, RZ, R7 ;  /* 0x000000ffff007224 */ /* 0x002fca00078e0007 */
[----:B------:R1:W-:Y:S04]  /*12080*/  STL [R1+0xa0c], R0 ;  /* 0x000a0c0001007387 */ /* 0x0003e80000100800 */
[----:B--2---:R-:W-:Y:S01]  /*12090*/  STL [R1+0xa18], R8 ;  /* 0x000a180801007387 */ /* 0x004fe20000100800 */
[----:B-1----:R-:W-:-:S03]  /*120a0*/  IMAD.MOV.U32 R0, RZ, RZ, R9 ;  /* 0x000000ffff007224 */ /* 0x002fc600078e0009 */
[----:B----4-:R-:W-:Y:S04]  /*120b0*/  STL [R1+0xa20], R14 ;  /* 0x000a200e01007387 */ /* 0x010fe80000100800 */
[----:B------:R1:W-:Y:S04]  /*120c0*/  STL [R1+0xa14], R0 ;  /* 0x000a140001007387 */ /* 0x0003e80000100800 */
[----:B------:R-:W-:Y:S01]  /*120d0*/  STL [R1+0xa1c], R15 ;  /* 0x000a1c0f01007387 */ /* 0x000fe20000100800 */
[----:B-1----:R-:W-:-:S03]  /*120e0*/  IMAD.MOV.U32 R0, RZ, RZ, R11 ;  /* 0x000000ffff007224 */ /* 0x002fc600078e000b */
[----:B------:R-:W-:Y:S04]  /*120f0*/  STL [R1+0xa28], R10 ;  /* 0x000a280a01007387 */ /* 0x000fe80000100800 */
[----:B------:R1:W-:Y:S01]  /*12100*/  STL [R1+0xa24], R0 ;  /* 0x000a240001007387 */ /* 0x0003e20000100800 */
[----:B------:R-:W2:Y:S01]  /*12110*/  S2R R28, SR_TID.X ;  /* 0x00000000001c7919 */ /* 0x000ea20000002100 */
[----:B-1----:R-:W1:Y:S01]  /*12120*/  LDC R0, c[0x0][0x3ac] ;  /* 0x0000eb00ff007b82 */ /* 0x002e620000000800 */
[----:B------:R-:W-:Y:S01]  /*12130*/  IMAD.MOV.U32 R2, RZ, RZ, R13 ;  /* 0x000000ffff027224 */ /* 0x000fe200078e000d */
[----:B------:R-:W-:Y:S04]  /*12140*/  STL [R1+0xa30], R12 ;  /* 0x000a300c01007387 */ /* 0x000fe80000100800 */
[----:B------:R1:W-:Y:S04]  /*12150*/  STL [R1+0xa2c], R2 ;  /* 0x000a2c0201007387 */ /* 0x0003e80000100800 */
[----:B------:R-:W3:Y:S01]  /*12160*/  LDL R13, [R1+0xb4] ;  /* 0x0000b400010d7983 */ /* 0x000ee20000100800 */
[----:B--2---:R-:W-:-:S04]  /*12170*/  SHF.R.U32.HI R28, RZ, 0x4, R28 ;  /* 0x00000004ff1c7819 */ /* 0x004fc8000001161c */
[----:B------:R-:W-:Y:S01]  /*12180*/  SGXT.U32 R28, R28, 0x3 ;  /* 0x000000031c1c781a */ /* 0x000fe20000000000 */
[----:B-1----:R-:W-:-:S03]  /*12190*/  IMAD.SHL.U32 R2, R0, 0x100, RZ ;  /* 0x0000010000027824 */ /* 0x002fc600078e00ff */
[C---:B------:R-:W-:Y:S02]  /*121a0*/  LOP3.LUT R4, R28.reuse, 0x88, RZ, 0xfc, !PT ;  /* 0x000000881c047812 */ /* 0x040fe400078efcff */
[C---:B------:R-:W-:Y:S02]  /*121b0*/  LOP3.LUT R3, R28.reuse, 0x80, RZ, 0xfc, !PT ;  /* 0x000000801c037812 */ /* 0x040fe400078efcff */
        /* <DEDUP_REMOVED lines=10> */
[----:B------:R-:W-:Y:S02]  /*12260*/  LOP3.LUT R4, R28, 0xe8, RZ, 0xfc, !PT ;  /* 0x000000e81c047812 */ /* 0x000fe400078efcff */
[----:B------:R-:W1:Y:S01]  /*12270*/  S2R R28, SR_TID.X ;  /* 0x00000000001c7919 */ /* 0x000e620000002100 */
[----:B------:R0:W-:Y:S01]  /*12280*/  STL [R1+0x230], RZ ;  /* 0x000230ff01007387 */ /* 0x0001e20000100800 */
[----:B------:R-:W-:-:S03]  /*12290*/  SHF.R.S32.HI R3, RZ, 0x1f, R2 ;  /* 0x0000001fff037819 */ /* 0x000fc60000011402 */
[----:B------:R0:W-:Y:S04]  /*122a0*/  STL [R1+0x234], RZ ;  /* 0x000234ff01007387 */ /* 0x0001e80000100800 */
[----:B------:R0:W-:Y:S04]  /*122b0*/  STL [R1+0x238], RZ ;  /* 0x000238ff01007387 */ /* 0x0001e80000100800 */
[----:B------:R0:W-:Y:S04]  /*122c0*/  STL [R1+0x23c], RZ ;  /* 0x00023cff01007387 */ /* 0x0001e80000100800 */
[----:B------:R0:W-:Y:S01]  /*122d0*/  STL [R1+0x210], RZ ;  /* 0x000210ff01007387 */ /* 0x0001e20000100800 */
[----:B------:R-:W-:-:S03]  /*122e0*/  SHF.L.U64.HI R0, R2, 0x1, R3 ;  /* 0x0000000102007819 */ /* 0x000fc60000010203 */
[----:B------:R0:W-:Y:S01]  /*122f0*/  STL [R1+0x214], RZ ;  /* 0x000214ff01007387 */ /* 0x0001e20000100800 */
[----:B-1----:R-:W-:-:S03]  /*12300*/  LOP3.LUT R28, R28, 0x7f, RZ, 0xc0, !PT ;  /* 0x0000007f1c1c7812 */ /* 0x002fc600078ec0ff */
[----:B------:R0:W-:Y:S02]  /*12310*/  STL [R1+0x218], RZ ;  /* 0x000218ff01007387 */ /* 0x0001e40000100800 */
[----:B------:R-:W-:Y:S02]  /*12320*/  IMAD.SHL.U32 R28, R28, 0x2, RZ ;  /* 0x000000021c1c7824 */ /* 0x000fe400078e00ff */
[----:B------:R0:W-:Y:S04]  /*12330*/  STL [R1+0x21c], RZ ;  /* 0x00021cff01007387 */ /* 0x0001e80000100800 */
[----:B------:R0:W-:Y:S01]  /*12340*/  STL [R1+0x200], RZ ;  /* 0x000200ff01007387 */ /* 0x0001e20000100800 */
[C---:B------:R-:W-:Y:S02]  /*12350*/  LOP3.LUT R2, R28.reuse, 0x20, RZ, 0x3c, !PT ;  /* 0x000000201c027812 */ /* 0x040fe400078e3cff */
[----:B------:R-:W-:Y:S01]  /*12360*/  LOP3.LUT R2, R28, 0x50, RZ, 0x3c, !PT ;  /* 0x000000501c027812 */ /* 0x000fe200078e3cff */
[----:B------:R0:W-:Y:S04]  /*12370*/  STL [R1+0x204], RZ ;  /* 0x000204ff01007387 */ /* 0x0001e80000100800 */
[----:B------:R0:W-:Y:S04]  /*12380*/  STL [R1+0x208], RZ ;  /* 0x000208ff01007387 */ /* 0x0001e80000100800 */
[----:B------:R0:W-:Y:S04]  /*12390*/  STL [R1+0x20c], RZ ;  /* 0x00020cff01007387 */ /* 0x0001e80000100800 */
[----:B------:R0:W-:Y:S04]  /*123a0*/  STL [R1+0x220], RZ ;  /* 0x000220ff01007387 */ /* 0x0001e80000100800 */
[----:B------:R0:W-:Y:S04]  /*123b0*/  STL [R1+0x224], RZ ;  /* 0x000224ff01007387 */ /* 0x0001e80000100800 */
[----:B------:R0:W-:Y:S04]  /*123c0*/  STL [R1+0x228], RZ ;  /* 0x000228ff01007387 */ /* 0x0001e80000100800 */
[----:B------:R0:W-:Y:S01]  /*123d0*/  STL [R1+0x22c], RZ ;  /* 0x00022cff01007387 */ /* 0x0001e20000100800 */
[----:B------:R-:W-:-:S02]  /*123e0*/  USHF.R.S32.HI UR7, URZ, 0x1f, UR4 ;  /* 0x0000001fff077899 */ /* 0x000fc40008011404 */
[----:B------:R-:W-:Y:S02]  /*123f0*/  USHF.L.U32 UR6, UR6, 0x8, URZ ;  /* 0x0000000806067899 */ /* 0x000fe400080006ff */
[----:B------:R-:W-:Y:S02]  /*12400*/  ULEA.HI UR7, UR7, UR4, URZ, 0x8 ;  /* 0x0000000407077291 */ /* 0x000fe4000f8f40ff */
[----:B------:R-:W-:Y:S01]  /*12410*/  USHF.R.S32.HI UR4, URZ, 0x1f, UR6 ;  /* 0x0000001fff047899 */ /* 0x000fe20008011406 */
[C---:B------:R-:W-:Y:S02]  /*12420*/  LOP3.LUT R3, R28.reuse, 0x10, RZ, 0x3c, !PT ;  /* 0x000000101c037812 */ /* 0x040fe400078e3cff */
[C---:B------:R-:W-:Y:S02]  /*12430*/  LOP3.LUT R4, R28.reuse, 0x30, RZ, 0x3c, !PT ;  /* 0x000000301c047812 */ /* 0x040fe400078e3cff */
[C---:B------:R-:W-:Y:S01]  /*12440*/  LOP3.LUT R3, R28.reuse, 0x40, RZ, 0x3c, !PT ;  /* 0x000000401c037812 */ /* 0x040fe200078e3cff */
[----:B------:R-:W-:Y:S01]  /*12450*/  USHF.L.U32 UR10, UR6, 0x1, URZ ;  /* 0x00000001060a7899 */ /* 0x000fe200080006ff */
[----:B------:R-:W-:-:S02]  /*12460*/  LOP3.LUT R4, R28, 0x60, RZ, 0x3c, !PT ;  /* 0x000000601c047812 */ /* 0x000fc400078e3cff */
[----:B------:R-:W-:Y:S01]  /*12470*/  LOP3.LUT R3, R28, 0x70, RZ, 0x3c, !PT ;  /* 0x000000701c037812 */ /* 0x000fe200078e3cff */
[----:B------:R-:W-:Y:S02]  /*12480*/  USHF.L.U64.HI UR6, UR6, 0x1, UR4 ;  /* 0x0000000106067899 */ /* 0x000fe40008010204 */
[----:B------:R-:W-:Y:S01]  /*12490*/  USHF.R.S32.HI UR7, URZ, 0x8, UR7 ;  /* 0x00000008ff077899 */ /* 0x000fe20008011407 */
[----:B------:R-:W-:Y:S01]  /*124a0*/  UMOV UR4, URZ ;  /* 0x000000ff00047c82 */ /* 0x000fe20008000000 */
[----:B---3--:R-:W-:-:S05]  /*124b0*/  LOP3.LUT R2, R13, 0x40, RZ, 0x3c, !PT ;  /* 0x000000400d027812 */ /* 0x008fca00078e3cff */
[----:B------:R0:W-:Y:S05]  /*124c0*/  STL [R1+0xbc8], R2 ;  /* 0x000bc80201007387 */ /* 0x0001ea0000100800 */
.L_x_2:
[----:B-----5:R-:W2:Y:S04]  /*124d0*/  LDL R3, [R1+0xa40] ;  /* 0x000a400001037983 */ /* 0x020ea80000100800 */
[----:B0-----:R-:W2:Y:S01]  /*124e0*/  LDL R2, [R1+0xa50] ;  /* 0x000a500001027983 */ /* 0x001ea20000100800 */
[----:B------:R-:W-:Y:S01]  /*124f0*/  UIMAD UR11, UR4, -0x100, UR12 ;  /* 0xffffff00040b78a4 */ /* 0x000fe2000f8e020c */
[----:B------:R-:W0:Y:S02]  /*12500*/  S2R R5, SR_TID.X ;  /* 0x0000000000057919 */ /* 0x000e240000002100 */
[----:B------:R1:W-:Y:S04]  /*12510*/  STL [R1+0x1400], R24 ;  /* 0x0014001801007387 */ /* 0x0003e80000100800 */
[----:B------:R3:W-:Y:S04]  /*12520*/  STL [R1+0x13fc], R23 ;  /* 0x0013fc1701007387 */ /* 0x0007e80000100800 */
[----:B------:R-:W-:Y:S04]  /*12530*/  STL [R1+0x13f8], R22 ;  /* 0x0013f81601007387 */ /* 0x000fe80000100800 */
[----:B------:R-:W-:Y:S04]  /*12540*/  STL [R1+0x13f4], R19 ;  /* 0x0013f41301007387 */ /* 0x000fe80000100800 */
[----:B------:R-:W-:Y:S04]  /*12550*/  STL [R1+0x13f0], R28 ;  /* 0x0013f01c01007387 */ /* 0x000fe80000100800 */
[----:B------:R-:W-:Y:S04]  /*12560*/  STL [R1+0x13ec], R12 ;  /* 0x0013ec0c01007387 */ /* 0x000fe80000100800 */
[----:B-----5:R-:W-:Y:S04]  /*12570*/  STL [R1+0x1300], R29 ;  /* 0x0013001d01007387 */ /* 0x020fe80000100800 */
[----:B------:R-:W-:Y:S01]  /*12580*/  STL [R1+0x1304], R29 ;  /* 0x0013041d01007387 */ /* 0x000fe20000100800 */
[----:B0-----:R-:W-:-:S02]  /*12590*/  SHF.R.U32.HI R4, RZ, 0x4, R5 ;  /* 0x00000004ff047819 */ /* 0x001fc40000011605 */
[----:B------:R-:W-:Y:S01]  /*125a0*/  SHF.R.U32.HI R5, RZ, 0x4, R5 ;  /* 0x00000004ff057819 */ /* 0x000fe20000011605 */
[----:B------:R-:W-:Y:S01]  /*125b0*/  STL [R1+0x1308], R29 ;  /* 0x0013081d01007387 */ /* 0x000fe20000100800 */
[----:B------:R-:W-:Y:S02]  /*125c0*/  SGXT.U32 R4, R4, 0x3 ;  /* 0x000000030404781a */ /* 0x000fe40000000000 */
[----:B------:R-:W-:Y:S01]  /*125d0*/  SGXT.U32 R5, R5, 0x3 ;  /* 0x000000030505781a */ /* 0x000fe20000000000 */
[----:B------:R-:W-:Y:S01]  /*125e0*/  STL [R1+0x130c], R29 ;  /* 0x00130c1d01007387 */ /* 0x000fe20000100800 */
[----:B------:R-:W-:-:S03]  /*125f0*/  LOP3.LUT R6, R4, 0x8, RZ, 0xfc, !PT ;  /* 0x0000000804067812 */ /* 0x000fc600078efcff */
[----:B------:R-:W-:Y:S01]  /*12600*/  STL [R1+0x1310], R29 ;  /* 0x0013101d01007387 */ /* 0x000fe20000100800 */
[----:B------:R-:W-:Y:S02]  /*12610*/  ISETP.GE.AND P0, PT, R6, UR11, PT ;  /* 0x0000000b06007c0c */ /* 0x000fe4000bf06270 */
[C---:B------:R-:W-:Y:S01]  /*12620*/  LOP3.LUT R6, R5.reuse, 0x10, RZ, 0xfc, !PT ;  /* 0x0000001005067812 */ /* 0x040fe200078efcff */
[----:B------:R-:W-:Y:S01]  /*12630*/  STL [R1+0x1314], R29 ;  /* 0x0013141d01007387 */ /* 0x000fe20000100800 */
[----:B------:R-:W-:Y:S02]  /*12640*/  LOP3.LUT R5, R5, 0x18, RZ, 0xfc, !PT ;  /* 0x0000001805057812 */ /* 0x000fe400078efcff */
[----:B------:R-:W-:Y:S01]  /*12650*/  ISETP.GE.AND P1, PT, R6, UR11, PT ;  /* 0x0000000b06007c0c */ /* 0x000fe2000bf26270 */
[----:B------:R-:W-:Y:S01]  /*12660*/  STL [R1+0x1318], R29 ;  /* 0x0013181d01007387 */ /* 0x000fe20000100800 */
[----:B------:R-:W-:-:S03]  /*12670*/  ISETP.GE.AND P2, PT, R5, UR11, PT ;  /* 0x0000000b05007c0c */ /* 0x000fc6000bf46270 */
[----:B------:R-:W-:Y:S04]  /*12680*/  STL [R1+0x131c], R29 ;  /* 0x00131c1d01007387 */ /* 0x000fe80000100800 */
[----:B------:R-:W-:Y:S04]  /*12690*/  STL [R1+0x1320], R29 ;  /* 0x0013201d01007387 */ /* 0x000fe80000100800 */
[----:B------:R-:W-:Y:S04]  /*126a0*/  STL [R1+0x1324], R29 ;  /* 0x0013241d01007387 */ /* 0x000fe80000100800 */
[----:B------:R-:W-:Y:S04]  /*126b0*/  STL [R1+0x1328], R29 ;  /* 0x0013281d01007387 */ /* 0x000fe80000100800 */
[----:B------:R-:W-:Y:S01]  /*126c0*/  STL [R1+0x132c], R29 ;  /* 0x00132c1d01007387 */ /* 0x000fe20000100800 */
[----:B------:R-:W0:Y:S03]  /*126d0*/  S2R R4, SR_TID.X ;  /* 0x0000000000047919 */ /* 0x000e260000002100 */
[----:B------:R-:W-:Y:S04]  /*126e0*/  STL [R1+0x1330], R29 ;  /* 0x0013301d01007387 */ /* 0x000fe80000100800 */
[----:B------:R-:W-:Y:S04]  /*126f0*/  STL [R1+0x1334], R29 ;  /* 0x0013341d01007387 */ /* 0x000fe80000100800 */
[----:B------:R-:W-:Y:S04]  /*12700*/  STL [R1+0x1338], R29 ;  /* 0x0013381d01007387 */ /* 0x000fe80000100800 */
[----:B------:R-:W-:Y:S04]  /*12710*/  STL [R1+0x133c], R29 ;  /* 0x00133c1d01007387 */ /* 0x000fe80000100800 */
[----:B------:R-:W-:Y:S04]  /*12720*/  STL [R1+0x1340], R29 ;  /* 0x0013401d01007387 */ /* 0x000fe80000100800 */
[----:B------:R-:W-:Y:S04]  /*12730*/  STL [R1+0x1344], R29 ;  /* 0x0013441d01007387 */ /* 0x000fe80000100800 */
[----:B------:R-:W-:Y:S04]  /*12740*/  STL [R1+0x1348], R29 ;  /* 0x0013481d01007387 */ /* 0x000fe80000100800 */
[----:B------:R-:W-:Y:S01]  /*12750*/  STL [R1+0x134c], R29 ;  /* 0x00134c1d01007387 */ /* 0x000fe20000100800 */
[----:B0-----:R-:W-:-:S03]  /*12760*/  SHF.R.U32.HI R4, RZ, 0x4, R4 ;  /* 0x00000004ff047819 */ /* 0x001fc60000011604 */
[----:B------:R-:W-:Y:S01]  /*12770*/  STL [R1+0x1350], R29 ;  /* 0x0013501d01007387 */ /* 0x000fe20000100800 */
[----:B------:R-:W-:-:S03]  /*12780*/  SGXT.U32 R4, R4, 0x3 ;  /* 0x000000030404781a */ /* 0x000fc60000000000 */
[----:B------:R-:W-:Y:S04]  /*12790*/  STL [R1+0x1354], R29 ;  /* 0x0013541d01007387 */ /* 0x000fe80000100800 */
        /* <DEDUP_REMOVED lines=27> */
[----:B------:R-:W-:-:S03]  /*12950*/  LOP3.LUT R6, R4, 0x20, RZ, 0xfc, !PT ;  /* 0x0000002004067812 */ /* 0x000fc600078efcff */
[----:B------:R-:W-:Y:S04]  /*12960*/  STL [R1+0x13dc], R29 ;  /* 0x0013dc1d01007387 */ /* 0x000fe80000100800 */
[----:B------:R-:W-:Y:S04]  /*12970*/  STL [R1+0x13e4], R29 ;  /* 0x0013e41d01007387 */ /* 0x000fe80000100800 */
[----:B------:R-:W-:Y:S04]  /*12980*/  STL [R1+0x13e8], R29 ;  /* 0x0013e81d01007387 */ /* 0x000fe80000100800 */
[----:B------:R-:W-:Y:S04]  /*12990*/  STL [R1+0xd18], R0 ;  /* 0x000d180001007387 */ /* 0x000fe80000100800 */
[----:B------:R-:W4:Y:S04]  /*129a0*/  LDL R5, [R1+0xa4c] ;  /* 0x000a4c0001057983 */ /* 0x000f280000100800 */
[----:B------:R-:W3:Y:S01]  /*129b0*/  LDL R4, [R1+0xa70] ;  /* 0x000a700001047983 */ /* 0x000ee20000100800 */
[----:B------:R-:W-:-:S02]  /*129c0*/  PRMT R13, RZ, 0x7610, R13 ;  /* 0x00007610ff0d7816 */ /* 0x000fc4000000000d */
[----:B------:R-:W-:Y:S01]  /*129d0*/  PRMT R14, RZ, 0x7610, R14 ;  /* 0x00007610ff0e7816 */ /* 0x000fe2000000000e */
[----:B-1----:R-:W3:Y:S01]  /*129e0*/  LDL R24, [R1+0xa6c] ;  /* 0x000a6c0001187983 */ /* 0x002ee20000100800 */
[----:B------:R-:W-:-:S03]  /*129f0*/  ISETP.GE.AND P3, PT, R6, UR11, PT ;  /* 0x0000000b06007c0c */ /* 0x000fc6000bf66270 */
[----:B------:R-:W3:Y:S04]  /*12a00*/  LDL R6, [R1+0xa68] ;  /* 0x000a680001067983 */ /* 0x000ee80000100800 */
[----:B--2---:R4:W2:Y:S02]  /*12a10*/  @!P0 LDG.E.U16 R13, desc[UR8][R2.64] ;  /* 0x00000008020d8981 */ /* 0x0048a4000c1e1500 */
[----:B----4-:R-:W-:Y:S02]  /*12a20*/  @!P1 IMAD.MOV.U32 R3, RZ, RZ, R5 ;  /* 0x000000ffff039224 */ /* 0x010fe400078e0005 */
[----:B---3--:R-:W-:-:S05]  /*12a30*/  @!P1 IMAD.MOV.U32 R2, RZ, RZ, R4 ;  /* 0x000000ffff029224 */ /* 0x008fca00078e0004 */
[----:B------:R0:W3:Y:S02]  /*12a40*/  @!P1 LDG.E.U16 R14, desc[UR8][R2.64] ;  /* 0x00000008020e9981 */ /* 0x0000e4000c1e1500 */
[----:B0-----:R-:W0:Y:S02]  /*12a50*/  S2R R3, SR_TID.X ;  /* 0x0000000000037919 */ /* 0x001e240000002100 */
[----:B0-----:R-:W-:Y:S01]  /*12a60*/  SHF.R.U32.HI R3, RZ, 0x4, R3 ;  /* 0x00000004ff037819 */ /* 0x001fe20000011603 */
[----:B--2---:R-:W-:Y:S03]  /*12a70*/  STL [R1+0x12fc], R13 ;  /* 0x0012fc0d01007387 */ /* 0x004fe60000100800 */
[----:B------:R-:W-:Y:S01]  /*12a80*/  SGXT.U32 R3, R3, 0x3 ;  /* 0x000000030303781a */ /* 0x000fe20000000000 */
        /* <DEDUP_REMOVED lines=8> */
[----:B------:R-:W2:Y:S01]  /*12b10*/  LDL R3, [R1+0xa48] ;  /* 0x000a480001037983 */ /* 0x000ea20000100800 */
[----:B------:R-:W0:Y:S01]  /*12b20*/  S2R R11, SR_TID.X ;  /* 0x00000000000b7919 */ /* 0x000e220000002100 */
[----:B------:R-:W-:-:S02]  /*12b30*/  PRMT R15, RZ, 0x7610, R15 ;  /* 0x00007610ff0f7816 */ /* 0x000fc4000000000f */
[----:B------:R-:W-:Y:S01]  /*12b40*/  ISETP.GE.AND P1, PT, R2, UR11, PT ;  /* 0x0000000b02007c0c */ /* 0x000fe2000bf26270 */
[----:B------:R-:W-:Y:S01]  /*12b50*/  @!P2 IMAD.MOV.U32 R2, RZ, RZ, R24 ;  /* 0x000000ffff02a224 */ /* 0x000fe200078e0018 */
[----:B------:R-:W4:Y:S04]  /*12b60*/  LDL R5, [R1+0xa58] ;  /* 0x000a580001057983 */ /* 0x000f280000100800 */
[----:B------:R-:W4:Y:S01]  /*12b70*/  LDL R4, [R1+0xa5c] ;  /* 0x000a5c0001047983 */ /* 0x000f220000100800 */
[----:B0-----:R-:W-:-:S04]  /*12b80*/  SHF.R.U32.HI R11, RZ, 0x4, R11 ;  /* 0x00000004ff0b7819 */ /* 0x001fc8000001160b */
[----:B------:R-:W-:-:S04]  /*12b90*/  SGXT.U32 R11, R11, 0x3 ;  /* 0x000000030b0b781a */ /* 0x000fc80000000000 */
[----:B------:R-:W-:-:S04]  /*12ba0*/  LOP3.LUT R11, R11, 0x28, RZ, 0xfc, !PT ;  /* 0x000000280b0b7812 */ /* 0x000fc800078efcff */
[----:B------:R-:W-:Y:S02]  /*12bb0*/  ISETP.GE.AND P0, PT, R11, UR11, PT ;  /* 0x0000000b0b007c0c */ /* 0x000fe4000bf06270 */
[----:B------:R-:W4:Y:S04]  /*12bc0*/  LDL R11, [R1+0xa64] ;  /* 0x000a6400010b7983 */ /* 0x000f280000100800 */
[----:B---3--:R-:W-:Y:S01]  /*12bd0*/  STL [R1+0x12f8], R14 ;  /* 0x0012f80e01007387 */ /* 0x008fe20000100800 */
[----:B------:R-:W-:Y:S02]  /*12be0*/  PRMT R16, RZ, 0x7610, R16 ;  /* 0x00007610ff107816 */ /* 0x000fe40000000010 */
[----:B------:R-:W-:Y:S01]  /*12bf0*/  PRMT R18, RZ, 0x7610, R18 ;  /* 0x00007610ff127816 */ /* 0x000fe20000000012 */
[----:B------:R-:W3:Y:S04]  /*12c00*/  LDL R24, [R1+0xb3c] ;  /* 0x000b3c0001187983 */ /* 0x000ee80000100800 */
[----:B--2---:R0:W2:Y:S02]  /*12c10*/  @!P2 LDG.E.U16 R15, desc[UR8][R2.64] ;  /* 0x00000008020fa981 */ /* 0x0040a4000c1e1500 */
[----:B0-----:R-:W0:Y:S02]  /*12c20*/  S2R R3, SR_TID.X ;  /* 0x0000000000037919 */ /* 0x001e240000002100 */
[----:B----4-:R-:W4:Y:S04]  /*12c30*/  @!P1 LDG.E.U16 R18, desc[UR8][R4.64] ;  /* 0x0000000804129981 */ /* 0x010f28000c1e1500 */
[----:B------:R-:W2:Y:S01]  /*12c40*/  LDL R5, [R1+0xb1c] ;  /* 0x000b1c0001057983 */ /* 0x000ea20000100800 */
[----:B0-----:R-:W-:-:S03]  /*12c50*/  LEA.HI R2, R3, 0x38, RZ, 0x1c ;  /* 0x0000003803027811 */ /* 0x001fc600078fe0ff */
[----:B------:R-:W2:Y:S01]  /*12c60*/  LDL R3, [R1+0xa44] ;  /* 0x000a440001037983 */ /* 0x000ea20000100800 */
[----:B------:R-:W-:Y:S01]  /*12c70*/  ISETP.GE.AND P2, PT, R2, UR11, PT ;  /* 0x0000000b02007c0c */ /* 0x000fe2000bf46270 */
[----:B------:R-:W-:Y:S02]  /*12c80*/  @!P3 IMAD.MOV.U32 R2, RZ, RZ, R6 ;  /* 0x000000ffff02b224 */ /* 0x000fe400078e0006 */
[----:B------:R-:W0:Y:S03]  /*12c90*/  S2R R6, SR_TID.X ;  /* 0x0000000000067919 */ /* 0x000e260000002100 */
[----:B--2---:R1:W2:Y:S02]  /*12ca0*/  @!P3 LDG.E.U16 R16, desc[UR8][R2.64] ;  /* 0x000000080210b981 */ /* 0x0042a4000c1e1500 */
[----:B-1----:R-:W1:Y:S02]  /*12cb0*/  S2R R3, SR_TID.X ;  /* 0x0000000000037919 */ /* 0x002e640000002100 */
[----:B-1----:R-:W-:-:S02]  /*12cc0*/  SHF.R.U32.HI R2, RZ, 0x4, R3 ;  /* 0x00000004ff027819 */ /* 0x002fc40000011603 */
[----:B------:R-:W2:Y:S01]  /*12cd0*/  LDL R3, [R1+0xa60] ;  /* 0x000a600001037983 */ /* 0x000ea20000100800 */
[----:B0-----:R-:W-:Y:S02]  /*12ce0*/  SHF.R.U32.HI R6, RZ, 0x4, R6 ;  /* 0x00000004ff067819 */ /* 0x001fe40000011606 */
[----:B------:R-:W-:Y:S02]  /*12cf0*/  SGXT.U32 R2, R2, 0x3 ;  /* 0x000000030202781a */ /* 0x000fe40000000000 */
[----:B------:R-:W-:Y:S02]  /*12d00*/  SGXT.U32 R6, R6, 0x3 ;  /* 0x000000030606781a */ /* 0x000fe40000000000 */
[----:B------:R-:W-:-:S04]  /*12d10*/  LOP3.LUT R2, R2, 0x40, RZ, 0xfc, !PT ;  /* 0x0000004002027812 */ /* 0x000fc800078efcff */
[----:B------:R-:W-:Y:S02]  /*12d20*/  ISETP.GE.AND P3, PT, R2, UR11, PT ;  /* 0x0000000b02007c0c */ /* 0x000fe4000bf66270 */
[----:B------:R-:W-:Y:S02]  /*12d30*/  @!P0 MOV R2, R11 ;  /* 0x0000000b00028202 */ /* 0x000fe40000000f00 */
[----:B------:R-:W-:Y:S02]  /*12d40*/  LOP3.LUT R11, R6, 0x48, RZ, 0xfc, !PT ;  /* 0x00000048060b7812 */ /* 0x000fe400078efcff */
[----:B------:R-:W0:Y:S01]  /*12d50*/  S2R R6, SR_TID.X ;  /* 0x0000000000067919 */ /* 0x000e220000002100 */
[----:B------:R-:W-:Y:S02]  /*12d60*/  PRMT R17, RZ, 0x7610, R17 ;  /* 0x00007610ff117816 */ /* 0x000fe40000000011 */
[----:B0-----:R-:W-:-:S04]  /*12d70*/  SHF.R.U32.HI R6, RZ, 0x4, R6 ;  /* 0x00000004ff067819 */ /* 0x001fc80000011606 */
[----:B------:R-:W-:-:S04]  /*12d80*/  SGXT.U32 R6, R6, 0x3 ;  /* 0x000000030606781a */ /* 0x000fc80000000000 */
[----:B------:R-:W-:-:S04]  /*12d90*/  LOP3.LUT R4, R6, 0x50, RZ, 0xfc, !PT ;  /* 0x0000005006047812 */ /* 0x000fc800078efcff */
[----:B------:R-:W-:Y:S01]  /*12da0*/  ISETP.GE.AND P1, PT, R4, UR11, PT ;  /* 0x0000000b04007c0c */ /* 0x000fe2000bf26270 */
[----:B---3--:R-:W-:Y:S01]  /*12db0*/  @!P2 IMAD.MOV.U32 R4, RZ, RZ, R24 ;  /* 0x000000ffff04a224 */ /* 0x008fe200078e0018 */
[----:B--2---:R0:W2:Y:S02]  /*12dc0*/  @!P0 LDG.E.U16 R17, desc[UR8][R2.64] ;  /* 0x0000000802118981 */ /* 0x0040a4000c1e1500 */
[----:B0-----:R-:W-:-:S06]  /*12dd0*/  PRMT R2, RZ, 0x7610, R2 ;  /* 0x00007610ff027816 */ /* 0x001fcc0000000002 */
[----:B------:R0:W3:Y:S04]  /*12de0*/  @!P2 LDG.E.U16 R2, desc[UR8][R4.64] ;  /* 0x000000080402a981 */ /* 0x0000e8000c1e1500 */
[----:B------:R-:W0:Y:S04]  /*12df0*/  LDL R4, [R1+0xa54] ;  /* 0x000a540001047983 */ /* 0x000e280000100800 */
[----:B------:R-:W0:Y:S01]  /*12e00*/  LDL R5, [R1+0xa94] ;  /* 0x000a940001057983 */ /* 0x000e220000100800 */
[----:B------:R-:W-:Y:S01]  /*12e10*/  PRMT R23, RZ, 0x7610, R23 ;  /* 0x00007610ff177816 */ /* 0x000fe20000000017 */
[----:B------:R-:W1:Y:S01]  /*12e20*/  S2R R6, SR_TID.X ;  /* 0x0000000000067919 */ /* 0x000e620000002100 */
[----:B0-----:R-:W-:-:S04]  /*12e30*/  @!P3 LOP3.LUT R5, R5, R4, RZ, 0x3c, !PT ;  /* 0x000000040505b212 */ /* 0x001fc800078e3cff */
[----:B------:R-:W-:-:S04]  /*12e40*/  @!P3 LOP3.LUT R4, R5, R4, RZ, 0x3c, !PT ;  /* 0x000000040504b212 */ /* 0x000fc800078e3cff */
[----:B------:R-:W-:-:S05]  /*12e50*/  @!P3 LOP3.LUT R5, R5, R4, RZ, 0x3c, !PT ;  /* 0x000000040505b212 */ /* 0x000fca00078e3cff */
[----:B------:R-:W2:Y:S01]  /*12e60*/  @!P3 LDG.E.U16 R23, desc[UR8][R4.64] ;  /* 0x000000080417b981 */ /* 0x000ea2000c1e1500 */
[----:B-1----:R-:W-:-:S04]  /*12e70*/  SHF.R.U32.HI R6, RZ, 0x4, R6 ;  /* 0x00000004ff067819 */ /* 0x002fc80000011606 */
[----:B------:R-:W-:-:S04]  /*12e80*/  SGXT.U32 R6, R6, 0x3 ;  /* 0x000000030606781a */ /* 0x000fc80000000000 */
[----:B------:R-:W-:Y:S02]  /*12e90*/  LOP3.LUT R24, R6, 0x58, RZ, 0xfc, !PT ;  /* 0x0000005806187812 */ /* 0x000fe400078efcff */
[----:B------:R-:W-:Y:S02]  /*12ea0*/  ISETP.GE.AND P0, PT, R11, UR11, PT ;  /* 0x0000000b0b007c0c */ /* 0x000fe4000bf06270 */
[----:B------:R-:W3:Y:S01]  /*12eb0*/  LDL R11, [R1+0xaa4] ;  /* 0x000aa400010b7983 */ /* 0x000ee20000100800 */
[----:B------:R-:W-:-:S03]  /*12ec0*/  ISETP.GE.AND P2, PT, R24, UR11, PT ;  /* 0x0000000b18007c0c */ /* 0x000fc6000bf46270 */
[----:B------:R-:W3:Y:S04]  /*12ed0*/  LDL.LU R24, [R1+0x1400] ;  /* 0x0014000001187983 */ /* 0x000ee80000300800 */
[----:B--2---:R0:W-:Y:S04]  /*12ee0*/  STL [R1+0x28], R23 ;  /* 0x0000281701007387 */ /* 0x0041e80000100800 */
[----:B------:R-:W2:Y:S04]  /*12ef0*/  LDL R4, [R1+0xa78] ;  /* 0x000a780001047983 */ /* 0x000ea80000100800 */
[----:B------:R-:W2:Y:S01]  /*12f00*/  LDL R5, [R1+0xa9c] ;  /* 0x000a9c0001057983 */ /* 0x000ea20000100800 */
[----:B------:R-:W-:Y:S01]  /*12f10*/  PRMT R7, RZ, 0x7610, R7 ;  /* 0x00007610ff077816 */ /* 0x000fe20000000007 */
[----:B------:R-:W0:Y:S01]  /*12f20*/  S2R R6, SR_TID.X ;  /* 0x0000000000067919 */ /* 0x000e220000002100 */
[----:B--2---:R-:W-:-:S04]  /*12f30*/  @!P0 LOP3.LUT R5, R5, R4, RZ, 0x3c, !PT ;  /* 0x0000000405058212 */ /* 0x004fc800078e3cff */
[----:B------:R-:W-:-:S04]  /*12f40*/  @!P0 LOP3.LUT R4, R5, R4, RZ, 0x3c, !PT ;  /* 0x0000000405048212 */ /* 0x000fc800078e3cff */
[----:B------:R-:W-:-:S05]  /*12f50*/  @!P0 LOP3.LUT R5, R5, R4, RZ, 0x3c, !PT ;  /* 0x0000000405058212 */ /* 0x000fca00078e3cff */
[----:B------:R-:W2:Y:S01]  /*12f60*/  @!P0 LDG.E.U16 R7, desc[UR8][R4.64] ;  /* 0x0000000804078981 */ /* 0x000ea2000c1e1500 */
[----:B0-----:R-:W-:-:S04]  /*12f70*/  SHF.R.U32.HI R23, RZ, 0x4, R6 ;  /* 0x00000004ff177819 */ /* 0x001fc80000011606 */
[----:B------:R-:W-:-:S04]  /*12f80*/  SGXT.U32 R23, R23, 0x3 ;  /* 0x000000031717781a */ /* 0x000fc80000000000 */
[----:B------:R-:W-:-:S04]  /*12f90*/  LOP3.LUT R23, R23, 0x60, RZ, 0xfc, !PT ;  /* 0x0000006017177812 */ /* 0x000fc800078efcff */
[----:B------:R-:W-:Y:S02]  /*12fa0*/  ISETP.GE.AND P3, PT, R23, UR11, PT ;  /* 0x0000000b17007c0c */ /* 0x000fe4000bf66270 */
[----:B------:R-:W4:Y:S04]  /*12fb0*/  LDL.LU R23, [R1+0x13fc] ;  /* 0x0013fc0001177983 */ /* 0x000f280000300800 */
[----:B--2---:R0:W-:Y:S04]  /*12fc0*/  STL [R1+0x24], R7 ;  /* 0x0000240701007387 */ /* 0x0041e80000100800 */
[----:B------:R-:W2:Y:S01]  /*12fd0*/  LDL R5, [R1+0xa7c] ;  /* 0x000a7c0001057983 */ /* 0x000ea20000100800 */
[----:B------:R-:W-:Y:S01]  /*12fe0*/  PRMT R10, RZ, 0x7610, R10 ;  /* 0x00007610ff0a7816 */ /* 0x000fe2000000000a */
[----:B---3--:R-:W-:-:S05]  /*12ff0*/  @!P1 IMAD.MOV.U32 R4, RZ, RZ, R11 ;  /* 0x000000ffff049224 */ /* 0x008fca00078e000b */
[----:B--2---:R-:W2:Y:S04]  /*13000*/  @!P1 LDG.E.U16 R10, desc[UR8][R4.64] ;  /* 0x00000008040a9981 */ /* 0x004ea8000c1e1500 */
[----:B------:R-:W3:Y:S04]  /*13010*/  LDL R4, [R1+0xa80] ;  /* 0x000a800001047983 */ /* 0x000ee80000100800 */
[----:B------:R-:W3:Y:S01]  /*13020*/  LDL R5, [R1+0xaac] ;  /* 0x000aac0001057983 */ /* 0x000ee20000100800 */
[----:B------:R-:W-:-:S04]  /*13030*/  SHF.R.U32.HI R6, RZ, 0x4, R6 ;  /* 0x00000004ff067819 */ /* 0x000fc80000011606 */
[----:B------:R-:W-:Y:S02]  /*13040*/  SGXT.U32 R6, R6, 0x3 ;  /* 0x000000030606781a */ /* 0x000fe40000000000 */
[----:B------:R-:W-:Y:S02]  /*13050*/  PRMT R28, RZ, 0x7610, R28 ;  /* 0x00007610ff1c7816 */ /* 0x000fe4000000001c */
[----:B0-----:R-:W-:-:S04]  /*13060*/  LOP3.LUT R7, R6, 0x68, RZ, 0xfc, !PT ;  /* 0x0000006806077812 */ /* 0x001fc800078efcff */
[----:B------:R-:W-:Y:S02]  /*13070*/  ISETP.GE.AND P0, PT, R7, UR11, PT ;  /* 0x0000000b07007c0c */ /* 0x000fe4000bf06270 */
[----:B------:R-:W4:Y:S04]  /*13080*/  LDL R7, [R1+0xabc] ;  /* 0x000abc0001077983 */ /* 0x000f280000100800 */
[----:B--2---:R0:W-:Y:S01]  /*13090*/  STL [R1+0x20], R10 ;  /* 0x0000200a01007387 */ /* 0x0041e20000100800 */
[-C--:B---3--:R-:W-:Y:S02]  /*130a0*/  @!P2 LOP3.LUT R5, R5, R4.reuse, RZ, 0x3c, !PT ;  /* 0x000000040505a212 */ /* 0x088fe400078e3cff */
[----:B------:R-:W-:Y:S01]  /*130b0*/  PRMT R22, RZ, 0x7610, R22 ;  /* 0x00007610ff167816 */ /* 0x000fe20000000016 */
[----:B------:R-:W1:Y:S01]  /*130c0*/  S2R R6, SR_TID.X ;  /* 0x0000000000067919 */ /* 0x000e620000002100 */
[C---:B------:R-:W-:Y:S01]  /*130d0*/  @!P2 LOP3.LUT R4, R5.reuse, R4, RZ, 0x3c, !PT ;  /* 0x000000040504a212 */ /* 0x040fe200078e3cff */
[----:B------:R-:W2:Y:S03]  /*130e0*/  S2R R11, SR_TID.X ;  /* 0x00000000000b7919 */ /* 0x000ea60000002100 */
[----:B------:R-:W-:Y:S01]  /*130f0*/  @!P2 LOP3.LUT R5, R5, R4, RZ, 0x3c, !PT ;  /* 0x000000040505a212 */ /* 0x000fe200078e3cff */
[----:B0-----:R-:W3:Y:S04]  /*13100*/  LDL R10, [R1+0xa90] ;  /* 0x000a9000010a7983 */ /* 0x001ee80000100800 */
[----:B------:R0:W2:Y:S04]  /*13110*/  @!P2 LDG.E.U16 R28, desc[UR8][R4.64] ;  /* 0x00000008041ca981 */ /* 0x0000a8000c1e1500 */
[----:B------:R-:W0:Y:S04]  /*13120*/  LDL R4, [R1+0xa84] ;  /* 0x000a840001047983 */ /* 0x000e280000100800 */
[----:B------:R-:W0:Y:S02]  /*13130*/  LDL R5, [R1+0xab4] ;  /* 0x000ab40001057983 */ /* 0x000e240000100800 */
[----:B0-----:R-:W-:-:S04]  /*13140*/  @!P3 LOP3.LUT R5, R5, R4, RZ, 0x3c, !PT ;  /* 0x000000040505b212 */ /* 0x001fc800078e3cff */
[----:B------:R-:W-:-:S04]  /*13150*/  @!P3 LOP3.LUT R4, R5, R4, RZ, 0x3c, !PT ;  /* 0x000000040504b212 */ /* 0x000fc800078e3cff */
[----:B------:R-:W-:-:S05]  /*13160*/  @!P3 LOP3.LUT R5, R5, R4, RZ, 0x3c, !PT ;  /* 0x000000040505b212 */ /* 0x000fca00078e3cff */
[----:B------:R0:W3:Y:S02]  /*13170*/  @!P3 LDG.E.U16 R22, desc[UR8][R4.64] ;  /* 0x000000080416b981 */ /* 0x0000e4000c1e1500 */
[----:B0-----:R-:W0:Y:S01]  /*13180*/  S2R R5, SR_TID.X ;  /* 0x0000000000057919 */ /* 0x001e220000002100 */
[----:B-1----:R-:W-:-:S04]  /*13190*/  SHF.R.U32.HI R6, RZ, 0x4, R6 ;  /* 0x00000004ff067819 */ /* 0x002fc80000011606 */
[----:B------:R-:W-:Y:S02]  /*131a0*/  SGXT.U32 R6, R6, 0x3 ;  /* 0x000000030606781a */ /* 0x000fe40000000000 */
[----:B--2---:R-:W-:Y:S02]  /*131b0*/  LEA.HI R11, R11, 0x78, RZ, 0x1c ;  /* 0x000000780b0b7811 */ /* 0x004fe400078fe0ff */
[----:B------:R-:W-:Y:S02]  /*131c0*/  LOP3.LUT R6, R6, 0x70, RZ, 0xfc, !PT ;  /* 0x0000007006067812 */ /* 0x000fe400078efcff */
[----:B------:R-:W-:Y:S02]  /*131d0*/  ISETP.GE.AND P2, PT, R11, UR11, PT ;  /* 0x0000000b0b007c0c */ /* 0x000fe4000bf46270 */
[----:B------:R-:W-:Y:S02]  /*131e0*/  ISETP.GE.AND P1, PT, R6, UR11, PT ;  /* 0x0000000b06007c0c */ /* 0x000fe4000bf26270 */
[----:B------:R-:W2:Y:S04]  /*131f0*/  LDL R6, [R1+0xac4] ;  /* 0x000ac40001067983 */ /* 0x000ea80000100800 */
[----:B------:R1:W-:Y:S04]  /*13200*/  STL [R1+0x1c], R28 ;  /* 0x00001c1c01007387 */ /* 0x0003e80000100800 */
[----:B------:R-:W2:Y:S04]  /*13210*/  LDL R11, [R1+0xb38] ;  /* 0x000b3800010b7983 */ /* 0x000ea80000100800 */
[----:B-1----:R-:W2:Y:S01]  /*13220*/  LDL R28, [R1+0xb18] ;  /* 0x000b1800011c7983 */ /* 0x002ea20000100800 */
[----:B0-----:R-:W-:-:S04]  /*13230*/  SHF.R.U32.HI R5, RZ, 0x4, R5 ;  /* 0x00000004ff057819 */ /* 0x001fc80000011605 */
[----:B------:R-:W-:-:S04]  /*13240*/  SGXT.U32 R5, R5, 0x3 ;  /* 0x000000030505781a */ /* 0x000fc80000000000 */
[----:B------:R-:W-:Y:S01]  /*13250*/  LOP3.LUT R4, R5, 0x80, RZ, 0xfc, !PT ;  /* 0x0000008005047812 */ /* 0x000fe200078efcff */
[----:B---3--:R0:W-:Y:S04]  /*13260*/  STL [R1+0x18], R22 ;  /* 0x0000181601007387 */ /* 0x0081e80000100800 */
[----:B0-----:R-:W3:Y:S04]  /*13270*/  LDL.LU R22, [R1+0x13f8] ;  /* 0x0013f80001167983 */ /* 0x001ee80000300800 */
[----:B------:R-:W2:Y:S01]  /*13280*/  LDL R5, [R1+0xa88] ;  /* 0x000a880001057983 */ /* 0x000ea20000100800 */
[----:B------:R-:W-:-:S02]  /*13290*/  PRMT R19, RZ, 0x7610, R19 ;  /* 0x00007610ff137816 */ /* 0x000fc40000000013 */
[----:B------:R-:W-:Y:S01]  /*132a0*/  ISETP.GE.AND P3, PT, R4, UR11, PT ;  /* 0x0000000b04007c0c */ /* 0x000fe2000bf66270 */
[----:B----4-:R-:W-:Y:S01]  /*132b0*/  @!P0 IMAD.MOV.U32 R4, RZ, RZ, R7 ;  /* 0x000000ffff048224 */ /* 0x010fe200078e0007 */
[----:B------:R-:W-:-:S04]  /*132c0*/  PRMT R9, RZ, 0x7610, R9 ;  /* 0x00007610ff097816 */ /* 0x000fc80000000009 */
[----:B--2---:R0:W2:Y:S02]  /*132d0*/  @!P0 LDG.E.U16 R19, desc[UR8][R4.64] ;  /* 0x0000000804138981 */ /* 0x0040a4000c1e1500 */
[----:B0-----:R-:W0:Y:S01]  /*132e0*/  S2R R5, SR_TID.X ;  /* 0x0000000000057919 */ /* 0x001e220000002100 */
[----:B------:R-:W-:Y:S01]  /*132f0*/  @!P1 IMAD.MOV.U32 R4, RZ, RZ, R6 ;  /* 0x000000ffff049224 */ /* 0x000fe200078e0006 */
[----:B0-----:R-:W-:-:S04]  /*13300*/  SHF.R.U32.HI R5, RZ, 0x4, R5 ;  /* 0x00000004ff057819 */ /* 0x001fc80000011605 */
[----:B------:R-:W-:-:S04]  /*13310*/  SGXT.U32 R5, R5, 0x3 ;  /* 0x000000030505781a */ /* 0x000fc80000000000 */
[----:B------:R-:W-:-:S04]  /*13320*/  LOP3.LUT R5, R5, 0x88, RZ, 0xfc, !PT ;  /* 0x0000008805057812 */ /* 0x000fc800078efcff */
[----:B------:R-:W-:Y:S01]  /*13330*/  ISETP.GE.AND P0, PT, R5, UR11, PT ;  /* 0x0000000b05007c0c */ /* 0x000fe2000bf06270 */
[----:B------:R-:W-:-:S05]  /*13340*/  @!P1 IMAD.MOV.U32 R5, RZ, RZ, R10 ;  /* 0x000000ffff059224 */ /* 0x000fca00078e000a */
[----:B------:R0:W4:Y:S01]  /*13350*/  @!P1 LDG.E.U16 R9, desc[UR8][R4.64] ;  /* 0x0000000804099981 */ /* 0x000122000c1e1500 */
[----:B------:R-:W-:Y:S01]  /*13360*/  PRMT R8, RZ, 0x7610, R8 ;  /* 0x00007610ff087816 */ /* 0x000fe20000000008 */
[----:B0-----:R-:W-:Y:S02]  /*13370*/  @!P2 IMAD.MOV.U32 R4, RZ, RZ, R11 ;  /* 0x000000ffff04a224 */ /* 0x001fe400078e000b */
[----:B------:R-:W-:-:S05]  /*13380*/  @!P2 IMAD.MOV.U32 R5, RZ, RZ, R28 ;  /* 0x000000ffff05a224 */ /* 0x000fca00078e001c */
[----:B------:R0:W3:Y:S04]  /*13390*/  @!P2 LDG.E.U16 R8, desc[UR8][R4.64] ;  /* 0x000000080408a981 */ /* 0x0000e8000c1e1500 */
[----:B--2---:R1:W-:Y:S04]  /*133a0*/  STL [R1+0x14], R19 ;  /* 0x0000141301007387 */ /* 0x0043e80000100800 */
[----:B-1----:R-:W2:Y:S04]  /*133b0*/  LDL.LU R19, [R1+0x13f4] ;  /* 0x0013f40001137983 */ /* 0x002ea80000300800 */
[----:B------:R-:W2:Y:S04]  /*133c0*/  LDL R6, [R1+0xad4] ;  /* 0x000ad40001067983 */ /* 0x000ea80000100800 */
[----:B------:R-:W2:Y:S04]  /*133d0*/  LDL R10, [R1+0xaa8] ;  /* 0x000aa800010a7983 */ /* 0x000ea80000100800 */
[----:B----4-:R1:W-:Y:S04]  /*133e0*/  STL [R1+0x10], R9 ;  /* 0x0000100901007387 */ /* 0x0103e80000100800 */
[----:B------:R-:W0:Y:S04]  /*133f0*/  LDL R4, [R1+0xa98] ;  /* 0x000a980001047983 */ /* 0x000e280000100800 */
[----:B------:R-:W0:Y:S01]  /*13400*/  LDL R5, [R1+0xacc] ;  /* 0x000acc0001057983 */ /* 0x000e220000100800 */
[----:B------:R-:W-:Y:S01]  /*13410*/  PRMT R12, RZ, 0x7610, R12 ;  /* 0x00007610ff0c7816 */ /* 0x000fe2000000000c */
[----:B------:R-:W4:Y:S01]  /*13420*/  S2R R7, SR_TID.X ;  /* 0x0000000000077919 */ /* 0x000f220000002100 */
[----:B------:R-:W0:Y:S01]  /*13430*/  S2R R11, SR_TID.X ;  /* 0x00000000000b7919 */ /* 0x000e220000002100 */
[----:B-1----:R-:W2:Y:S01]  /*13440*/  LDL R9, [R1+0xadc] ;  /* 0x000adc0001097983 */ /* 0x002ea20000100800 */
[----:B----4-:R-:W-:-:S04]  /*13450*/  SHF.R.U32.HI R7, RZ, 0x4, R7 ;  /* 0x00000004ff077819 */ /* 0x010fc80000011607 */
[----:B------:R-:W-:Y:S02]  /*13460*/  SGXT.U32 R7, R7, 0x3 ;  /* 0x000000030707781a */ /* 0x000fe40000000000 */
[----:B0-----:R-:W-:-:S04]  /*13470*/  @!P3 LOP3.LUT R5, R5, R4, RZ, 0x3c, !PT ;  /* 0x000000040505b212 */ /* 0x001fc800078e3cff */
[----:B------:R-:W-:-:S04]  /*13480*/  @!P3 LOP3.LUT R4, R5, R4, RZ, 0x3c, !PT ;  /* 0x000000040504b212 */ /* 0x000fc800078e3cff */
[----:B------:R-:W-:-:S05]  /*13490*/  @!P3 LOP3.LUT R5, R5, R4, RZ, 0x3c, !PT ;  /* 0x000000040505b212 */ /* 0x000fca00078e3cff */
[----:B------:R0:W4:Y:S01]  /*134a0*/  @!P3 LDG.E.U16 R12, desc[UR8][R4.64] ;  /* 0x00000008040cb981 */ /* 0x000122000c1e1500 */
[----:B------:R-:W-:-:S04]  /*134b0*/  LOP3.LUT R7, R7, 0x90, RZ, 0xfc, !PT ;  /* 0x0000009007077812 */ /* 0x000fc800078efcff */
[----:B------:R-:W-:Y:S02]  /*134c0*/  ISETP.GE.AND P1, PT, R7, UR11, PT ;  /* 0x0000000b07007c0c */ /* 0x000fe4000bf26270 */
[----:B------:R-:W1:Y:S01]  /*134d0*/  S2R R7, SR_TID.X ;  /* 0x0000000000077919 */ /* 0x000e620000002100 */
[----:B0-----:R-:W-:Y:S01]  /*134e0*/  SHF.R.U32.HI R5, RZ, 0x4, R11 ;  /* 0x00000004ff057819 */ /* 0x001fe2000001160b */
[----:B---3--:R0:W-:Y:S03]  /*134f0*/  STL [R1+0xc], R8 ;  /* 0x00000c0801007387 */ /* 0x0081e60000100800 */
[----:B------:R-:W-:-:S04]  /*13500*/  SGXT.U32 R5, R5, 0x3 ;  /* 0x000000030505781a */ /* 0x000fc80000000000 */
[----:B------:R-:W-:Y:S01]  /*13510*/  LOP3.LUT R4, R5, 0xa0, RZ, 0xfc, !PT ;  /* 0x000000a005047812 */ /* 0x000fe200078efcff */
[----:B0-----:R-:W3:Y:S01]  /*13520*/  LDL R8, [R1+0xab0] ;  /* 0x000ab00001087983 */ /* 0x001ee20000100800 */
[----:B-1----:R-:W-:-:S04]  /*13530*/  SHF.R.U32.HI R7, RZ, 0x4, R7 ;  /* 0x00000004ff077819 */ /* 0x002fc80000011607 */
[----:B------:R-:W-:-:S04]  /*13540*/  SGXT.U32 R7, R7, 0x3 ;  /* 0x000000030707781a */ /* 0x000fc80000000000 */
[----:B------:R-:W-:Y:S02]  /*13550*/  LOP3.LUT R28, R7, 0x98, RZ, 0xfc, !PT ;  /* 0x00000098071c7812 */ /* 0x000fe400078efcff */
[----:B------:R-:W3:Y:S02]  /*13560*/  LDL R7, [R1+0xae4] ;  /* 0x000ae40001077983 */ /* 0x000ee40000100800 */
[----:B------:R-:W-:Y:S02]  /*13570*/  ISETP.GE.AND P2, PT, R28, UR11, PT ;  /* 0x0000000b1c007c0c */ /* 0x000fe4000bf46270 */
[----:B------:R-:W3:Y:S04]  /*13580*/  LDL.LU R28, [R1+0x13f0] ;  /* 0x0013f000011c7983 */ /* 0x000ee80000300800 */
[----:B----4-:R0:W-:Y:S04]  /*13590*/  STL [R1+0x8], R12 ;  /* 0x0000080c01007387 */ /* 0x0101e80000100800 */
[----:B0-----:R-:W4:Y:S04]  /*135a0*/  LDL.LU R12, [R1+0x13ec] ;  /* 0x0013ec00010c7983 */ /* 0x001f280000300800 */
[----:B------:R-:W3:Y:S01]  /*135b0*/  LDL R5, [R1+0xaa0] ;  /* 0x000aa00001057983 */ /* 0x000ee20000100800 */
[----:B------:R-:W-:-:S02]  /*135c0*/  PRMT R29, RZ, 0x7610, R29 ;  /* 0x00007610ff1d7816 */ /* 0x000fc4000000001d */
[----:B------:R-:W-:Y:S01]  /*135d0*/  ISETP.GE.AND P3, PT, R4, UR11, PT ;  /* 0x0000000b04007c0c */ /* 0x000fe2000bf66270 */
[----:B--2---:R-:W-:Y:S01]  /*135e0*/  @!P0 IMAD.MOV.U32 R4, RZ, RZ, R6 ;  /* 0x000000ffff048224 */ /* 0x004fe200078e0006 */
[----:B------:R-:W-:-:S04]  /*135f0*/  PRMT R0, RZ, 0x7610, R0 ;  /* 0x00007610ff007816 */ /* 0x000fc80000000000 */
[----:B---3--:R0:W2:Y:S02]  /*13600*/  @!P0 LDG.E.U16 R29, desc[UR8][R4.64] ;  /* 0x00000008041d8981 */ /* 0x0080a4000c1e1500 */
[----:B0-----:R-:W-:Y:S02]  /*13610*/  @!P1 IMAD.MOV.U32 R4, RZ, RZ, R9 ;  /* 0x000000ffff049224 */ /* 0x001fe400078e0009 */
[----:B------:R-:W-:Y:S01]  /*13620*/  @!P1 IMAD.MOV.U32 R5, RZ, RZ, R10 ;  /* 0x000000ffff059224 */ /* 0x000fe200078e000a */
[----:B------:R-:W-:Y:S01]  /*13630*/  PRMT R21, RZ, 0x7610, R21 ;  /* 0x00007610ff157816 */ /* 0x000fe20000000015 */
[----:B------:R-:W3:Y:S04]  /*13640*/  LDL R10, [R1+0xab8] ;  /* 0x000ab800010a7983 */ /* 0x000ee80000100800 */
[----:B------:R0:W2:Y:S02]  /*13650*/  @!P1 LDG.E.U16 R0, desc[UR8][R4.64] ;  /* 0x0000000804009981 */ /* 0x0000a4000c1e1500 */
[----:B0-----:R-:W-:-:S02]  /*13660*/  @!P2 IMAD.MOV.U32 R4, RZ, RZ, R7 ;  /* 0x000000ffff04a224 */ /* 0x001fc400078e0007 */
[----:B------:R-:W-:-:S05]  /*13670*/  @!P2 IMAD.MOV.U32 R5, RZ, RZ, R8 ;  /* 0x000000ffff05a224 */ /* 0x000fca00078e0008 */
[----:B------:R3:W3:Y:S01]  /*13680*/  @!P2 LDG.E.U16 R21, desc[UR8][R4.64] ;  /* 0x000000080415a981 */ /* 0x0006e2000c1e1500 */
[----:B------:R-:W0:Y:S01]  /*13690*/  S2R R6, SR_TID.X ;  /* 0x0000000000067919 */ /* 0x000e220000002100 */
[----:B------:R-:W1:Y:S02]  /*136a0*/  S2R R7, SR_TID.X ;  /* 0x0000000000077919 */ /* 0x000e640000002100 */
[----:B--2---:R2:W-:Y:S04]  /*136b0*/  STL [R1], R0 ;  /* 0x0000000001007387 */ /* 0x0045e80000100800 */
[----:B--2---:R-:W2:Y:S01]  /*136c0*/  LDL R0, [R1+0xaec] ;  /* 0x000aec0001007983 */ /* 0x004ea20000100800 */
[----:B------:R-:W-:Y:S02]  /*136d0*/  SHF.R.U32.HI R11, RZ, 0x4, R11 ;  /* 0x00000004ff0b7819 */ /* 0x000fe4000001160b */
[----:B0-----:R-:W-:-:S02]  /*136e0*/  SHF.R.U32.HI R6, RZ, 0x4, R6 ;  /* 0x00000004ff067819 */ /* 0x001fc40000011606 */
[----:B------:R-:W-:Y:S02]  /*136f0*/  SGXT.U32 R11, R11, 0x3 ;  /* 0x000000030b0b781a */ /* 0x000fe40000000000 */
[----:B------:R-:W-:Y:S02]  /*13700*/  SGXT.U32 R6, R6, 0x3 ;  /* 0x000000030606781a */ /* 0x000fe40000000000 */
[----:B------:R-:W-:Y:S01]  /*13710*/  LOP3.LUT R11, R11, 0xa8, RZ, 0xfc, !PT ;  /* 0x000000a80b0b7812 */ /* 0x000fe200078efcff */
[----:B------:R0:W-:Y:S01]  /*13720*/  STL [R1+0x4], R29 ;  /* 0x0000041d01007387 */ /* 0x0001e20000100800 */
[----:B------:R-:W-:Y:S02]  /*13730*/  LOP3.LUT R9, R6, 0xb0, RZ, 0xfc, !PT ;  /* 0x000000b006097812 */ /* 0x000fe400078efcff */
[----:B------:R-:W-:Y:S01]  /*13740*/  ISETP.GE.AND P4, PT, R11, UR11, PT ;  /* 0x0000000b0b007c0c */ /* 0x000fe2000bf86270 */
[----:B---3--:R-:W-:Y:S01]  /*13750*/  @!P3 IMAD.MOV.U32 R5, RZ, RZ, R10 ;  /* 0x000000ffff05b224 */ /* 0x008fe200078e000a */
[----:B------:R-:W-:Y:S01]  /*13760*/  PRMT R27, RZ, 0x7610, R27 ;  /* 0x00007610ff1b7816 */ /* 0x000fe2000000001b */
[----:B------:R-:W3:Y:S01]  /*13770*/  LDL R11, [R1+0xafc] ;  /* 0x000afc00010b7983 */ /* 0x000ee20000100800 */
[----:B-1----:R-:W-:-:S03]  /*13780*/  LEA.HI R8, R7, 0xb8, RZ, 0x1c ;  /* 0x000000b807087811 */ /* 0x002fc600078fe0ff */
[----:B0-----:R-:W4:Y:S01]  /*13790*/  LDL R29, [R1+0xac0] ;  /* 0x000ac000011d7983 */ /* 0x001f220000100800 */
[----:B------:R-:W-:-:S03]  /*137a0*/  ISETP.GE.AND P0, PT, R9, UR11, PT ;  /* 0x0000000b09007c0c */ /* 0x000fc6000bf06270 */
[----:B------:R-:W-:Y:S01]  /*137b0*/  STL [R1+0x12b0], R21 ;  /* 0x0012b01501007387 */ /* 0x000fe20000100800 */
[----:B------:R-:W-:-:S03]  /*137c0*/  ISETP.GE.AND P1, PT, R8, UR11, PT ;  /* 0x0000000b08007c0c */ /* 0x000fc6000bf26270 */
[----:B------:R-:W-:Y:S04]  /*137d0*/  STL [R1+0x12b4], R21 ;  /* 0x0012b41501007387 */ /* 0x000fe80000100800 */
[----:B------:R-:W-:Y:S04]  /*137e0*/  STL [R1+0x12f0], R21 ;  /* 0x0012f01501007387 */ /* 0x000fe80000100800 */
[----:B------:R-:W-:Y:S04]  /*137f0*/  STL [R1+0x12f4], R21 ;  /* 0x0012f41501007387 */ /* 0x000fe80000100800 */
[----:B------:R-:W4:Y:S04]  /*13800*/  LDL R9, [R1+0xac8] ;  /* 0x000ac80001097983 */ /* 0x000f280000100800 */
[----:B------:R-:W4:Y:S01]  /*13810*/  LDL R8, [R1+0xaf8] ;  /* 0x000af80001087983 */ /* 0x000f220000100800 */
[----:B--2---:R-:W-:-:S05]  /*13820*/  @!P3 IMAD.MOV.U32 R4, RZ, RZ, R0 ;  /* 0x000000ffff04b224 */ /* 0x004fca00078e0000 */
[----:B------:R3:W2:Y:S01]  /*13830*/  @!P3 LDG.E.U16 R27, desc[UR8][R4.64] ;  /* 0x00000008041bb981 */ /* 0x0006a2000c1e1500 */
[----:B------:R-:W-:Y:S02]  /*13840*/  SHF.R.U32.HI R7, RZ, 0x4, R7 ;  /* 0x00000004ff077819 */ /* 0x000fe40000011607 */
[----:B------:R-:W-:Y:S02]  /*13850*/  PRMT R26, RZ, 0x7610, R26 ;  /* 0x00007610ff1a7816 */ /* 0x000fe4000000001a */
[----:B------:R-:W-:-:S04]  /*13860*/  SGXT.U32 R7, R7, 0x3 ;  /* 0x000000030707781a */ /* 0x000fc80000000000 */
[----:B------:R-:W-:Y:S01]  /*13870*/  LOP3.LUT R0, R7, 0xc0, RZ, 0xfc, !PT ;  /* 0x000000c007007812 */ /* 0x000fe200078efcff */
[----:B---3--:R-:W-:Y:S01]  /*13880*/  @!P4 IMAD.MOV.U32 R4, RZ, RZ, R11 ;  /* 0x000000ffff04c224 */ /* 0x008fe200078e000b */
[----:B----4-:R-:W-:Y:S02]  /*13890*/  @!P4 MOV R5, R29 ;  /* 0x0000001d0005c202 */ /* 0x010fe40000000f00 */
[----:B------:R-:W-:-:S03]  /*138a0*/  PRMT R20, RZ, 0x7610, R20 ;  /* 0x00007610ff147816 */ /* 0x000fc60000000014 */
[----:B------:R0:W3:Y:S01]  /*138b0*/  @!P4 LDG.E.U16 R26, desc[UR8][R4.64] ;  /* 0x00000008041ac981 */ /* 0x0000e2000c1e1500 */
[----:B------:R-:W-:Y:S01]  /*138c0*/  ISETP.GE.AND P2, PT, R0, UR11, PT ;  /* 0x0000000b00007c0c */ /* 0x000fe2000bf46270 */
[----:B0-----:R-:W-:Y:S02]  /*138d0*/  @!P0 IMAD.MOV.U32 R5, RZ, RZ, R9 ;  /* 0x000000ffff058224 */ /* 0x001fe400078e0009 */
[----:B------:R-:W-:-:S05]  /*138e0*/  @!P0 IMAD.MOV.U32 R4, RZ, RZ, R8 ;  /* 0x000000ffff048224 */ /* 0x000fca00078e0008 */
[----:B------:R-:W4:Y:S04]  /*138f0*/  @!P0 LDG.E.U16 R20, desc[UR8][R4.64] ;  /* 0x0000000804148981 */ /* 0x000f28000c1e1500 */
[----:B--2---:R-:W-:Y:S04]  /*13900*/  STL [R1+0x12b8], R27 ;  /* 0x0012b81b01007387 */ /* 0x004fe80000100800 */
[----:B------:R-:W-:Y:S04]  /*13910*/  STL [R1+0x12bc], R27 ;  /* 0x0012bc1b01007387 */ /* 0x000fe80000100800 */
[----:B------:R-:W2:Y:S04]  /*13920*/  LDL R7, [R1+0xb14] ;  /* 0x000b140001077983 */ /* 0x000ea80000100800 */
[----:B------:R-:W2:Y:S01]  /*13930*/  LDL R0, [R1+0xb34] ;  /* 0x000b340001007983 */ /* 0x000ea20000100800 */
[----:B------:R-:W-:-:S03]  /*13940*/  PRMT R25, RZ, 0x7610, R25 ;  /* 0x00007610ff197816 */ /* 0x000fc60000000019 */
[----:B---3--:R-:W-:Y:S04]  /*13950*/  STL [R1+0x12ac], R26 ;  /* 0x0012ac1a01007387 */ /* 0x008fe80000100800 */
[----:B------:R-:W-:Y:S04]  /*13960*/  STL [R1+0x12c0], R26 ;  /* 0x0012c01a01007387 */ /* 0x000fe80000100800 */
[----:B------:R-:W-:Y:S04]  /*13970*/  STL [R1+0x12c4], R26 ;  /* 0x0012c41a01007387 */ /* 0x000fe80000100800 */
[----:B------:R-:W3:Y:S04]  /*13980*/  LDL R29, [R1+0xb04] ;  /* 0x000b0400011d7983 */ /* 0x000ee80000100800 */
[----:B----4-:R-:W-:Y:S04]  /*13990*/  STL [R1+0x12a8], R20 ;  /* 0x0012a81401007387 */ /* 0x010fe80000100800 */
[----:B------:R-:W-:Y:S04]  /*139a0*/  STL [R1+0x12c8], R20 ;  /* 0x0012c81401007387 */ /* 0x000fe80000100800 */
[----:B------:R-:W-:Y:S01]  /*139b0*/  STL [R1+0x12cc], R20 ;  /* 0x0012cc1401007387 */ /* 0x000fe20000100800 */
[----:B------:R-:W0:Y:S03]  /*139c0*/  S2R R10, SR_TID.X ;  /* 0x00000000000a7919 */ /* 0x000e260000002100 */
[----:B------:R-:W4:Y:S01]  /*139d0*/  LDL R9, [R1+0xb10] ;  /* 0x000b100001097983 */ /* 0x000f220000100800 */
[----:B------:R-:W-:-:S03]  /*139e0*/  PRMT R24, RZ, 0x7610, R24 ;  /* 0x00007610ff187816 */ /* 0x000fc60000000018 */
[----:B------:R-:W4:Y:S01]  /*139f0*/  LDL R8, [R1+0xae0] ;  /* 0x000ae00001087983 */ /* 0x000f220000100800 */
[----:B--2---:R-:W-:Y:S02]  /*13a00*/  @!P1 IMAD.MOV.U32 R5, RZ, RZ, R7 ;  /* 0x000000ffff059224 */ /* 0x004fe400078e0007 */
[----:B------:R-:W-:Y:S01]  /*13a10*/  @!P1 IMAD.MOV.U32 R4, RZ, RZ, R0 ;  /* 0x000000ffff049224 */ /* 0x000fe200078e0000 */
[----:B0-----:R-:W-:Y:S01]  /*13a20*/  SHF.R.U32.HI R10, RZ, 0x4, R10 ;  /* 0x00000004ff0a7819 */ /* 0x001fe2000001160a */
[----:B------:R-:W2:Y:S04]  /*13a30*/  LDL R7, [R1+0xb0c] ;  /* 0x000b0c0001077983 */ /* 0x000ea80000100800 */
[----:B------:R3:W2:Y:S04]  /*13a40*/  @!P1 LDG.E.U16 R25, desc[UR8][R4.64] ;  /* 0x0000000804199981 */ /* 0x0006a8000c1e1500 */
[----:B------:R-:W2:Y:S01]  /*13a50*/  LDL R5, [R1+0xad0] ;  /* 0x000ad00001057983 */ /* 0x000ea20000100800 */
[----:B------:R-:W-:-:S04]  /*13a60*/  SGXT.U32 R10, R10, 0x3 ;  /* 0x000000030a0a781a */ /* 0x000fc80000000000 */
[C---:B------:R-:W-:Y:S02]  /*13a70*/  LOP3.LUT R11, R10.reuse, 0xc8, RZ, 0xfc, !PT ;  /* 0x000000c80a0b7812 */ /* 0x040fe400078efcff */
[----:B------:R-:W-:-:S04]  /*13a80*/  LOP3.LUT R10, R10, 0xd0, RZ, 0xfc, !PT ;  /* 0x000000d00a0a7812 */ /* 0x000fc800078efcff */
[----:B------:R-:W-:Y:S02]  /*13a90*/  ISETP.GE.AND P4, PT, R10, UR11, PT ;  /* 0x0000000b0a007c0c */ /* 0x000fe4000bf86270 */
[----:B------:R-:W4:Y:S01]  /*13aa0*/  LDL R10, [R1+0xad8] ;  /* 0x000ad800010a7983 */ /* 0x000f220000100800 */
[----:B---3--:R-:W-:Y:S01]  /*13ab0*/  @!P2 IMAD.MOV.U32 R4, RZ, RZ, R29 ;  /* 0x000000ffff04a224 */ /* 0x008fe200078e001d */
[----:B------:R-:W-:Y:S02]  /*13ac0*/  ISETP.GE.AND P3, PT, R11, UR11, PT ;  /* 0x0000000b0b007c0c */ /* 0x000fe4000bf66270 */
[----:B------:R-:W0:Y:S02]  /*13ad0*/  S2R R11, SR_TID.X ;  /* 0x00000000000b7919 */ /* 0x000e240000002100 */
[----:B0-----:R-:W-:Y:S01]  /*13ae0*/  SHF.R.U32.HI R11, RZ, 0x4, R11 ;  /* 0x00000004ff0b7819 */ /* 0x001fe2000001160b */
[----:B--2---:R4:W2:Y:S03]  /*13af0*/  @!P2 LDG.E.U16 R24, desc[UR8][R4.64] ;  /* 0x000000080418a981 */ /* 0x0048a6000c1e1500 */
[----:B------:R-:W-:-:S04]  /*13b00*/  SGXT.U32 R11, R11, 0x3 ;  /* 0x000000030b0b781a */ /* 0x000fc80000000000 */
[----:B------:R-:W-:Y:S02]  /*13b10*/  LOP3.LUT R0, R11, 0xd8, RZ, 0xfc, !PT ;  /* 0x000000d80b007812 */ /* 0x000fe400078efcff */
[----:B------:R-:W0:Y:S01]  /*13b20*/  S2R R11, SR_TID.X ;  /* 0x00000000000b7919 */ /* 0x000e220000002100 */
[----:B------:R-:W-:Y:S01]  /*13b30*/  PRMT R23, RZ, 0x7610, R23 ;  /* 0x00007610ff177816 */ /* 0x000fe20000000017 */
[----:B----4-:R-:W-:Y:S02]  /*13b40*/  @!P3 IMAD.MOV.U32 R4, RZ, RZ, R9 ;  /* 0x000000ffff04b224 */ /* 0x010fe400078e0009 */
[----:B------:R-:W-:Y:S01]  /*13b50*/  @!P3 IMAD.MOV.U32 R5, RZ, RZ, R10 ;  /* 0x000000ffff05b224 */ /* 0x000fe200078e000a */
[----:B------:R-:W-:Y:S01]  /*13b60*/  PRMT R22, RZ, 0x7610, R22 ;  /* 0x00007610ff167816 */ /* 0x000fe20000000016 */
[----:B------:R-:W-:Y:S04]  /*13b70*/  STL [R1+0x12a4], R25 ;  /* 0x0012a41901007387 */ /* 0x000fe80000100800 */
[----:B------:R1:W3:Y:S01]  /*13b80*/  @!P3 LDG.E.U16 R23, desc[UR8][R4.64] ;  /* 0x000000080417b981 */ /* 0x0002e2000c1e1500 */
[----:B------:R-:W-:-:S03]  /*13b90*/  ISETP.GE.AND P0, PT, R0, UR11, PT ;  /* 0x0000000b00007c0c */ /* 0x000fc6000bf06270 */
[----:B------:R-:W-:Y:S01]  /*13ba0*/  STL [R1+0x12d0], R25 ;  /* 0x0012d01901007387 */ /* 0x000fe20000100800 */
[----:B-1----:R-:W-:Y:S02]  /*13bb0*/  @!P4 IMAD.MOV.U32 R4, RZ, RZ, R7 ;  /* 0x000000ffff04c224 */ /* 0x002fe400078e0007 */
[----:B------:R-:W-:Y:S01]  /*13bc0*/  @!P4 IMAD.MOV.U32 R5, RZ, RZ, R8 ;  /* 0x000000ffff05c224 */ /* 0x000fe200078e0008 */
[----:B0-----:R-:W-:Y:S01]  /*13bd0*/  SHF.R.U32.HI R11, RZ, 0x4, R11 ;  /* 0x00000004ff0b7819 */ /* 0x001fe2000001160b */
[----:B------:R-:W-:Y:S03]  /*13be0*/  STL [R1+0x12d4], R25 ;  /* 0x0012d41901007387 */ /* 0x000fe60000100800 */
[----:B------:R-:W-:Y:S01]  /*13bf0*/  SGXT.U32 R11, R11, 0x3 ;  /* 0x000000030b0b781a */ /* 0x000fe20000000000 */
[----:B------:R-:W4:Y:S03]  /*13c00*/  LDL.LU R0, [R1+0xaf4] ;  /* 0x000af40001007983 */ /* 0x000f260000300800 */
[----:B------:R-:W-:Y:S01]  /*13c10*/  LOP3.LUT R11, R11, 0xe0, RZ, 0xfc, !PT ;  /* 0x000000e00b0b7812 */ /* 0x000fe200078efcff */
[----:B------:R-:W4:Y:S03]  /*13c20*/  @!P4 LDG.E.U16 R22, desc[UR8][R4.64] ;  /* 0x000000080416c981 */ /* 0x000f26000c1e1500 */
[----:B------:R-:W-:Y:S01]  /*13c30*/  ISETP.GE.AND P1, PT, R11, UR11, PT ;  /* 0x0000000b0b007c0c */ /* 0x000fe2000bf26270 */
[----:B--2---:R-:W-:Y:S04]  /*13c40*/  STL [R1+0x12a0], R24 ;  /* 0x0012a01801007387 */ /* 0x004fe80000100800 */
[----:B------:R-:W-:Y:S04]  /*13c50*/  STL [R1+0x12d8], R24 ;  /* 0x0012d81801007387 */ /* 0x000fe80000100800 */
[----:B------:R-:W-:Y:S04]  /*13c60*/  STL [R1+0x12dc], R24 ;  /* 0x0012dc1801007387 */ /* 0x000fe80000100800 */
[----:B------:R-:W2:Y:S04]  /*13c70*/  LDL R29, [R1+0xae8] ;  /* 0x000ae800011d7983 */ /* 0x000ea80000100800 */
[----:B------:R-:W2:Y:S01]  /*13c80*/  LDL R11, [R1+0xb08] ;  /* 0x000b0800010b7983 */ /* 0x000ea20000100800 */
[----:B------:R-:W0:Y:S03]  /*13c90*/  S2R R7, SR_TID.X ;  /* 0x0000000000077919 */ /* 0x000e260000002100 */
[----:B---3--:R-:W-:Y:S04]  /*13ca0*/  STL [R1+0x129c], R23 ;  /* 0x00129c1701007387 */ /* 0x008fe80000100800 */
[----:B------:R-:W-:Y:S04]  /*13cb0*/  STL [R1+0x12e0], R23 ;  /* 0x0012e01701007387 */ /* 0x000fe80000100800 */
[----:B------:R-:W-:Y:S04]  /*13cc0*/  STL [R1+0x12e4], R23 ;  /* 0x0012e41701007387 */ /* 0x000fe80000100800 */
[----:B------:R-:W3:Y:S01]  /*13cd0*/  LDL R10, [R1+0xb24] ;  /* 0x000b2400010a7983 */ /* 0x000ee20000100800 */
[----:B------:R-:W-:-:S02]  /*13ce0*/  PRMT R19, RZ, 0x7610, R19 ;  /* 0x00007610ff137816 */ /* 0x000fc40000000013 */
[--C-:B0-----:R-:W-:Y:S02]  /*13cf0*/  SHF.R.U32.HI R8, RZ, 0x4, R7.reuse ;  /* 0x00000004ff087819 */ /* 0x101fe40000011607 */
[----:B------:R-:W-:-:S04]  /*13d00*/  SHF.R.U32.HI R7, RZ, 0x4, R7 ;  /* 0x00000004ff077819 */ /* 0x000fc80000011607 */
[----:B------:R-:W-:Y:S01]  /*13d10*/  SGXT.U32 R7, R7, 0x3 ;  /* 0x000000030707781a */ /* 0x000fe20000000000 */
[----:B----4-:R-:W-:Y:S03]  /*13d20*/  STL [R1+0x1298], R22 ;  /* 0x0012981601007387 */ /* 0x010fe60000100800 */
[----:B------:R-:W-:Y:S01]  /*13d30*/  LOP3.LUT R5, R7, 0xf0, RZ, 0xfc, !PT ;  /* 0x000000f007057812 */ /* 0x000fe200078efcff */
[----:B------:R-:W-:Y:S03]  /*13d40*/  STL [R1+0x12e8], R22 ;  /* 0x0012e81601007387 */ /* 0x000fe60000100800 */
[----:B------:R-:W-:Y:S01]  /*13d50*/  ISETP.GE.AND P3, PT, R5, UR11, PT ;  /* 0x0000000b05007c0c */ /* 0x000fe2000bf66270 */
[----:B------:R-:W-:Y:S04]  /*13d60*/  STL [R1+0x12ec], R22 ;  /* 0x0012ec1601007387 */ /* 0x000fe80000100800 */
[----:B------:R-:W4:Y:S04]  /*13d70*/  LDL R7, [R1+0xb30] ;  /* 0x000b300001077983 */ /* 0x000f280000100800 */
[----:B------:R-:W4:Y:S01]  /*13d80*/  LDL R9, [R1+0xaf0] ;  /* 0x000af00001097983 */ /* 0x000f220000100800 */
[----:B--2---:R-:W-:-:S02]  /*13d90*/  @!P0 IMAD.MOV.U32 R5, RZ, RZ, R29 ;  /* 0x000000ffff058224 */ /* 0x004fc400078e001d */
[----:B------:R-:W-:-:S05]  /*13da0*/  @!P0 IMAD.MOV.U32 R4, RZ, RZ, R11 ;  /* 0x000000ffff048224 */ /* 0x000fca00078e000b */
[----:B------:R0:W2:Y:S01]  /*13db0*/  @!P0 LDG.E.U16 R19, desc[UR8][R4.64] ;  /* 0x0000000804138981 */ /* 0x0000a2000c1e1500 */
[----:B------:R-:W-:Y:S01]  /*13dc0*/  SGXT.U32 R8, R8, 0x3 ;  /* 0x000000030808781a */ /* 0x000fe20000000000 */
[----:B------:R-:W1:Y:S03]  /*13dd0*/  S2R R6, SR_TID.X ;  /* 0x0000000000067919 */ /* 0x000e660000002100 */
[----:B------:R-:W-:-:S04]  /*13de0*/  LOP3.LUT R8, R8, 0xe8, RZ, 0xfc, !PT ;  /* 0x000000e808087812 */ /* 0x000fc800078efcff */
[----:B------:R-:W-:Y:S02]  /*13df0*/  ISETP.GE.AND P2, PT, R8, UR11, PT ;  /* 0x0000000b08007c0c */ /* 0x000fe4000bf46270 */
[----:B------:R-:W4:Y:S01]  /*13e00*/  S2R R8, SR_TID.X ;  /* 0x0000000000087919 */ /* 0x000f220000002100 */
[----:B------:R-:W-:Y:S01]  /*13e10*/  PRMT R3, RZ, 0x7610, R3 ;  /* 0x00007610ff037816 */ /* 0x000fe20000000003 */
[----:B0-----:R-:W-:Y:S02]  /*13e20*/  @!P1 IMAD.MOV.U32 R5, RZ, RZ, R0 ;  /* 0x000000ffff059224 */ /* 0x001fe400078e0000 */
[----:B---3--:R-:W-:-:S05]  /*13e30*/  @!P1 IMAD.MOV.U32 R4, RZ, RZ, R10 ;  /* 0x000000ffff049224 */ /* 0x008fca00078e000a */
[----:B------:R0:W3:Y:S01]  /*13e40*/  @!P1 LDG.E.U16 R3, desc[UR8][R4.64] ;  /* 0x0000000804039981 */ /* 0x0000e2000c1e1500 */
[----:B-1----:R-:W-:-:S04]  /*13e50*/  SHF.R.U32.HI R6, RZ, 0x4, R6 ;  /* 0x00000004ff067819 */ /* 0x002fc80000011606 */
[----:B------:R-:W-:Y:S02]  /*13e60*/  SGXT.U32 R6, R6, 0x3 ;  /* 0x000000030606781a */ /* 0x000fe40000000000 */
[----:B0-----:R-:W-:Y:S02]  /*13e70*/  PRMT R4, RZ, 0x7610, R4 ;  /* 0x00007610ff047816 */ /* 0x001fe40000000004 */
[----:B------:R-:W-:Y:S02]  /*13e80*/  ISETP.GE.AND P0, PT, R6, UR11, PT ;  /* 0x0000000b06007c0c */ /* 0x000fe4000bf06270 */
[----:B----4-:R-:W-:Y:S02]  /*13e90*/  LEA.HI R11, R8, 0xf8, RZ, 0x1c ;  /* 0x000000f8080b7811 */ /* 0x010fe400078fe0ff */
[----:B------:R-:W4:Y:S01]  /*13ea0*/  LDL R8, [R1+0xb00] ;  /* 0x000b000001087983 */ /* 0x000f220000100800 */
[----:B------:R-:W-:Y:S02]  /*13eb0*/  @!P2 IMAD.MOV.U32 R6, RZ, RZ, R7 ;  /* 0x000000ffff06a224 */ /* 0x000fe400078e0007 */
[----:B------:R-:W-:-:S05]  /*13ec0*/  @!P2 IMAD.MOV.U32 R7, RZ, RZ, R9 ;  /* 0x000000ffff07a224 */ /* 0x000fca00078e0009 */
[----:B------:R4:W3:Y:S04]  /*13ed0*/  @!P2 LDG.E.U16 R4, desc[UR8][R6.64] ;  /* 0x000000080604a981 */ /* 0x0008e8000c1e1500 */
[----:B--2---:R-:W-:Y:S04]  /*13ee0*/  STL [R1+0x1294], R19 ;  /* 0x0012941301007387 */ /* 0x004fe80000100800 */
[----:B------:R0:W-:Y:S04]  /*13ef0*/  STL [R1+0xd1c], R0 ;  /* 0x000d1c0001007387 */ /* 0x0001e80000100800 */
[----:B0-----:R-:W2:Y:S01]  /*13f00*/  LDL.LU R0, [R1+0xb2c] ;  /* 0x000b2c0001007983 */ /* 0x001ea20000300800 */
[----:B------:R-:W0:Y:S01]  /*13f10*/  S2R R10, SR_TID.X ;  /* 0x00000000000a7919 */ /* 0x000e220000002100 */
[----:B------:R-:W-:-:S02]  /*13f20*/  ISETP.GE.AND P4, PT, R11, UR11, PT ;  /* 0x0000000b0b007c0c */ /* 0x000fc4000bf86270 */
[----:B------:R-:W-:Y:S01]  /*13f30*/  PRMT R5, RZ, 0x7610, R5 ;  /* 0x00007610ff057816 */ /* 0x000fe20000000005 */
[----:B----4-:R-:W-:Y:S01]  /*13f40*/  @!P3 IMAD.MOV.U32 R7, RZ, RZ, R8 ;  /* 0x000000ffff07b224 */ /* 0x010fe200078e0008 */
[----:B0-----:R-:W-:Y:S01]  /*13f50*/  LOP3.LUT R29, R10, 0x7f, RZ, 0xc0, !PT ;  /* 0x0000007f0a1d7812 */ /* 0x001fe200078ec0ff */
[----:B---3--:R-:W-:Y:S04]  /*13f60*/  STL [R1+0x1290], R4 ;  /* 0x0012900401007387 */ /* 0x008fe80000100800 */
[----:B------:R-:W3:Y:S04]  /*13f70*/  LDL R9, [R1+0x248] ;  /* 0x0002480001097983 */ /* 0x000ee80000100800 */
[----:B------:R-:W3:Y:S04]  /*13f80*/  LDL R8, [R1+0x24c] ;  /* 0x00024c0001087983 */ /* 0x000ee80000100800 */
[----:B------:R-:W4:Y:S04]  /*13f90*/  LDL R11, [R1+0xa24] ;  /* 0x000a2400010b7983 */ /* 0x000f280000100800 */
[----:B------:R-:W4:Y:S04]  /*13fa0*/  LDL R10, [R1+0xa28] ;  /* 0x000a2800010a7983 */ /* 0x000f280000100800 */
[----:B--2---:R-:W-:Y:S04]  /*13fb0*/  STL [R1+0xd30], R0 ;  /* 0x000d300001007387 */ /* 0x004fe80000100800 */
        /* <DEDUP_REMOVED lines=19> */
[----:B------:R-:W-:-:S03]  /*140f0*/  @!P3 MOV R6, R0 ;  /* 0x000000000006b202 */ /* 0x000fc60000000f00 */
        /* <DEDUP_REMOVED lines=9> */
[----:B------:R0:W2:Y:S04]  /*14190*/  @!P3 LDG.E.U16 R5, desc[UR8][R6.64] ;  /* 0x000000080605b981 */ /* 0x0000a8000c1e1500 */
[----:B------:R-:W0:Y:S04]  /*141a0*/  LDL R6, [R1+0xb20] ;  /* 0x000b200001067983 */ /* 0x000e280000100800 */
[----:B------:R-:W0:Y:S01]  /*141b0*/  LDL R7, [R1+0xb28] ;  /* 0x000b280001077983 */ /* 0x000e220000100800 */
[----:B------:R-:W-:-:S02]  /*141c0*/  ISETP.GE.AND P1, PT, R29, UR11, PT ;  /* 0x0000000b1d007c0c */ /* 0x000fc4000bf26270 */
[----:B------:R-:W-:Y:S02]  /*141d0*/  PRMT R28, RZ, 0x7610, R28 ;  /* 0x00007610ff1c7816 */ /* 0x000fe4000000001c */
[----:B------:R-:W-:-:S04]  /*141e0*/  LOP3.LUT R29, R29, 0x80, RZ, 0xfc, !PT ;  /* 0x000000801d1d7812 */ /* 0x000fc800078efcff */
[----:B------:R-:W-:Y:S02]  /*141f0*/  ISETP.GE.AND P2, PT, R29, UR11, PT ;  /* 0x0000000b1d007c0c */ /* 0x000fe4000bf46270 */
[----:B------:R-:W2:Y:S01]  /*14200*/  LDL.LU R29, [R1+0x13e8] ;  /* 0x0013e800011d7983 */ /* 0x000ea20000300800 */
[----:B0-----:R-:W-:-:S04]  /*14210*/  @!P4 LOP3.LUT R7, R7, R6, RZ, 0x3c, !PT ;  /* 0x000000060707c212 */ /* 0x001fc800078e3cff */
[----:B------:R-:W-:-:S04]  /*14220*/  @!P4 LOP3.LUT R6, R7, R6, RZ, 0x3c, !PT ;  /* 0x000000060706c212 */ /* 0x000fc800078e3cff */
[----:B------:R-:W-:-:S05]  /*14230*/  @!P4 LOP3.LUT R7, R7, R6, RZ, 0x3c, !PT ;  /* 0x000000060707c212 */ /* 0x000fca00078e3cff */
[----:B------:R0:W3:Y:S04]  /*14240*/  @!P4 LDG.E.U16 R28, desc[UR8][R6.64] ;  /* 0x00000008061cc981 */ /* 0x0000e8000c1e1500 */
[----:B------:R-:W0:Y:S04]  /*14250*/  LDL R6, [R1+0xa74] ;  /* 0x000a740001067983 */ /* 0x000e280000100800 */
[----:B------:R-:W0:Y:S01]  /*14260*/  LDL R7, [R1+0xa8c] ;  /* 0x000a8c0001077983 */ /* 0x000e220000100800 */
[----:B------:R-:W-:Y:S02]  /*14270*/  PRMT R12, RZ, 0x7610, R12 ;  /* 0x00007610ff0c7816 */ /* 0x000fe4000000000c */
[----:B--2---:R-:W-:-:S02]  /*14280*/  PRMT R29, RZ, 0x7610, R29 ;  /* 0x00007610ff1d7816 */ /* 0x004fc4000000001d */
[----:B0-----:R-:W-:-:S04]  /*14290*/  @!P0 LOP3.LUT R7, R7, R6, RZ, 0x3c, !PT ;  /* 0x0000000607078212 */ /* 0x001fc800078e3cff */
[----:B------:R-:W-:-:S04]  /*142a0*/  @!P0 LOP3.LUT R6, R7, R6, RZ, 0x3c, !PT ;  /* 0x0000000607068212 */ /* 0x000fc800078e3cff */
[----:B------:R-:W-:-:S05]  /*142b0*/  @!P0 LOP3.LUT R7, R7, R6, RZ, 0x3c, !PT ;  /* 0x0000000607078212 */ /* 0x000fca00078e3cff */
[----:B------:R0:W2:Y:S01]  /*142c0*/  @!P0 LDG.E.U16 R12, desc[UR8][R6.64] ;  /* 0x00000008060c8981 */ /* 0x0000a2000c1e1500 */
[----:B------:R-:W-:Y:S06]  /*142d0*/  BAR.SYNC.DEFER_BLOCKING 0x0 ;  /* 0x0000000000007b1d */ /* 0x000fec0000010000 */
[----:B---3--:R-:W3:Y:S01]  /*142e0*/  @!P1 LDG.E.U16 R29, desc[UR8][R8.64] ;  /* 0x00000008081d9981 */ /* 0x008ee2000c1e1500 */
[----:B0-----:R-:W-:-:S06]  /*142f0*/  PRMT R7, RZ, 0x7610, R7 ;  /* 0x00007610ff077816 */ /* 0x001fcc0000000007 */
[----:B----4-:R0:W4:Y:S04]  /*14300*/  @!P2 LDG.E.U16 R7, desc[UR8][R10.64] ;  /* 0x000000080a07a981 */ /* 0x010128000c1e1500 */
[----:B---3--:R1:W-:Y:S04]  /*14310*/  STL [R1+0x1fc], R29 ;  /* 0x0001fc1d01007387 */ /* 0x0083e80000100800 */
[----:B-1----:R-:W3:Y:S04]  /*14320*/  LDL.LU R29, [R1+0x13e4] ;  /* 0x0013e400011d7983 */ /* 0x002ee80000300800 */
[----:B------:R-:W2:Y:S04]  /*14330*/  LDL R8, [R1+0xa2c] ;  /* 0x000a2c0001087983 */ /* 0x000ea80000100800 */
[----:B------:R-:W2:Y:S04]  /*14340*/  LDL R9, [R1+0xa30] ;  /* 0x000a300001097983 */ /* 0x000ea80000100800 */
[----:B------:R-:W0:Y:S04]  /*14350*/  LDL R10, [R1+0x9ac] ;  /* 0x0009ac00010a7983 */ /* 0x000e280000100800 */
[----:B------:R-:W0:Y:S01]  /*14360*/  LDL R11, [R1+0x9b0] ;  /* 0x0009b000010b7983 */ /* 0x000e220000100800 */
[----:B------:R-:W-:-:S02]  /*14370*/  PRMT R6, RZ, 0x7610, R6 ;  /* 0x00007610ff067816 */ /* 0x000fc40000000006 */
[----:B--2---:R-:W-:-:S04]  /*14380*/  @!P1 LOP3.LUT R9, R9, R8, RZ, 0x3c, !PT ;  /* 0x0000000809099212 */ /* 0x004fc800078e3cff */
[----:B------:R-:W-:Y:S02]  /*14390*/  @!P1 LOP3.LUT R8, R9, R8, RZ, 0x3c, !PT ;  /* 0x0000000809089212 */ /* 0x000fe400078e3cff */
[----:B0-----:R-:W-:Y:S02]  /*143a0*/  @!P1 LOP3.LUT R11, R11, R10, RZ, 0x3c, !PT ;  /* 0x0000000a0b0b9212 */ /* 0x001fe400078e3cff */
[----:B------:R-:W-:Y:S02]  /*143b0*/  @!P1 LOP3.LUT R9, R9, R8, RZ, 0x3c, !PT ;  /* 0x0000000809099212 */ /* 0x000fe400078e3cff */
[----:B------:R-:W-:-:S03]  /*143c0*/  @!P1 LOP3.LUT R10, R11, R10, RZ, 0x3c, !PT ;  /* 0x0000000a0b0a9212 */ /* 0x000fc600078e3cff */
[----:B------:R0:W2:Y:S01]  /*143d0*/  @!P1 LDG.E.U16 R6, desc[UR8][R8.64] ;  /* 0x0000000808069981 */ /* 0x0000a2000c1e1500 */
[----:B------:R-:W-:Y:S02]  /*143e0*/  @!P1 LOP3.LUT R11, R11, R10, RZ, 0x3c, !PT ;  /* 0x0000000a0b0b9212 */ /* 0x000fe400078e3cff */
[----:B0-----:R-:W-:-:S06]  /*143f0*/  PRMT R8, RZ, 0x7610, R8 ;  /* 0x00007610ff087816 */ /* 0x001fcc0000000008 */
[----:B------:R0:W2:Y:S04]  /*14400*/  @!P1 LDG.E.U16 R8, desc[UR8][R10.64] ;  /* 0x000000080a089981 */ /* 0x0000a8000c1e1500 */
[----:B------:R-:W0:Y:S04]  /*14410*/  LDL R10, [R1+0x9a4] ;  /* 0x0009a400010a7983 */ /* 0x000e280000100800 */
[----:B------:R-:W0:Y:S01]  /*14420*/  LDL R11, [R1+0x9a8] ;  /* 0x0009a800010b7983 */ /* 0x000e220000100800 */
[----:B------:R-:W-:Y:S02]  /*14430*/  PRMT R9, RZ, 0x7610, R9 ;  /* 0x00007610ff097816 */ /* 0x000fe40000000009 */
[----:B0-----:R-:W-:-:S04]  /*14440*/  @!P2 LOP3.LUT R11, R11, R10, RZ, 0x3c, !PT ;  /* 0x0000000a0b0ba212 */ /* 0x001fc800078e3cff */
[----:B------:R-:W-:-:S04]  /*14450*/  @!P2 LOP3.LUT R10, R11, R10, RZ, 0x3c, !PT ;  /* 0x0000000a0b0aa212 */ /* 0x000fc800078e3cff */
[----:B------:R-:W-:-:S05]  /*14460*/  @!P2 LOP3.LUT R11, R11, R10, RZ, 0x3c, !PT ;  /* 0x0000000a0b0ba212 */ /* 0x000fca00078e3cff */
[----:B------:R0:W2:Y:S04]  /*14470*/  @!P2 LDG.E.U16 R9, desc[UR8][R10.64] ;  /* 0x000000080a09a981 */ /* 0x0000a8000c1e1500 */
[----:B------:R-:W0:Y:S04]  /*14480*/  LDL R10, [R1+0x92c] ;  /* 0x00092c00010a7983 */ /* 0x000e280000100800 */
[----:B------:R-:W0:Y:S01]  /*14490*/  LDL R11, [R1+0x930] ;  /* 0x00093000010b7983 */ /* 0x000e220000100800 */
[----:B------:R-:W-:Y:S02]  /*144a0*/  PRMT R13, RZ, 0x7610, R13 ;  /* 0x00007610ff0d7816 */ /* 0x000fe4000000000d */
[----:B0-----:R-:W-:-:S04]  /*144b0*/  @!P1 LOP3.LUT R11, R11, R10, RZ, 0x3c, !PT ;  /* 0x0000000a0b0b9212 */ /* 0x001fc800078e3cff */
[----:B------:R-:W-:-:S04]  /*144c0*/  @!P1 LOP3.LUT R10, R11, R10, RZ, 0x3c, !PT ;  /* 0x0000000a0b0a9212 */ /* 0x000fc800078e3cff */
[----:B------:R-:W-:-:S05]  /*144d0*/  @!P1 LOP3.LUT R11, R11, R10, RZ, 0x3c, !PT ;  /* 0x0000000a0b0b9212 */ /* 0x000fca00078e3cff */
[----:B------:R-:W2:Y:S04]  /*144e0*/  @!P1 LDG.E.U16 R13, desc[UR8][R10.64] ;  /* 0x000000080a0d9981 */ /* 0x000ea8000c1e1500 */
[----:B--2---:R0:W-:Y:S04]  /*144f0*/  STL [R1+0x30], R13 ;  /* 0x0000300d01007387 */ /* 0x0041e80000100800 */
[----:B0-----:R-:W2:Y:S04]  /*14500*/  LDL.LU R13, [R1+0x13e0] ;  /* 0x0013e000010d7983 */ /* 0x001ea80000300800 */
[----:B------:R-:W2:Y:S04]  /*14510*/  LDL R10, [R1+0x924] ;  /* 0x00092400010a7983 */ /* 0x000ea80000100800 */
[----:B------:R-:W2:Y:S01]  /*14520*/  LDL R11, [R1+0x928] ;  /* 0x00092800010b7983 */ /* 0x000ea20000100800 */
[----:B---3--:R-:W-:-:S02]  /*14530*/  PRMT R29, RZ, 0x7610, R29 ;  /* 0x00007610ff1d7816 */ /* 0x008fc4000000001d */
[----:B--2---:R-:W-:-:S04]  /*14540*/  @!P2 LOP3.LUT R11, R11, R10, RZ, 0x3c, !PT ;  /* 0x0000000a0b0ba212 */ /* 0x004fc800078e3cff */
[----:B------:R-:W-:-:S04]  /*14550*/  @!P2 LOP3.LUT R10, R11, R10, RZ, 0x3c, !PT ;  /* 0x0000000a0b0aa212 */ /* 0x000fc800078e3cff */
[----:B------:R-:W-:-:S05]  /*14560*/  @!P2 LOP3.LUT R11, R11, R10, RZ, 0x3c, !PT ;  /* 0x0000000a0b0ba212 */ /* 0x000fca00078e3cff */
[----:B------:R-:W2:Y:S04]  /*14570*/  @!P2 LDG.E.U16 R29, desc[UR8][R10.64] ;  /* 0x000000080a1da981 */ /* 0x000ea8000c1e1500 */
[----:B--2---:R0:W-:Y:S04]  /*14580*/  STL [R1+0x34], R29 ;  /* 0x0000341d01007387 */ /* 0x0041e80000100800 */
[----:B0-----:R-:W2:Y:S04]  /*14590*/  LDL.LU R29, [R1+0x13dc] ;  /* 0x0013dc00011d7983 */ /* 0x001ea80000300800 */
[----:B------:R-:W3:Y:S04]  /*145a0*/  LDL R10, [R1+0x8ac] ;  /* 0x0008ac00010a7983 */ /* 0x000ee80000100800 */
[----:B------:R-:W3:Y:S01]  /*145b0*/  LDL R11, [R1+0x8b0] ;  /* 0x0008b000010b7983 */ /* 0x000ee20000100800 */
[----:B------:R-:W-:-:S02]  /*145c0*/  PRMT R13, RZ, 0x7610, R13 ;  /* 0x00007610ff0d7816 */ /* 0x000fc4000000000d */
[----:B---3--:R-:W-:-:S04]  /*145d0*/  @!P1 LOP3.LUT R11, R11, R10, RZ, 0x3c, !PT ;  /* 0x0000000a0b0b9212 */ /* 0x008fc800078e3cff */
[----:B------:R-:W-:-:S04]  /*145e0*/  @!P1 LOP3.LUT R10, R11, R10, RZ, 0x3c, !PT ;  /* 0x0000000a0b0a9212 */ /* 0x000fc800078e3cff */
[----:B------:R-:W-:-:S05]  /*145f0*/  @!P1 LOP3.LUT R11, R11, R10, RZ, 0x3c, !PT ;  /* 0x0000000a0b0b9212 */ /* 0x000fca00078e3cff */
[----:B------:R-:W3:Y:S04]  /*14600*/  @!P1 LDG.E.U16 R13, desc[UR8][R10.64] ;  /* 0x000000080a0d9981 */ /* 0x000ee8000c1e1500 */
[----:B---3--:R0:W-:Y:S04]  /*14610*/  STL [R1+0x38], R13 ;  /* 0x0000380d01007387 */ /* 0x0081e80000100800 */
[----:B0-----:R-:W3:Y:S04]  /*14620*/  LDL.LU R13, [R1+0x13d8] ;  /* 0x0013d800010d7983 */ /* 0x001ee80000300800 */
[----:B------:R-:W3:Y:S04]  /*14630*/  LDL R10, [R1+0x8a4] ;  /* 0x0008a400010a7983 */ /* 0x000ee80000100800 */
[----:B------:R-:W3:Y:S01]  /*14640*/  LDL R11, [R1+0x8a8] ;  /* 0x0008a800010b7983 */ /* 0x000ee20000100800 */
[----:B--2---:R-:W-:-:S02]  /*14650*/  PRMT R29, RZ, 0x7610, R29 ;  /* 0x00007610ff1d7816 */ /* 0x004fc4000000001d */
[----:B---3--:R-:W-:-:S04]  /*14660*/  @!P2 LOP3.LUT R11, R11, R10, RZ, 0x3c, !PT ;  /* 0x0000000a0b0ba212 */ /* 0x008fc800078e3cff */
        /* <DEDUP_REMOVED lines=416> */
[----:B------:R0:W3:Y:S04]  /*16070*/  @!P2 LDG.E.U16 R0, desc[UR8][R10.64] ;  /* 0x000000080a00a981 */ /* 0x0000e8000c1e1500 */
[----:B------:R-:W0:Y:S04]  /*16080*/  LDL R10, [R1+0x49c] ;  /* 0x00049c00010a7983 */ /* 0x000e280000100800 */
[----:B------:R-:W0:Y:S01]  /*16090*/  LDL R11, [R1+0x4a0] ;  /* 0x0004a000010b7983 */ /* 0x000e220000100800 */
[----:B--2---:R-:W-:Y:S02]  /*160a0*/  PRMT R29, RZ, 0x7610, R29 ;  /* 0x00007610ff1d7816 */ /* 0x004fe4000000001d */
[----:B0-----:R-:W-:-:S04]  /*160b0*/  @!P1 LOP3.LUT R11, R11, R10, RZ, 0x3c, !PT ;  /* 0x0000000a0b0b9212 */ /* 0x001fc800078e3cff */
[----:B------:R-:W-:-:S04]  /*160c0*/  @!P1 LOP3.LUT R10, R11, R10, RZ, 0x3c, !PT ;  /* 0x0000000a0b0a9212 */ /* 0x000fc800078e3cff */
[----:B------:R-:W-:-:S05]  /*160d0*/  @!P1 LOP3.LUT R11, R11, R10, RZ, 0x3c, !PT ;  /* 0x0000000a0b0b9212 */ /* 0x000fca00078e3cff */
[----:B------:R-:W2:Y:S04]  /*160e0*/  @!P1 LDG.E.U16 R29, desc[UR8][R10.64] ;  /* 0x000000080a1d9981 */ /* 0x000ea8000c1e1500 */
[----:B---3--:R-:W-:Y:S04]  /*160f0*/  STL [R1+0x1244], R0 ;  /* 0x0012440001007387 */ /* 0x008fe80000100800 */
[----:B------:R-:W-:Y:S04]  /*16100*/  STL [R1+0x1248], R0 ;  /* 0x0012480001007387 */ /* 0x000fe80000100800 */
[----:B------:R-:W-:Y:S04]  /*16110*/  STL [R1+0x124c], R0 ;  /* 0x00124c0001007387 */ /* 0x000fe80000100800 */
[----:B------:R-:W-:Y:S04]  /*16120*/  STL [R1+0x1250], R0 ;  /* 0x0012500001007387 */ /* 0x000fe80000100800 */
[----:B------:R-:W-:Y:S04]  /*16130*/  STL [R1+0x1274], R0 ;  /* 0x0012740001007387 */ /* 0x000fe80000100800 */
[----:B------:R-:W-:Y:S04]  /*16140*/  STL [R1+0x1278], R0 ;  /* 0x0012780001007387 */ /* 0x000fe80000100800 */
        /* <DEDUP_REMOVED lines=74> */
[----:B------:R-:W-:Y:S02]  /*165f0*/  PRMT R13, RZ, 0x7610, R13 ;  /* 0x00007610ff0d7816 */ /* 0x000fe4000000000d */
[----:B0-----:R-:W-:-:S04]  /*16600*/  @!P2 LOP3.LUT R11, R11, R10, RZ, 0x3c, !PT ;  /* 0x0000000a0b0ba212 */ /* 0x001fc800078e3cff */
[----:B------:R-:W-:-:S04]  /*16610*/  @!P2 LOP3.LUT R10, R11, R10, RZ, 0x3c, !PT ;  /* 0x0000000a0b0aa212 */ /* 0x000fc800078e3cff */
[----:B------:R-:W-:-:S05]  /*16620*/  @!P2 LOP3.LUT R11, R11, R10, RZ, 0x3c, !PT ;  /* 0x0000000a0b0ba212 */ /* 0x000fca00078e3cff */
[----:B------:R-:W2:Y:S04]  /*16630*/  @!P2 LDG.E.U16 R13, desc[UR8][R10.64] ;  /* 0x000000080a0da981 */ /* 0x000ea8000c1e1500 */
[----:B---3--:R0:W-:Y:S04]  /*16640*/  STL [R1+0x1d0], R23 ;  /* 0x0001d01701007387 */ /* 0x0081e80000100800 */
[----:B0-----:R-:W3:Y:S04]  /*16650*/  LDL R23, [R1+0xa08] ;  /* 0x000a080001177983 */ /* 0x001ee80000100800 */
[----:B------:R-:W-:Y:S04]  /*16660*/  STL [R1+0x1254], R12 ;  /* 0x0012540c01007387 */ /* 0x000fe80000100800 */
[----:B------:R-:W-:Y:S04]  /*16670*/  STL [R1+0x1258], R12 ;  /* 0x0012580c01007387 */ /* 0x000fe80000100800 */
[----:B------:R-:W-:Y:S04]  /*16680*/  STL [R1+0x127c], R12 ;  /* 0x00127c0c01007387 */ /* 0x000fe80000100800 */
[----:B--2---:R0:W-:Y:S04]  /*16690*/  STL [R1+0x1cc], R13 ;  /* 0x0001cc0d01007387 */ /* 0x0041e80000100800 */
[----:B0-----:R-:W2:Y:S04]  /*166a0*/  LDL.LU R13, [R1+0x12fc] ;  /* 0x0012fc00010d7983 */ /* 0x001ea80000300800 */
[----:B------:R-:W2:Y:S04]  /*166b0*/  LDL R10, [R1+0xa0c] ;  /* 0x000a0c00010a7983 */ /* 0x000ea80000100800 */
[----:B------:R-:W2:Y:S01]  /*166c0*/  LDL R11, [R1+0xa10] ;  /* 0x000a1000010b7983 */ /* 0x000ea20000100800 */
[----:B------:R-:W-:-:S02]  /*166d0*/  PRMT R14, RZ, 0x7610, R14 ;  /* 0x00007610ff0e7816 */ /* 0x000fc4000000000e */
[----:B--2---:R-:W-:-:S04]  /*166e0*/  @!P1 LOP3.LUT R11, R11, R10, RZ, 0x3c, !PT ;  /* 0x0000000a0b0b9212 */ /* 0x004fc800078e3cff */
[----:B------:R-:W-:-:S04]  /*166f0*/  @!P1 LOP3.LUT R10, R11, R10, RZ, 0x3c, !PT ;  /* 0x0000000a0b0a9212 */ /* 0x000fc800078e3cff */
[----:B------:R-:W-:-:S05]  /*16700*/  @!P1 LOP3.LUT R11, R11, R10, RZ, 0x3c, !PT ;  /* 0x0000000a0b0b9212 */ /* 0x000fca00078e3cff */
[----:B------:R-:W2:Y:S04]  /*16710*/  @!P1 LDG.E.U16 R14, desc[UR8][R10.64] ;  /* 0x000000080a0e9981 */ /* 0x000ea8000c1e1500 */
[----:B------:R-:W-:Y:S04]  /*16720*/  STL [R1+0x125c], R13 ;  /* 0x00125c0d01007387 */ /* 0x000fe80000100800 */
[----:B------:R-:W-:Y:S04]  /*16730*/  STL [R1+0x1260], R13 ;  /* 0x0012600d01007387 */ /* 0x000fe80000100800 */
[----:B------:R-:W-:Y:S04]  /*16740*/  STL [R1+0x128c], R13 ;  /* 0x00128c0d01007387 */ /* 0x000fe80000100800 */
[----:B--2---:R0:W-:Y:S04]  /*16750*/  STL [R1+0x1f4], R14 ;  /* 0x0001f40e01007387 */ /* 0x0041e80000100800 */
[----:B0-----:R-:W2:Y:S04]  /*16760*/  LDL.LU R14, [R1+0x12f8] ;  /* 0x0012f800010e7983 */ /* 0x001ea80000300800 */
[----:B------:R-:W4:Y:S01]  /*16770*/  LDL R11, [R1+0xa04] ;  /* 0x000a0400010b7983 */ /* 0x000f220000100800 */
[----:B------:R-:W-:Y:S01]  /*16780*/  PRMT R20, RZ, 0x7610, R20 ;  /* 0x00007610ff147816 */ /* 0x000fe20000000014 */
[----:B---3--:R-:W-:-:S02]  /*16790*/  @!P2 IMAD.MOV.U32 R10, RZ, RZ, R23 ;  /* 0x000000ffff0aa224 */ /* 0x008fc400078e0017 */
[----:B--2---:R-:W-:Y:S04]  /*167a0*/  STL [R1+0x1264], R14 ;  /* 0x0012640e01007387 */ /* 0x004fe80000100800 */
[----:B----4-:R-:W2:Y:S01]  /*167b0*/  @!P2 LDG.E.U16 R20, desc[UR8][R10.64] ;  /* 0x000000080a14a981 */ /* 0x010ea2000c1e1500 */
[----:B------:R-:W-:-:S03]  /*167c0*/  PRMT R26, RZ, 0x7610, R26 ;  /* 0x00007610ff1a7816 */ /* 0x000fc6000000001a */
[----:B------:R-:W3:Y:S04]  /*167d0*/  LDL R23, [R1+0x90c] ;  /* 0x00090c0001177983 */ /* 0x000ee80000100800 */
[----:B------:R-:W4:Y:S04]  /*167e0*/  LDL R10, [R1+0x98c] ;  /* 0x00098c00010a7983 */ /* 0x000f280000100800 */
[----:B------:R-:W4:Y:S04]  /*167f0*/  LDL R11, [R1+0x990] ;  /* 0x00099000010b7983 */ /* 0x000f280000100800 */
[----:B--2---:R0:W-:Y:S04]  /*16800*/  STL [R1+0x1f0], R20 ;  /* 0x0001f01401007387 */ /* 0x0041e80000100800 */
[----:B0-----:R-:W2:Y:S01]  /*16810*/  LDL R20, [R1+0x910] ;  /* 0x0009100001147983 */ /* 0x001ea20000100800 */
[----:B----4-:R-:W-:-:S04]  /*16820*/  @!P1 LOP3.LUT R11, R11, R10, RZ, 0x3c, !PT ;  /* 0x0000000a0b0b9212 */ /* 0x010fc800078e3cff */
[----:B------:R-:W-:-:S04]  /*16830*/  @!P1 LOP3.LUT R10, R11, R10, RZ, 0x3c, !PT ;  /* 0x0000000a0b0a9212 */ /* 0x000fc800078e3cff */
[----:B------:R-:W-:Y:S01]  /*16840*/  @!P1 LOP3.LUT R11, R11, R10, RZ, 0x3c, !PT ;  /* 0x0000000a0b0b9212 */ /* 0x000fe200078e3cff */
[----:B------:R-:W-:Y:S04]  /*16850*/  STL [R1+0x1280], R15 ;  /* 0x0012800f01007387 */ /* 0x000fe80000100800 */
[----:B------:R0:W4:Y:S04]  /*16860*/  @!P1 LDG.E.U16 R26, desc[UR8][R10.64] ;  /* 0x000000080a1a9981 */ /* 0x000128000c1e1500 */
[----:B------:R-:W0:Y:S04]  /*16870*/  LDL R10, [R1+0x984] ;  /* 0x00098400010a7983 */ /* 0x000e280000100800 */
[----:B------:R-:W0:Y:S01]  /*16880*/  LDL R11, [R1+0x988] ;  /* 0x00098800010b7983 */ /* 0x000e220000100800 */
[----:B------:R-:W-:-:S02]  /*16890*/  PRMT R27, RZ, 0x7610, R27 ;  /* 0x00007610ff1b7816 */ /* 0x000fc4000000001b */
[----:B0-----:R-:W-:-:S04]  /*168a0*/  @!P2 LOP3.LUT R11, R11, R10, RZ, 0x3c, !PT ;  /* 0x0000000a0b0ba212 */ /* 0x001fc800078e3cff */
[----:B------:R-:W-:-:S04]  /*168b0*/  @!P2 LOP3.LUT R10, R11, R10, RZ, 0x3c, !PT ;  /* 0x0000000a0b0aa212 */ /* 0x000fc800078e3cff */
[----:B------:R-:W-:-:S05]  /*168c0*/  @!P2 LOP3.LUT R11, R11, R10, RZ, 0x3c, !PT ;  /* 0x0000000a0b0ba212 */ /* 0x000fca00078e3cff */
[----:B------:R2:W3:Y:S01]  /*168d0*/  @!P2 LDG.E.U16 R27, desc[UR8][R10.64] ;  /* 0x000000080a1ba981 */ /* 0x0004e2000c1e1500 */
[----:B------:R-:W-:-:S03]  /*168e0*/  PRMT R22, RZ, 0x7610, R22 ;  /* 0x00007610ff167816 */ /* 0x000fc60000000016 */
[----:B----4-:R0:W-:Y:S01]  /*168f0*/  STL [R1+0x1ec], R26 ;  /* 0x0001ec1a01007387 */ /* 0x0101e20000100800 */
[----:B--2---:R-:W-:Y:S02]  /*16900*/  @!P1 IMAD.MOV.U32 R10, RZ, RZ, R20 ;  /* 0x000000ffff0a9224 */ /* 0x004fe400078e0014 */
[----:B---3--:R-:W-:Y:S01]  /*16910*/  @!P1 IMAD.MOV.U32 R11, RZ, RZ, R23 ;  /* 0x000000ffff0b9224 */ /* 0x008fe200078e0017 */
[----:B0-----:R-:W2:Y:S04]  /*16920*/  LDL.LU R26, [R1+0x24] ;  /* 0x00002400011a7983 */ /* 0x001ea80000300800 */
[----:B------:R-:W-:Y:S04]  /*16930*/  STL [R1+0x1268], R16 ;  /* 0x0012681001007387 */ /* 0x000fe80000100800 */
[----:B------:R-:W-:Y:S04]  /*16940*/  STL [R1+0x126c], R16 ;  /* 0x00126c1001007387 */ /* 0x000fe80000100800 */
[----:B------:R-:W3:Y:S04]  /*16950*/  @!P1 LDG.E.U16 R22, desc[UR8][R10.64] ;  /* 0x000000080a169981 */ /* 0x000ee8000c1e1500 */
[----:B------:R0:W-:Y:S04]  /*16960*/  STL [R1+0x1e8], R27 ;  /* 0x0001e81b01007387 */ /* 0x0001e80000100800 */
[----:B0-----:R-:W4:Y:S04]  /*16970*/  LDL.LU R27, [R1+0x20] ;  /* 0x00002000011b7983 */ /* 0x001f280000300800 */
[----:B------:R-:W-:Y:S04]  /*16980*/  STL [R1+0x1270], R17 ;  /* 0x0012701101007387 */ /* 0x000fe80000100800 */
[----:B------:R-:W-:Y:S04]  /*16990*/  STL [R1+0x1284], R17 ;  /* 0x0012841101007387 */ /* 0x000fe80000100800 */
[----:B------:R-:W2:Y:S04]  /*169a0*/  LDL R10, [R1+0x904] ;  /* 0x00090400010a7983 */ /* 0x000ea80000100800 */
[----:B------:R-:W2:Y:S01]  /*169b0*/  LDL R11, [R1+0x908] ;  /* 0x00090800010b7983 */ /* 0x000ea20000100800 */
[----:B------:R-:W-:-:S03]  /*169c0*/  PRMT R24, RZ, 0x7610, R24 ;  /* 0x00007610ff187816 */ /* 0x000fc60000000018 */
[----:B------:R-:W4:Y:S04]  /*169d0*/  LDL R20, [R1+0x888] ;  /* 0x0008880001147983 */ /* 0x000f280000100800 */
[----:B---3--:R0:W-:Y:S04]  /*169e0*/  STL [R1+0x1e4], R22 ;  /* 0x0001e41601007387 */ /* 0x0081e80000100800 */
[----:B0-----:R-:W3:Y:S04]  /*169f0*/  LDL.LU R22, [R1+0x1c] ;  /* 0x00001c0001167983 */ /* 0x001ee80000300800 */
[----:B------:R-:W3:Y:S04]  /*16a00*/  LDL.LU R23, [R1+0x18] ;  /* 0x0000180001177983 */ /* 0x000ee80000300800 */
[----:B------:R-:W-:Y:S01]  /*16a10*/  STL [R1+0x1288], R18 ;  /* 0x0012881201007387 */ /* 0x000fe20000100800 */
[----:B--2---:R-:W-:-:S04]  /*16a20*/  @!P2 LOP3.LUT R11, R11, R10, RZ, 0x3c, !PT ;  /* 0x0000000a0b0ba212 */ /* 0x004fc800078e3cff */
[----:B------:R-:W-:-:S04]  /*16a30*/  @!P2 LOP3.LUT R10, R11, R10, RZ, 0x3c, !PT ;  /* 0x0000000a0b0aa212 */ /* 0x000fc800078e3cff */
[----:B------:R-:W-:-:S05]  /*16a40*/  @!P2 LOP3.LUT R11, R11, R10, RZ, 0x3c, !PT ;  /* 0x0000000a0b0ba212 */ /* 0x000fca00078e3cff */
[----:B------:R-:W2:Y:S04]  /*16a50*/  @!P2 LDG.E.U16 R24, desc[UR8][R10.64] ;  /* 0x000000080a18a981 */ /* 0x000ea8000c1e1500 */
[----:B------:R-:W3:Y:S04]  /*16a60*/  LDL R10, [R1+0x88c] ;  /* 0x00088c00010a7983 */ /* 0x000ee80000100800 */
[----:B------:R-:W3:Y:S01]  /*16a70*/  LDL R11, [R1+0x890] ;  /* 0x00089000010b7983 */ /* 0x000ee20000100800 */
[----:B------:R-:W-:-:S03]  /*16a80*/  PRMT R25, RZ, 0x7610, R25 ;  /* 0x00007610ff197816 */ /* 0x000fc60000000019 */
[----:B--2---:R0:W-:Y:S04]  /*16a90*/  STL [R1+0x1e0], R24 ;  /* 0x0001e01801007387 */ /* 0x0041e80000100800 */
[----:B0-----:R-:W2:Y:S01]  /*16aa0*/  LDL.LU R24, [R1+0x14] ;  /* 0x0000140001187983 */ /* 0x001ea20000300800 */
[----:B---3--:R-:W-:-:S04]  /*16ab0*/  @!P1 LOP3.LUT R11, R11, R10, RZ, 0x3c, !PT ;  /* 0x0000000a0b0b9212 */ /* 0x008fc800078e3cff */
[----:B------:R-:W-:-:S04]  /*16ac0*/  @!P1 LOP3.LUT R10, R11, R10, RZ, 0x3c, !PT ;  /* 0x0000000a0b0a9212 */ /* 0x000fc800078e3cff */
[----:B------:R-:W-:-:S05]  /*16ad0*/  @!P1 LOP3.LUT R11, R11, R10, RZ, 0x3c, !PT ;  /* 0x0000000a0b0b9212 */ /* 0x000fca00078e3cff */
[----:B------:R4:W3:Y:S04]  /*16ae0*/  @!P1 LDG.E.U16 R25, desc[UR8][R10.64] ;  /* 0x000000080a199981 */ /* 0x0008e8000c1e1500 */
[----:B------:R-:W2:Y:S04]  /*16af0*/  LDL.LU R10, [R1+0x28] ;  /* 0x00002800010a7983 */ /* 0x000ea80000300800 */
[----:B------:R-:W3:Y:S01]  /*16b00*/  LDL R11, [R1+0x884] ;  /* 0x00088400010b7983 */ /* 0x000ee20000100800 */
[----:B------:R-:W-:-:S03]  /*16b10*/  PRMT R21, RZ, 0x7610, R21 ;  /* 0x00007610ff157816 */ /* 0x000fc60000000015 */
[----:B--2---:R4:W-:Y:S02]  /*16b20*/  STS.U16 [R29+UR5+0x10800], R10 ;  /* 0x0108000a1d007988 */ /* 0x0049e40008000405 */
[----:B----4-:R-:W-:-:S05]  /*16b30*/  @!P2 IMAD.MOV.U32 R10, RZ, RZ, R20 ;  /* 0x000000ffff0aa224 */ /* 0x010fca00078e0014 */
[----:B---3--:R-:W2:Y:S04]  /*16b40*/  @!P2 LDG.E.U16 R21, desc[UR8][R10.64] ;  /* 0x000000080a15a981 */ /* 0x008ea8000c1e1500 */
[----:B------:R0:W-:Y:S04]  /*16b50*/  STL [R1+0x1dc], R25 ;  /* 0x0001dc1901007387 */ /* 0x0001e80000100800 */
[----:B0-----:R-:W3:Y:S04]  /*16b60*/  LDL.LU R25, [R1+0x10] ;  /* 0x0000100001197983 */ /* 0x001ee80000300800 */
[----:B------:R-:W4:Y:S04]  /*16b70*/  LDL.LU R20, [R1+0xc] ;  /* 0x00000c0001147983 */ /* 0x000f280000300800 */
        /* <DEDUP_REMOVED lines=9> */
[----:B------:R0:W-:Y:S04]  /*16c10*/  STS.U16 [R29+UR5+0x10900], R26 ;  /* 0x0109001a1d007988 */ /* 0x0001e80008000405 */
[----:B0-----:R-:W3:Y:S04]  /*16c20*/  LDL.LU R26, [R1+0x8] ;  /* 0x00000800011a7983 */ /* 0x001ee80000300800 */
        /* <DEDUP_REMOVED lines=11> */
[----:B------:R-:W3:Y:S04]  /*16ce0*/  LDL R10, [R1+0x78c] ;  /* 0x00078c00010a7983 */ /* 0x000ee80000100800 */
[----:B------:R-:W3:Y:S04]  /*16cf0*/  LDL R11, [R1+0x790] ;  /* 0x00079000010b7983 */ /* 0x000ee80000100800 */
[----:B------:R-:W-:Y:S04]  /*16d00*/  STS.U16 [R29+UR5+0x10b00], R22 ;  /* 0x010b00161d007988 */ /* 0x000fe80008000405 */
[----:B--2---:R0:W-:Y:S04]  /*16d10*/  STL [R1+0x1c0], R21 ;  /* 0x0001c01501007387 */ /* 0x0041e80000100800 */
[----:B0-----:R-:W2:Y:S04]  /*16d20*/  LDL.LU R21, [R1] ;  /* 0x0000000001157983 */ /* 0x001ea80000300800 */
[----:B------:R-:W2:Y:S01]  /*16d30*/  LDL.LU R22, [R1+0x12ec] ;  /* 0x0012ec0001167983 */ /* 0x000ea20000300800 */
[----:B---3--:R-:W-:-:S04]  /*16d40*/  @!P1 LOP3.LUT R11, R11, R10, RZ, 0x3c, !PT ;  /* 0x0000000a0b0b9212 */ /* 0x008fc800078e3cff */
[----:B------:R-:W-:-:S04]  /*16d50*/  @!P1 LOP3.LUT R10, R11, R10, RZ, 0x3c, !PT ;  /* 0x0000000a0b0a9212 */ /* 0x000fc800078e3cff */
[----:B------:R-:W-:Y:S02]  /*16d60*/  @!P1 LOP3.LUT R11, R11, R10, RZ, 0x3c, !PT ;  /* 0x0000000a0b0b9212 */ /* 0x000fe400078e3cff */
[----:B--2---:R-:W-:-:S06]  /*16d70*/  PRMT R22, RZ, 0x7610, R22 ;  /* 0x00007610ff167816 */ /* 0x004fcc0000000016 */
[----:B------:R-:W2:Y:S04]  /*16d80*/  @!P1 LDG.E.U16 R22, desc[UR8][R10.64] ;  /* 0x000000080a169981 */ /* 0x000ea8000c1e1500 */
[----:B------:R-:W-:Y:S04]  /*16d90*/  STS.U16 [R29+UR5+0x10c00], R23 ;  /* 0x010c00171d007988 */ /* 0x000fe80008000405 */
[----:B--2---:R0:W-:Y:S04]  /*16da0*/  STL [R1+0x1b0], R22 ;  /* 0x0001b01601007387 */ /* 0x0041e80000100800 */
[----:B0-----:R-:W2:Y:S04]  /*16db0*/  LDL.LU R22, [R1+0x12e8] ;  /* 0x0012e80001167983 */ /* 0x001ea80000300800 */
[----:B------:R-:W3:Y:S04]  /*16dc0*/  LDL R10, [R1+0x784] ;  /* 0x00078400010a7983 */ /* 0x000ee80000100800 */
[----:B------:R-:W3:Y:S04]  /*16dd0*/  LDL R11, [R1+0x788] ;  /* 0x00078800010b7983 */ /* 0x000ee80000100800 */
[----:B------:R-:W2:Y:S01]  /*16de0*/  LDL.LU R23, [R1+0x12e4] ;  /* 0x0012e40001177983 */ /* 0x000ea20000300800 */
[----:B---3--:R-:W-:-:S04]  /*16df0*/  @!P2 LOP3.LUT R11, R11, R10, RZ, 0x3c, !PT ;  /* 0x0000000a0b0ba212 */ /* 0x008fc800078e3cff */
[C---:B------:R-:W-:Y:S02]  /*16e00*/  @!P2 LOP3.LUT R10, R11.reuse, R10, RZ, 0x3c, !PT ;  /* 0x0000000a0b0aa212 */ /* 0x040fe400078e3cff */
[----:B--2---:R-:W-:Y:S02]  /*16e10*/  PRMT R23, RZ, 0x7610, R23 ;  /* 0x00007610ff177816 */ /* 0x004fe40000000017 */
[----:B------:R-:W-:-:S05]  /*16e20*/  @!P2 LOP3.LUT R11, R11, R10, RZ, 0x3c, !PT ;  /* 0x0000000a0b0ba212 */ /* 0x000fca00078e3cff */
        /* <DEDUP_REMOVED lines=23> */
[----:B----4-:R-:W-:Y:S04]  /*16fa0*/  STS.U16 [R29+UR5+0x10f00], R20 ;  /* 0x010f00141d007988 */ /* 0x010fe80008000405 */
[----:B--2---:R0:W-:Y:S04]  /*16fb0*/  STL [R1+0x180], R25 ;  /* 0x0001801901007387 */ /* 0x0041e80000100800 */
[----:B0-----:R-:W2:Y:S04]  /*16fc0*/  LDL.LU R25, [R1+0x12d0] ;  /* 0x0012d00001197983 */ /* 0x001ea80000300800 */
[----:B------:R-:W3:Y:S04]  /*16fd0*/  LDL R10, [R1+0x68c] ;  /* 0x00068c00010a7983 */ /* 0x000ee80000100800 */
[----:B------:R-:W3:Y:S04]  /*16fe0*/  LDL R11, [R1+0x690] ;  /* 0x00069000010b7983 */ /* 0x000ee80000100800 */
[----:B------:R-:W4:Y:S01]  /*16ff0*/  LDL.LU R20, [R1+0x12cc] ;  /* 0x0012cc0001147983 */ /* 0x000f220000300800 */
[----:B---3--:R-:W-:-:S04]  /*17000*/  @!P1 LOP3.LUT R11, R11, R10, RZ, 0x3c, !PT ;  /* 0x0000000a0b0b9212 */ /* 0x008fc800078e3cff */
[C---:B------:R-:W-:Y:S02]  /*17010*/  @!P1 LOP3.LUT R10, R11.reuse, R10, RZ, 0x3c, !PT ;  /* 0x0000000a0b0a9212 */ /* 0x040fe400078e3cff */
[----:B----4-:R-:W-:Y:S02]  /*17020*/  PRMT R20, RZ, 0x7610, R20 ;  /* 0x00007610ff147816 */ /* 0x010fe40000000014 */
[----:B------:R-:W-:-:S05]  /*17030*/  @!P1 LOP3.LUT R11, R11, R10, RZ, 0x3c, !PT ;  /* 0x0000000a0b0b9212 */ /* 0x000fca00078e3cff */
[----:B------:R-:W3:Y:S04]  /*17040*/  @!P1 LDG.E.U16 R20, desc[UR8][R10.64] ;  /* 0x000000080a149981 */ /* 0x000ee8000c1e1500 */
[----:B------:R-:W-:Y:S04]  /*17050*/  STS.U16 [R29+UR5+0x11000], R26 ;  /* 0x0110001a1d007988 */ /* 0x000fe80008000405 */
[----:B---3--:R0:W-:Y:S04]  /*17060*/  STL [R1+0x16c], R20 ;  /* 0x00016c1401007387 */ /* 0x0081e80000100800 */
[----:B0-----:R-:W3:Y:S04]  /*17070*/  LDL.LU R20, [R1+0x12c8] ;  /* 0x0012c80001147983 */ /* 0x001ee80000300800 */
[----:B------:R-:W4:Y:S04]  /*17080*/  LDL R10, [R1+0x684] ;  /* 0x00068400010a7983 */ /* 0x000f280000100800 */
[----:B------:R-:W4:Y:S04]  /*17090*/  LDL R11, [R1+0x688] ;  /* 0x00068800010b7983 */ /* 0x000f280000100800 */
[----:B------:R-:W2:Y:S01]  /*170a0*/  LDL.LU R26, [R1+0x12c4] ;  /* 0x0012c400011a7983 */ /* 0x000ea20000300800 */
[----:B----4-:R-:W-:-:S04]  /*170b0*/  @!P2 LOP3.LUT R11, R11, R10, RZ, 0x3c, !PT ;  /* 0x0000000a0b0ba212 */ /* 0x010fc800078e3cff */
[C---:B------:R-:W-:Y:S02]  /*170c0*/  @!P2 LOP3.LUT R10, R11.reuse, R10, RZ, 0x3c, !PT ;  /* 0x0000000a0b0aa212 */ /* 0x040fe400078e3cff */
[----:B--2---:R-:W-:Y:S02]  /*170d0*/  PRMT R26, RZ, 0x7610, R26 ;  /* 0x00007610ff1a7816 */ /* 0x004fe4000000001a */
[----:B------:R-:W-:-:S05]  /*170e0*/  @!P2 LOP3.LUT R11, R11, R10, RZ, 0x3c, !PT ;  /* 0x0000000a0b0ba212 */ /* 0x000fca00078e3cff */
[----:B------:R-:W2:Y:S04]  /*170f0*/  @!P2 LDG.E.U16 R26, desc[UR8][R10.64] ;  /* 0x000000080a1aa981 */ /* 0x000ea8000c1e1500 */
[----:B------:R-:W-:Y:S04]  /*17100*/  STS.U16 [R29+UR5+0x11100], R27 ;  /* 0x0111001b1d007988 */ /* 0x000fe80008000405 */
[----:B--2---:R0:W-:Y:S04]  /*17110*/  STL [R1+0x15c], R26 ;  /* 0x00015c1a01007387 */ /* 0x0041e80000100800 */
[----:B0-----:R-:W2:Y:S04]  /*17120*/  LDL.LU R26, [R1+0x12c0] ;  /* 0x0012c000011a7983 */ /* 0x001ea80000300800 */
        /* <DEDUP_REMOVED lines=19> */
[----:B--2---:R0:W-:Y:S04]  /*17260*/  STL [R1+0x13c], R21 ;  /* 0x00013c1501007387 */ /* 0x0041e80000100800 */
[----:B0-----:R-:W2:Y:S04]  /*17270*/  LDL.LU R21, [R1+0x12b0] ;  /* 0x0012b00001157983 */ /* 0x001ea80000300800 */
[----:B------:R-:W4:Y:S04]  /*17280*/  LDL R10, [R1+0x58c] ;  /* 0x00058c00010a7983 */ /* 0x000f280000100800 */
[----:B------:R-:W4:Y:S04]  /*17290*/  LDL R11, [R1+0x590] ;  /* 0x00059000010b7983 */ /* 0x000f280000100800 */
[----:B------:R0:W-:Y:S02]  /*172a0*/  STS.U16 [R29+UR5+0x10700], R2 ;  /* 0x010700021d007988 */ /* 0x0001e40008000405 */
[----:B0-----:R-:W-:-:S02]  /*172b0*/  PRMT R2, RZ, 0x7610, R2 ;  /* 0x00007610ff027816 */ /* 0x001fc40000000002 */
[----:B----4-:R-:W-:-:S04]  /*172c0*/  @!P1 LOP3.LUT R11, R11, R10, RZ, 0x3c, !PT ;  /* 0x0000000a0b0b9212 */ /* 0x010fc800078e3cff */
[----:B------:R-:W-:-:S04]  /*172d0*/  @!P1 LOP3.LUT R10, R11, R10, RZ, 0x3c, !PT ;  /* 0x0000000a0b0a9212 */ /* 0x000fc800078e3cff */
[----:B------:R-:W-:-:S05]  /*172e0*/  @!P1 LOP3.LUT R11, R11, R10, RZ, 0x3c, !PT ;  /* 0x0000000a0b0b9212 */ /* 0x000fca00078e3cff */
[----:B------:R0:W4:Y:S04]  /*172f0*/  @!P1 LDG.E.U16 R2, desc[UR8][R10.64] ;  /* 0x000000080a029981 */ /* 0x000128000c1e1500 */
[----:B------:R-:W0:Y:S04]  /*17300*/  LDL R10, [R1+0x584] ;  /* 0x00058400010a7983 */ /* 0x000e280000100800 */
[----:B------:R-:W0:Y:S01]  /*17310*/  LDL R11, [R1+0x588] ;  /* 0x00058800010b7983 */ /* 0x000e220000100800 */
[----:B------:R-:W-:Y:S02]  /*17320*/  PRMT R26, RZ, 0x7610, R26 ;  /* 0x00007610ff1a7816 */ /* 0x000fe4000000001a */
[----:B0-----:R-:W-:-:S04]  /*17330*/  @!P2 LOP3.LUT R11, R11, R10, RZ, 0x3c, !PT ;  /* 0x0000000a0b0ba212 */ /* 0x001fc800078e3cff */
[----:B------:R-:W-:-:S04]  /*17340*/  @!P2 LOP3.LUT R10, R11, R10, RZ, 0x3c, !PT ;  /* 0x0000000a0b0aa212 */ /* 0x000fc800078e3cff */
[----:B------:R-:W-:-:S05]  /*17350*/  @!P2 LOP3.LUT R11, R11, R10, RZ, 0x3c, !PT ;  /* 0x0000000a0b0ba212 */ /* 0x000fca00078e3cff */
[----:B------:R-:W2:Y:S04]  /*17360*/  @!P2 LDG.E.U16 R26, desc[UR8][R10.64] ;  /* 0x000000080a1aa981 */ /* 0x000ea8000c1e1500 */
[----:B----4-:R0:W-:Y:S04]  /*17370*/  STL [R1+0x12c], R2 ;  /* 0x00012c0201007387 */ /* 0x0101e80000100800 */
[----:B0-----:R-:W4:Y:S04]  /*17380*/  LDL R2, [R1+0x488] ;  /* 0x0004880001027983 */ /* 0x001f280000100800 */
        /* <DEDUP_REMOVED lines=20> */
[----:B------:R-:W2:Y:S04]  /*174d0*/  LDL R10, [R1+0x48c] ;  /* 0x00048c00010a7983 */ /* 0x000ea80000100800 */
[----:B------:R-:W2:Y:S01]  /*174e0*/  LDL R11, [R1+0x490] ;  /* 0x00049000010b7983 */ /* 0x000ea20000100800 */
[----:B------:R-:W-:-:S02]  /*174f0*/  PRMT R24, RZ, 0x7610, R24 ;  /* 0x00007610ff187816 */ /* 0x000fc40000000018 */
[----:B--2---:R-:W-:-:S04]  /*17500*/  @!P1 LOP3.LUT R11, R11, R10, RZ, 0x3c, !PT ;  /* 0x0000000a0b0b9212 */ /* 0x004fc800078e3cff */
[----:B------:R-:W-:-:S04]  /*17510*/  @!P1 LOP3.LUT R10, R11, R10, RZ, 0x3c, !PT ;  /* 0x0000000a0b0a9212 */ /* 0x000fc800078e3cff */
[----:B------:R-:W-:-:S05]  /*17520*/  @!P1 LOP3.LUT R11, R11, R10, RZ, 0x3c, !PT ;  /* 0x0000000a0b0b9212 */ /* 0x000fca00078e3cff */
[----:B------:R-:W2:Y:S01]  /*17530*/  @!P1 LDG.E.U16 R24, desc[UR8][R10.64] ;  /* 0x000000080a189981 */ /* 0x000ea2000c1e1500 */
[----:B------:R-:W-:-:S03]  /*17540*/  PRMT R23, RZ, 0x7610, R23 ;  /* 0x00007610ff177816 */ /* 0x000fc60000000017 */
[----:B--2---:R0:W-:Y:S04]  /*17550*/  STL [R1+0xec], R24 ;  /* 0x0000ec1801007387 */ /* 0x0041e80000100800 */
[----:B0-----:R-:W2:Y:S04]  /*17560*/  LDL.LU R24, [R1+0x12a0] ;  /* 0x0012a00001187983 */ /* 0x001ea80000300800 */
[----:B------:R-:W2:Y:S01]  /*17570*/  LDL R11, [R1+0x484] ;  /* 0x00048400010b7983 */ /* 0x000ea20000100800 */
[----:B----4-:R-:W-:-:S03]  /*17580*/  @!P2 IMAD.MOV.U32 R10, RZ, RZ, R2 ;  /* 0x000000ffff0aa224 */ /* 0x010fc600078e0002 */
[----:B------:R-:W4:Y:S04]  /*17590*/  LDL R2, [R1+0x388] ;  /* 0x0003880001027983 */ /* 0x000f280000100800 */
[----:B--2---:R-:W2:Y:S04]  /*175a0*/  @!P2 LDG.E.U16 R23, desc[UR8][R10.64] ;  /* 0x000000080a17a981 */ /* 0x004ea8000c1e1500 */
        /* <DEDUP_REMOVED lines=21> */
[----:B------:R-:W2:Y:S04]  /*17700*/  LDL R11, [R1+0x390] ;  /* 0x00039000010b7983 */ /* 0x000ea80000100800 */
[----:B------:R0:W-:Y:S02]  /*17710*/  STS.U16 [R29+UR5+0x10600], R18 ;  /* 0x010600121d007988 */ /* 0x0001e40008000405 */
[----:B0-----:R-:W-:-:S02]  /*17720*/  PRMT R18, RZ, 0x7610, R18 ;  /* 0x00007610ff127816 */ /* 0x001fc40000000012 */
[----:B--2---:R-:W-:-:S04]  /*17730*/  @!P1 LOP3.LUT R11, R11, R10, RZ, 0x3c, !PT ;  /* 0x0000000a0b0b9212 */ /* 0x004fc800078e3cff */
[----:B------:R-:W-:-:S04]  /*17740*/  @!P1 LOP3.LUT R10, R11, R10, RZ, 0x3c, !PT ;  /* 0x0000000a0b0a9212 */ /* 0x000fc800078e3cff */
[----:B------:R-:W-:-:S05]  /*17750*/  @!P1 LOP3.LUT R11, R11, R10, RZ, 0x3c, !PT ;  /* 0x0000000a0b0b9212 */ /* 0x000fca00078e3cff */
[----:B------:R-:W2:Y:S04]  /*17760*/  @!P1 LDG.E.U16 R18, desc[UR8][R10.64] ;  /* 0x000000080a129981 */ /* 0x000ea8000c1e1500 */
[----:B------:R0:W-:Y:S01]  /*17770*/  STS.U16 [R29+UR5+0x11c00], R3 ;  /* 0x011c00031d007988 */ /* 0x0001e20008000405 */
[----:B------:R-:W-:-:S03]  /*17780*/  PRMT R4, RZ, 0x7610, R4 ;  /* 0x00007610ff047816 */ /* 0x000fc60000000004 */
[----:B--2---:R1:W-:Y:S04]  /*17790*/  STL [R1+0xdc], R18 ;  /* 0x0000dc1201007387 */ /* 0x0043e80000100800 */
[----:B0-----:R-:W4:Y:S04]  /*177a0*/  LDL R3, [R1+0x384] ;  /* 0x0003840001037983 */ /* 0x001f280000100800 */
[----:B-1----:R-:W2:Y:S04]  /*177b0*/  LDL R18, [R1+0x290] ;  /* 0x0002900001127983 */ /* 0x002ea80000100800 */
[----:B----4-:R-:W4:Y:S04]  /*177c0*/  @!P2 LDG.E.U16 R4, desc[UR8][R2.64] ;  /* 0x000000080204a981 */ /* 0x010f28000c1e1500 */
[----:B----4-:R0:W-:Y:S04]  /*177d0*/  STL [R1+0xd8], R4 ;  /* 0x0000d80401007387 */ /* 0x0101e80000100800 */
[----:B0-----:R-:W4:Y:S04]  /*177e0*/  LDL.LU R4, [R1+0x1290] ;  /* 0x0012900001047983 */ /* 0x001f280000300800 */
        /* <DEDUP_REMOVED lines=8> */
[----:B------:R-:W3:Y:S04]  /*17870*/  LDL R2, [R1+0x304] ;  /* 0x0003040001027983 */ /* 0x000ee80000100800 */
[----:B------:R-:W3:Y:S04]  /*17880*/  LDL R3, [R1+0x308] ;  /* 0x0003080001037983 */ /* 0x000ee80000100800 */
[----:B------:R0:W-:Y:S02]  /*17890*/  STS.U16 [R29+UR5+0x10200], R14 ;  /* 0x0102000e1d007988 */ /* 0x0001e40008000405 */
[----:B0-----:R-:W-:-:S02]  /*178a0*/  PRMT R14, RZ, 0x7610, R14 ;  /* 0x00007610ff0e7816 */ /* 0x001fc4000000000e */
[----:B--2---:R0:W-:Y:S04]  /*178b0*/  STL [R1+0xd4], R12 ;  /* 0x0000d40c01007387 */ /* 0x0041e80000100800 */
[----:B0-----:R-:W2:Y:S01]  /*178c0*/  LDL.LU R12, [R1+0x30] ;  /* 0x00003000010c7983 */ /* 0x001ea20000300800 */
[----:B---3--:R-:W-:-:S04]  /*178d0*/  @!P2 LOP3.LUT R3, R3, R2, RZ, 0x3c, !PT ;  /* 0x000000020303a212 */ /* 0x008fc800078e3cff */
[----:B------:R-:W-:-:S04]  /*178e0*/  @!P2 LOP3.LUT R2, R3, R2, RZ, 0x3c, !PT ;  /* 0x000000020302a212 */ /* 0x000fc800078e3cff */
[----:B------:R-:W-:-:S05]  /*178f0*/  @!P2 LOP3.LUT R3, R3, R2, RZ, 0x3c, !PT ;  /* 0x000000020303a212 */ /* 0x000fca00078e3cff */
[----:B------:R0:W3:Y:S04]  /*17900*/  @!P2 LDG.E.U16 R14, desc[UR8][R2.64] ;  /* 0x00000008020ea981 */ /* 0x0000e8000c1e1500 */
[----:B------:R-:W2:Y:S01]  /*17910*/  LDL R3, [R1+0x28c] ;  /* 0x00028c0001037983 */ /* 0x000ea20000100800 */
[----:B0-----:R-:W-:-:S03]  /*17920*/  @!P1 IMAD.MOV.U32 R2, RZ, RZ, R18 ;  /* 0x000000ffff029224 */ /* 0x001fc600078e0012 */
[----:B------:R0:W-:Y:S02]  /*17930*/  STS.U16 [R29+UR5+0x10100], R13 ;  /* 0x0101000d1d007988 */ /* 0x0001e40008000405 */
[----:B0-----:R-:W-:Y:S02]  /*17940*/  PRMT R13, RZ, 0x7610, R13 ;  /* 0x00007610ff0d7816 */ /* 0x001fe4000000000d */
[----:B---3--:R0:W-:Y:S04]  /*17950*/  STL [R1+0xd0], R14 ;  /* 0x0000d00e01007387 */ /* 0x0081e80000100800 */
[----:B0-----:R-:W3:Y:S04]  /*17960*/  LDL.LU R14, [R1+0x34] ;  /* 0x00003400010e7983 */ /* 0x001ee80000300800 */
[----:B------:R-:W-:Y:S04]  /*17970*/  STL [R1+0xbd4], R29 ;  /* 0x000bd41d01007387 */ /* 0x000fe80000100800 */
[----:B--2---:R-:W2:Y:S01]  /*17980*/  @!P1 LDG.E.U16 R13, desc[UR8][R2.64] ;  /* 0x00000008020d9981 */ /* 0x004ea2000c1e1500 */
[----:B------:R-:W-:-:S03]  /*17990*/  PRMT R0, RZ, 0x7610, R0 ;  /* 0x00007610ff007816 */ /* 0x000fc60000000000 */
[----:B------:R-:W3:Y:S04]  /*179a0*/  LDL R18, [R1+0x980] ;  /* 0x0009800001127983 */ /* 0x000ee80000100800 */
[----:B------:R-:W3:Y:S04]  /*179b0*/  LDL R2, [R1+0x284] ;  /* 0x0002840001027983 */ /* 0x000ee80000100800 */
[----:B------:R-:W3:Y:S04]  /*179c0*/  LDL R3, [R1+0x288] ;  /* 0x0002880001037983 */ /* 0x000ee80000100800 */
[----:B------:R0:W-:Y:S02]  /*179d0*/  STS.U16 [R29+UR5+0x11f00], R28 ;  /* 0x011f001c1d007988 */ /* 0x0001e40008000405 */
[----:B0-----:R-:W0:Y:S02]  /*179e0*/  S2R R28, SR_TID.X ;  /* 0x00000000001c7919 */ /* 0x001e240000002100 */
[----:B--2---:R1:W-:Y:S04]  /*179f0*/  STL [R1+0xcc], R13 ;  /* 0x0000cc0d01007387 */ /* 0x0043e80000100800 */
[----:B-1----:R-:W2:Y:S01]  /*17a00*/  LDL.LU R13, [R1+0x38] ;  /* 0x00003800010d7983 */ /* 0x002ea20000300800 */
[----:B---3--:R-:W-:-:S04]  /*17a10*/  @!P2 LOP3.LUT R3, R3, R2, RZ, 0x3c, !PT ;  /* 0x000000020303a212 */ /* 0x008fc800078e3cff */
[----:B------:R-:W-:-:S04]  /*17a20*/  @!P2 LOP3.LUT R2, R3, R2, RZ, 0x3c, !PT ;  /* 0x000000020302a212 */ /* 0x000fc800078e3cff */
[----:B------:R-:W-:-:S05]  /*17a30*/  @!P2 LOP3.LUT R3, R3, R2, RZ, 0x3c, !PT ;  /* 0x000000020303a212 */ /* 0x000fca00078e3cff */
[----:B------:R1:W3:Y:S04]  /*17a40*/  @!P2 LDG.E.U16 R0, desc[UR8][R2.64] ;  /* 0x000000080200a981 */ /* 0x0002e8000c1e1500 */
[----:B------:R-:W1:Y:S04]  /*17a50*/  LDL R2, [R1+0x9fc] ;  /* 0x0009fc0001027983 */ /* 0x000e680000100800 */
[----:B------:R-:W1:Y:S01]  /*17a60*/  LDL R3, [R1+0xa00] ;  /* 0x000a000001037983 */ /* 0x000e620000100800 */
[----:B0-----:R-:W-:-:S05]  /*17a70*/  LOP3.LUT R28, R28, 0x7f, RZ, 0xc0, !PT ;  /* 0x0000007f1c1c7812 */ /* 0x001fca00078ec0ff */
[----:B------:R-:W-:Y:S01]  /*17a80*/  IMAD.SHL.U32 R28, R28, 0x2, RZ ;  /* 0x000000021c1c7824 */ /* 0x000fe200078e00ff */
[----:B------:R-:W-:Y:S04]  /*17a90*/  STS.U16 [R29+UR5+0x10300], R15 ;  /* 0x0103000f1d007988 */ /* 0x000fe80008000405 */
        /* <DEDUP_REMOVED lines=11> */
[----:B----4-:R-:W-:Y:S04]  /*17b50*/  STS.U16 [R29+UR5+0x11d00], R4 ;  /* 0x011d00041d007988 */ /* 0x010fe80008000405 */
[----:B------:R-:W-:Y:S04]  /*17b60*/  STS.U16 [R29+UR5+0x11e00], R5 ;  /* 0x011e00051d007988 */ /* 0x000fe80008000405 */
[----:B------:R-:W-:Y:S04]  /*17b70*/  STS.U16 [R28+UR5], R6 ;  /* 0x000000061c007988 */ /* 0x000fe80008000405 */
[----:B------:R0:W-:Y:S02]  /*17b80*/  STS.U16 [R28+UR5+0x100], R7 ;  /* 0x000100071c007988 */ /* 0x0001e40008000405 */
[----:B0-----:R-:W-:-:S02]  /*17b90*/  PRMT R28, RZ, 0x7610, R28 ;  /* 0x00007610ff1c7816 */ /* 0x001fc4000000001c */
[----:B-1----:R-:W-:-:S04]  /*17ba0*/  @!P1 LOP3.LUT R3, R3, R2, RZ, 0x3c, !PT ;  /* 0x0000000203039212 */ /* 0x002fc800078e3cff */
[----:B------:R-:W-:-:S04]  /*17bb0*/  @!P1 LOP3.LUT R2, R3, R2, RZ, 0x3c, !PT ;  /* 0x0000000203029212 */ /* 0x000fc800078e3cff */
[----:B------:R-:W-:-:S05]  /*17bc0*/  @!P1 LOP3.LUT R3, R3, R2, RZ, 0x3c, !PT ;  /* 0x0000000203039212 */ /* 0x000fca00078e3cff */
[----:B------:R-:W4:Y:S04]  /*17bd0*/  @!P1 LDG.E.U16 R28, desc[UR8][R2.64] ;  /* 0x00000008021c9981 */ /* 0x000f28000c1e1500 */
[----:B---3--:R0:W-:Y:S04]  /*17be0*/  STL [R1+0xc8], R0 ;  /* 0x0000c80001007387 */ /* 0x0081e80000100800 */
[----:B0-----:R-:W3:Y:S04]  /*17bf0*/  LDL.LU R0, [R1+0x3c] ;  /* 0x00003c0001007983 */ /* 0x001ee80000300800 */
[----:B----4-:R0:W-:Y:S04]  /*17c00*/  STL [R1+0xc4], R28 ;  /* 0x0000c41c01007387 */ /* 0x0101e80000100800 */
[----:B------:R-:W4:Y:S04]  /*17c10*/  LDL R2, [R1+0x9f4] ;  /* 0x0009f40001027983 */ /* 0x000f280000100800 */
[----:B------:R-:W4:Y:S01]  /*17c20*/  LDL R3, [R1+0x9f8] ;  /* 0x0009f80001037983 */ /* 0x000f220000100800 */
[----:B0-----:R-:W0:Y:S02]  /*17c30*/  S2R R28, SR_TID.X ;  /* 0x00000000001c7919 */ /* 0x001e240000002100 */
[----:B0-----:R-:W-:-:S05]  /*17c40*/  LOP3.LUT R28, R28, 0x7f, RZ, 0xc0, !PT ;  /* 0x0000007f1c1c7812 */ /* 0x001fca00078ec0ff */
[----:B------:R-:W-:-:S05]  /*17c50*/  IMAD.SHL.U32 R28, R28, 0x2, RZ ;  /* 0x000000021c1c7824 */ /* 0x000fca00078e00ff */
[----:B------:R0:W-:Y:S02]  /*17c60*/  STS.U16 [R28+UR5+0x1000], R8 ;  /* 0x001000081c007988 */ /* 0x0001e40008000405 */
[----:B0-----:R-:W-:Y:S02]  /*17c70*/  PRMT R28, RZ, 0x7610, R28 ;  /* 0x00007610ff1c7816 */ /* 0x001fe4000000001c */
[----:B----4-:R-:W-:-:S04]  /*17c80*/  @!P2 LOP3.LUT R3, R3, R2, RZ, 0x3c, !PT ;  /* 0x000000020303a212 */ /* 0x010fc800078e3cff */
[----:B------:R-:W-:-:S04]  /*17c90*/  @!P2 LOP3.LUT R2, R3, R2, RZ, 0x3c, !PT ;  /* 0x000000020302a212 */ /* 0x000fc800078e3cff */
[----:B------:R-:W-:-:S05]  /*17ca0*/  @!P2 LOP3.LUT R3, R3, R2, RZ, 0x3c, !PT ;  /* 0x000000020303a212 */ /* 0x000fca00078e3cff */
[----:B------:R-:W4:Y:S04]  /*17cb0*/  @!P2 LDG.E.U16 R28, desc[UR8][R2.64] ;  /* 0x00000008021ca981 */ /* 0x000f28000c1e1500 */
[----:B----4-:R0:W-:Y:S04]  /*17cc0*/  STL [R1+0xc0], R28 ;  /* 0x0000c01c01007387 */ /* 0x0101e80000100800 */
[----:B------:R-:W4:Y:S01]  /*17cd0*/  LDL R3, [R1+0x97c] ;  /* 0x00097c0001037983 */ /* 0x000f220000100800 */
[----:B0-----:R-:W0:Y:S01]  /*17ce0*/  S2R R28, SR_TID.X ;  /* 0x00000000001c7919 */ /* 0x001e220000002100 */
[----:B------:R-:W-:-:S02]  /*17cf0*/  @!P1 IMAD.MOV.U32 R2, RZ, RZ, R18 ;  /* 0x000000ffff029224 */ /* 0x000fc400078e0012 */
[----:B------:R-:W2:Y:S01]  /*17d00*/  LDL.LU R18, [R1+0x44] ;  /* 0x0000440001127983 */ /* 0x000ea20000300800 */
[----:B0-----:R-:W-:-:S05]  /*17d10*/  LOP3.LUT R28, R28, 0x7f, RZ, 0xc0, !PT ;  /* 0x0000007f1c1c7812 */ /* 0x001fca00078ec0ff */
[----:B------:R-:W-:-:S05]  /*17d20*/  IMAD.SHL.U32 R28, R28, 0x2, RZ ;  /* 0x000000021c1c7824 */ /* 0x000fca00078e00ff */
[----:B------:R0:W-:Y:S02]  /*17d30*/  STS.U16 [R28+UR5+0x1100], R9 ;  /* 0x001100091c007988 */ /* 0x0001e40008000405 */
[----:B0-----:R-:W-:-:S06]  /*17d40*/  PRMT R28, RZ, 0x7610, R28 ;  /* 0x00007610ff1c7816 */ /* 0x001fcc000000001c */
[----:B----4-:R-:W4:Y:S04]  /*17d50*/  @!P1 LDG.E.U16 R28, desc[UR8][R2.64] ;  /* 0x00000008021c9981 */ /* 0x010f28000c1e1500 */
[----:B----4-:R0:W-:Y:S04]  /*17d60*/  STL [R1+0xbc], R28 ;  /* 0x0000bc1c01007387 */ /* 0x0101e80000100800 */
[----:B------:R-:W4:Y:S04]  /*17d70*/  LDL R2, [R1+0x974] ;  /* 0x0009740001027983 */ /* 0x000f280000100800 */
[----:B------:R-:W4:Y:S01]  /*17d80*/  LDL R3, [R1+0x978] ;  /* 0x0009780001037983 */ /* 0x000f220000100800 */
[----:B0-----:R-:W0:Y:S01]  /*17d90*/  S2R R28, SR_TID.X ;  /* 0x00000000001c7919 */ /* 0x001e220000002100 */
[----:B------:R-:W-:-:S02]  /*17da0*/  PRMT R17, RZ, 0x7610, R17 ;  /* 0x00007610ff117816 */ /* 0x000fc40000000011 */
[----:B0-----:R-:W-:-:S05]  /*17db0*/  LOP3.LUT R28, R28, 0x7f, RZ, 0xc0, !PT ;  /* 0x0000007f1c1c7812 */ /* 0x001fca00078ec0ff */
[----:B------:R-:W-:-:S05]  /*17dc0*/  IMAD.SHL.U32 R28, R28, 0x2, RZ ;  /* 0x000000021c1c7824 */ /* 0x000fca00078e00ff */
[----:B------:R0:W-:Y:S04]  /*17dd0*/  STS.U16 [R28+UR5+0x2000], R12 ;  /* 0x0020000c1c007988 */ /* 0x0001e80008000405 */
[----:B0-----:R-:W2:Y:S01]  /*17de0*/  LDL.LU R12, [R1+0x48] ;  /* 0x00004800010c7983 */ /* 0x001ea20000300800 */
[----:B----4-:R-:W-:-:S04]  /*17df0*/  @!P2 LOP3.LUT R3, R3, R2, RZ, 0x3c, !PT ;  /* 0x000000020303a212 */ /* 0x010fc800078e3cff */
[----:B------:R-:W-:-:S04]  /*17e00*/  @!P2 LOP3.LUT R2, R3, R2, RZ, 0x3c, !PT ;  /* 0x000000020302a212 */ /* 0x000fc800078e3cff */
[----:B------:R-:W-:-:S05]  /*17e10*/  @!P2 LOP3.LUT R3, R3, R2, RZ, 0x3c, !PT ;  /* 0x000000020303a212 */ /* 0x000fca00078e3cff */
[----:B------:R0:W4:Y:S04]  /*17e20*/  @!P2 LDG.E.U16 R17, desc[UR8][R2.64] ;  /* 0x000000080211a981 */ /* 0x000128000c1e1500 */
[----:B------:R-:W0:Y:S04]  /*17e30*/  LDL R2, [R1+0x8fc] ;  /* 0x0008fc0001027983 */ /* 0x000e280000100800 */
[----:B------:R-:W0:Y:S04]  /*17e40*/  LDL R3, [R1+0x900] ;  /* 0x0009000001037983 */ /* 0x000e280000100800 */
[----:B------:R1:W-:Y:S02]  /*17e50*/  STS.U16 [R28+UR5+0x2100], R14 ;  /* 0x0021000e1c007988 */ /* 0x0003e40008000405 */
[----:B-1----:R-:W-:-:S02]  /*17e60*/  PRMT R28, RZ, 0x7610, R28 ;  /* 0x00007610ff1c7816 */ /* 0x002fc4000000001c */
[----:B------:R-:W2:Y:S01]  /*17e70*/  LDL R14, [R1+0x878] ;  /* 0x00087800010e7983 */ /* 0x000ea20000100800 */
[----:B0-----:R-:W-:-:S04]  /*17e80*/  @!P1 LOP3.LUT R3, R3, R2, RZ, 0x3c, !PT ;  /* 0x0000000203039212 */ /* 0x001fc800078e3cff */
[----:B------:R-:W-:-:S04]  /*17e90*/  @!P1 LOP3.LUT R2, R3, R2, RZ, 0x3c, !PT ;  /* 0x0000000203029212 */ /* 0x000fc800078e3cff */
[----:B------:R-:W-:-:S05]  /*17ea0*/  @!P1 LOP3.LUT R3, R3, R2, RZ, 0x3c, !PT ;  /* 0x0000000203039212 */ /* 0x000fca00078e3cff */
[----:B------:R-:W2:Y:S04]  /*17eb0*/  @!P1 LDG.E.U16 R28, desc[UR8][R2.64] ;  /* 0x00000008021c9981 */ /* 0x000ea8000c1e1500 */
[----:B----4-:R0:W-:Y:S04]  /*17ec0*/  STL [R1+0xac], R17 ;  /* 0x0000ac1101007387 */ /* 0x0101e80000100800 */
[----:B0-----:R-:W4:Y:S04]  /*17ed0*/  LDL.LU R17, [R1+0x4c] ;  /* 0x00004c0001117983 */ /* 0x001f280000300800 */
[----:B--2---:R0:W-:Y:S04]  /*17ee0*/  STL [R1+0xa8], R28 ;  /* 0x0000a81c01007387 */ /* 0x0041e80000100800 */
[----:B------:R-:W2:Y:S04]  /*17ef0*/  LDL R2, [R1+0x8f4] ;  /* 0x0008f40001027983 */ /* 0x000ea80000100800 */
[----:B------:R-:W2:Y:S01]  /*17f00*/  LDL R3, [R1+0x8f8] ;  /* 0x0008f80001037983 */ /* 0x000ea20000100800 */
[----:B0-----:R-:W0:Y:S01]  /*17f10*/  S2R R28, SR_TID.X ;  /* 0x00000000001c7919 */ /* 0x001e220000002100 */
[----:B------:R-:W-:-:S02]  /*17f20*/  PRMT R15, RZ, 0x7610, R15 ;  /* 0x00007610ff0f7816 */ /* 0x000fc4000000000f */
[----:B0-----:R-:W-:-:S05]  /*17f30*/  LOP3.LUT R28, R28, 0x7f, RZ, 0xc0, !PT ;  /* 0x0000007f1c1c7812 */ /* 0x001fca00078ec0ff */
[----:B------:R-:W-:-:S05]  /*17f40*/  IMAD.SHL.U32 R28, R28, 0x2, RZ ;  /* 0x000000021c1c7824 */ /* 0x000fca00078e00ff */
[----:B------:R0:W-:Y:S04]  /*17f50*/  STS.U16 [R28+UR5+0x3000], R13 ;  /* 0x0030000d1c007988 */ /* 0x0001e80008000405 */
[----:B0-----:R-:W4:Y:S01]  /*17f60*/  LDL.LU R13, [R1+0x128c] ;  /* 0x00128c00010d7983 */ /* 0x001f220000300800 */
[----:B--2---:R-:W-:-:S04]  /*17f70*/  @!P2 LOP3.LUT R3, R3, R2, RZ, 0x3c, !PT ;  /* 0x000000020303a212 */ /* 0x004fc800078e3cff */
[----:B------:R-:W-:-:S04]  /*17f80*/  @!P2 LOP3.LUT R2, R3, R2, RZ, 0x3c, !PT ;  /* 0x000000020302a212 */ /* 0x000fc800078e3cff */
[----:B------:R-:W-:-:S05]  /*17f90*/  @!P2 LOP3.LUT R3, R3, R2, RZ, 0x3c, !PT ;  /* 0x000000020303a212 */ /* 0x000fca00078e3cff */
[----:B------:R-:W2:Y:S04]  /*17fa0*/  @!P2 LDG.E.U16 R15, desc[UR8][R2.64] ;  /* 0x00000008020fa981 */ /* 0x000ea8000c1e1500 */
[----:B------:R-:W4:Y:S04]  /*17fb0*/  LDL R2, [R1+0x87c] ;  /* 0x00087c0001027983 */ /* 0x000f280000100800 */
[----:B------:R-:W4:Y:S01]  /*17fc0*/  LDL R3, [R1+0x880] ;  /* 0x0008800001037983 */ /* 0x000f220000100800 */
[----:B------:R-:W-:-:S03]  /*17fd0*/  PRMT R16, RZ, 0x7610, R16 ;  /* 0x00007610ff107816 */ /* 0x000fc60000000010 */
[----:B---3--:R0:W-:Y:S04]  /*17fe0*/  STS.U16 [R28+UR5+0x3100], R0 ;  /* 0x003100001c007988 */ /* 0x0081e80008000405 */
[----:B0-----:R-:W3:Y:S04]  /*17ff0*/  LDL R0, [R1+0x7f8] ;  /* 0x0007f80001007983 */ /* 0x001ee80000100800 */
[----:B--2---:R0:W-:Y:S04]  /*18000*/  STL [R1+0xa4], R15 ;  /* 0x0000a40f01007387 */ /* 0x0041e80000100800 */
[----:B0-----:R-:W2:Y:S01]  /*18010*/  LDL.LU R15, [R1+0x54] ;  /* 0x00005400010f7983 */ /* 0x001ea20000300800 */
[----:B----4-:R-:W-:-:S04]  /*18020*/  @!P1 LOP3.LUT R3, R3, R2, RZ, 0x3c, !PT ;  /* 0x0000000203039212 */ /* 0x010fc800078e3cff */
[----:B------:R-:W-:-:S04]  /*18030*/  @!P1 LOP3.LUT R2, R3, R2, RZ, 0x3c, !PT ;  /* 0x0000000203029212 */ /* 0x000fc800078e3cff */
[----:B------:R-:W-:-:S05]  /*18040*/  @!P1 LOP3.LUT R3, R3, R2, RZ, 0x3c, !PT ;  /* 0x0000000203039212 */ /* 0x000fca00078e3cff */
[----:B------:R-:W4:Y:S04]  /*18050*/  @!P1 LDG.E.U16 R16, desc[UR8][R2.64] ;  /* 0x0000000802109981 */ /* 0x000f28000c1e1500 */
[----:B------:R-:W2:Y:S04]  /*18060*/  LDL.LU R2, [R1+0x40] ;  /* 0x0000400001027983 */ /* 0x000ea80000300800 */
[----:B------:R-:W3:Y:S01]  /*18070*/  LDL R3, [R1+0x874] ;  /* 0x0008740001037983 */ /* 0x000ee20000100800 */
[----:B------:R-:W-:-:S03]  /*18080*/  PRMT R13, RZ, 0x7610, R13 ;  /* 0x00007610ff0d7816 */ /* 0x000fc6000000000d */
[----:B----4-:R0:W-:Y:S04]  /*18090*/  STL [R1+0xa0], R16 ;  /* 0x0000a01001007387 */ /* 0x0101e80000100800 */
[----:B--2---:R1:W-:Y:S04]  /*180a0*/  STS.U16 [R28+UR5+0x4000], R2 ;  /* 0x004000021c007988 */ /* 0x0043e80008000405 */
[----:B0-----:R-:W2:Y:S01]  /*180b0*/  LDL.LU R16, [R1+0x58] ;  /* 0x0000580001107983 */ /* 0x001ea20000300800 */
[----:B-1----:R-:W-:-:S05]  /*180c0*/  @!P2 IMAD.MOV.U32 R2, RZ, RZ, R14 ;  /* 0x000000ffff02a224 */ /* 0x002fca00078e000e */
[----:B---3--:R0:W3:Y:S04]  /*180d0*/  @!P2 LDG.E.U16 R13, desc[UR8][R2.64] ;  /* 0x00000008020da981 */ /* 0x0080e8000c1e1500 */
[----:B------:R-:W0:Y:S04]  /*180e0*/  LDL R2, [R1+0x7fc] ;  /* 0x0007fc0001027983 */ /* 0x000e280000100800 */
[----:B------:R-:W0:Y:S04]  /*180f0*/  LDL R3, [R1+0x800] ;  /* 0x0008000001037983 */ /* 0x000e280000100800 */
[----:B------:R1:W-:Y:S02]  /*18100*/  STS.U16 [R28+UR5+0x4100], R18 ;  /* 0x004100121c007988 */ /* 0x0003e40008000405 */
[----:B-1----:R-:W-:-:S02]  /*18110*/  PRMT R28, RZ, 0x7610, R28 ;  /* 0x00007610ff1c7816 */ /* 0x002fc4000000001c */
[----:B0-----:R-:W-:-:S04]  /*18120*/  @!P1 LOP3.LUT R3, R3, R2, RZ, 0x3c, !PT ;  /* 0x0000000203039212 */ /* 0x001fc800078e3cff */
[----:B------:R-:W-:-:S04]  /*18130*/  @!P1 LOP3.LUT R2, R3, R2, RZ, 0x3c, !PT ;  /* 0x0000000203029212 */ /* 0x000fc800078e3cff */
[----:B------:R-:W-:-:S05]  /*18140*/  @!P1 LOP3.LUT R3, R3, R2, RZ, 0x3c, !PT ;  /* 0x0000000203039212 */ /* 0x000fca00078e3cff */
[----:B------:R-:W4:Y:S04]  /*18150*/  @!P1 LDG.E.U16 R28, desc[UR8][R2.64] ;  /* 0x00000008021c9981 */ /* 0x000f28000c1e1500 */
[----:B---3--:R0:W-:Y:S04]  /*18160*/  STL [R1+0x9c], R13 ;  /* 0x00009c0d01007387 */ /* 0x0081e80000100800 */
[----:B0-----:R-:W3:Y:S04]  /*18170*/  LDL R13, [R1+0x778] ;  /* 0x00077800010d7983 */ /* 0x001ee80000100800 */
[----:B------:R-:W2:Y:S04]  /*18180*/  LDL.LU R14, [R1+0x5c] ;  /* 0x00005c00010e7983 */ /* 0x000ea80000300800 */
[----:B------:R-:W2:Y:S04]  /*18190*/  LDL.LU R18, [R1+0x1288] ;  /* 0x0012880001127983 */ /* 0x000ea80000300800 */
[----:B----4-:R0:W-:Y:S04]  /*181a0*/  STL [R1+0x98], R28 ;  /* 0x0000981c01007387 */ /* 0x0101e80000100800 */
[----:B------:R-:W4:Y:S01]  /*181b0*/  LDL R3, [R1+0x7f4] ;  /* 0x0007f40001037983 */ /* 0x000f220000100800 */
[----:B0-----:R-:W0:Y:S01]  /*181c0*/  S2R R28, SR_TID.X ;  /* 0x00000000001c7919 */ /* 0x001e220000002100 */
[----:B------:R-:W-:-:S02]  /*181d0*/  @!P2 MOV R2, R0 ;  /* 0x000000000002a202 */ /* 0x000fc40000000f00 */
[----:B0-----:R-:W-:-:S05]  /*181e0*/  LOP3.LUT R28, R28, 0x7f, RZ, 0xc0, !PT ;  /* 0x0000007f1c1c7812 */ /* 0x001fca00078ec0ff */
[----:B------:R-:W-:-:S05]  /*181f0*/  IMAD.SHL.U32 R28, R28, 0x2, RZ ;  /* 0x000000021c1c7824 */ /* 0x000fca00078e00ff */
[----:B------:R0:W-:Y:S02]  /*18200*/  STS.U16 [R28+UR5+0x5000], R12 ;  /* 0x0050000c1c007988 */ /* 0x0001e40008000405 */
[----:B0-----:R-:W-:Y:S02]  /*18210*/  PRMT R28, RZ, 0x7610, R28 ;  /* 0x00007610ff1c7816 */ /* 0x001fe4000000001c */
[----:B------:R-:W2:Y:S04]  /*18220*/  LDL.LU R12, [R1+0x64] ;  /* 0x00006400010c7983 */ /* 0x000ea80000300800 */
[----:B------:R-:W2:Y:S04]  /*18230*/  LDL.LU R0, [R1+0x6c] ;  /* 0x00006c0001007983 */ /* 0x000ea80000300800 */
[----:B----4-:R-:W4:Y:S04]  /*18240*/  @!P2 LDG.E.U16 R28, desc[UR8][R2.64] ;  /* 0x00000008021ca981 */ /* 0x010f28000c1e1500 */
        /* <DEDUP_REMOVED lines=8> */
[----:B------:R-:W2:Y:S01]  /*182d0*/  LDL.LU R17, [R1+0x1284] ;  /* 0x0012840001117983 */ /* 0x000ea20000300800 */
[----:B----4-:R-:W-:-:S04]  /*182e0*/  @!P1 LOP3.LUT R3, R3, R2, RZ, 0x3c, !PT ;  /* 0x0000000203039212 */ /* 0x010fc800078e3cff */
[----:B------:R-:W-:-:S04]  /*182f0*/  @!P1 LOP3.LUT R2, R3, R2, RZ, 0x3c, !PT ;  /* 0x0000000203029212 */ /* 0x000fc800078e3cff */
[----:B------:R-:W-:-:S05]  /*18300*/  @!P1 LOP3.LUT R3, R3, R2, RZ, 0x3c, !PT ;  /* 0x0000000203039212 */ /* 0x000fca00078e3cff */
[----:B------:R-:W4:Y:S04]  /*18310*/  @!P1 LDG.E.U16 R28, desc[UR8][R2.64] ;  /* 0x00000008021c9981 */ /* 0x000f28000c1e1500 */
[----:B----4-:R0:W-:Y:S04]  /*18320*/  STL [R1+0x90], R28 ;  /* 0x0000901c01007387 */ /* 0x0101e80000100800 */
[----:B------:R-:W4:Y:S04]  /*18330*/  LDL.LU R2, [R1+0x50] ;  /* 0x0000500001027983 */ /* 0x000f280000300800 */
[----:B------:R-:W2:Y:S01]  /*18340*/  LDL R3, [R1+0x774] ;  /* 0x0007740001037983 */ /* 0x000ea20000100800 */
[----:B0-----:R-:W0:Y:S02]  /*18350*/  S2R R28, SR_TID.X ;  /* 0x00000000001c7919 */ /* 0x001e240000002100 */
[----:B0-----:R-:W-:-:S05]  /*18360*/  LOP3.LUT R28, R28, 0x7f, RZ, 0xc0, !PT ;  /* 0x0000007f1c1c7812 */ /* 0x001fca00078ec0ff */
[----:B------:R-:W-:-:S05]  /*18370*/  IMAD.SHL.U32 R28, R28, 0x2, RZ ;  /* 0x000000021c1c7824 */ /* 0x000fca00078e00ff */
[----:B----4-:R0:W-:Y:S02]  /*18380*/  STS.U16 [R28+UR5+0x6000], R2 ;  /* 0x006000021c007988 */ /* 0x0101e40008000405 */
[----:B0-----:R-:W-:Y:S01]  /*18390*/  PRMT R28, RZ, 0x7610, R28 ;  /* 0x00007610ff1c7816 */ /* 0x001fe2000000001c */
[----:B---3--:R-:W-:Y:S02]  /*183a0*/  @!P2 IMAD.MOV.U32 R2, RZ, RZ, R13 ;  /* 0x000000ffff02a224 */ /* 0x008fe400078e000d */
[----:B------:R-:W3:Y:S04]  /*183b0*/  LDL.LU R13, [R1+0x68] ;  /* 0x00006800010d7983 */ /* 0x000ee80000300800 */
[----:B--2---:R-:W2:Y:S04]  /*183c0*/  @!P2 LDG.E.U16 R28, desc[UR8][R2.64] ;  /* 0x00000008021ca981 */ /* 0x004ea8000c1e1500 */
[----:B--2---:R0:W-:Y:S04]  /*183d0*/  STL [R1+0x8c], R28 ;  /* 0x00008c1c01007387 */ /* 0x0041e80000100800 */
[----:B------:R-:W2:Y:S04]  /*183e0*/  LDL R2, [R1+0x6fc] ;  /* 0x0006fc0001027983 */ /* 0x000ea80000100800 */
[----:B------:R-:W2:Y:S01]  /*183f0*/  LDL R3, [R1+0x700] ;  /* 0x0007000001037983 */ /* 0x000ea20000100800 */
[----:B0-----:R-:W0:Y:S02]  /*18400*/  S2R R28, SR_TID.X ;  /* 0x00000000001c7919 */ /* 0x001e240000002100 */
[----:B0-----:R-:W-:-:S05]  /*18410*/  LOP3.LUT R28, R28, 0x7f, RZ, 0xc0, !PT ;  /* 0x0000007f1c1c7812 */ /* 0x001fca00078ec0ff */
[----:B------:R-:W-:-:S05]  /*18420*/  IMAD.SHL.U32 R28, R28, 0x2, RZ ;  /* 0x000000021c1c7824 */ /* 0x000fca00078e00ff */
[----:B------:R0:W-:Y:S02]  /*18430*/  STS.U16 [R28+UR5+0x6100], R15 ;  /* 0x0061000f1c007988 */ /* 0x0001e40008000405 */
[----:B0-----:R-:W-:Y:S02]  /*18440*/  PRMT R28, RZ, 0x7610, R28 ;  /* 0x00007610ff1c7816 */ /* 0x001fe4000000001c */
[----:B------:R-:W4:Y:S01]  /*18450*/  LDL.LU R15, [R1+0x1280] ;  /* 0x00128000010f7983 */ /* 0x000f220000300800 */
[----:B--2---:R-:W-:-:S04]  /*18460*/  @!P1 LOP3.LUT R3, R3, R2, RZ, 0x3c, !PT ;  /* 0x0000000203039212 */ /* 0x004fc800078e3cff */
[----:B------:R-:W-:-:S04]  /*18470*/  @!P1 LOP3.LUT R2, R3, R2, RZ, 0x3c, !PT ;  /* 0x0000000203029212 */ /* 0x000fc800078e3cff */
[----:B------:R-:W-:-:S05]  /*18480*/  @!P1 LOP3.LUT R3, R3, R2, RZ, 0x3c, !PT ;  /* 0x0000000203039212 */ /* 0x000fca00078e3cff */
[----:B------:R-:W2:Y:S04]  /*18490*/  @!P1 LDG.E.U16 R28, desc[UR8][R2.64] ;  /* 0x00000008021c9981 */ /* 0x000ea8000c1e1500 */
[----:B--2---:R0:W-:Y:S04]  /*184a0*/  STL [R1+0x88], R28 ;  /* 0x0000881c01007387 */ /* 0x0041e80000100800 */
[----:B------:R-:W2:Y:S04]  /*184b0*/  LDL R2, [R1+0x6f4] ;  /* 0x0006f40001027983 */ /* 0x000ea80000100800 */
[----:B------:R-:W2:Y:S01]  /*184c0*/  LDL R3, [R1+0x6f8] ;  /* 0x0006f80001037983 */ /* 0x000ea20000100800 */
[----:B----4-:R-:W-:Y:S01]  /*184d0*/  PRMT R15, RZ, 0x7610, R15 ;  /* 0x00007610ff0f7816 */ /* 0x010fe2000000000f */
[----:B0-----:R-:W0:Y:S01]  /*184e0*/  S2R R28, SR_TID.X ;  /* 0x00000000001c7919 */ /* 0x001e220000002100 */
[----:B--2---:R-:W-:-:S04]  /*184f0*/  @!P2 LOP3.LUT R3, R3, R2, RZ, 0x3c, !PT ;  /* 0x000000020303a212 */ /* 0x004fc800078e3cff */
[----:B------:R-:W-:-:S04]  /*18500*/  @!P2 LOP3.LUT R2, R3, R2, RZ, 0x3c, !PT ;  /* 0x000000020302a212 */ /* 0x000fc800078e3cff */
[----:B------:R-:W-:-:S05]  /*18510*/  @!P2 LOP3.LUT R3, R3, R2, RZ, 0x3c, !PT ;  /* 0x000000020303a212 */ /* 0x000fca00078e3cff */
[----:B------:R1:W2:Y:S04]  /*18520*/  @!P2 LDG.E.U16 R15, desc[UR8][R2.64] ;  /* 0x00000008020fa981 */ /* 0x0002a8000c1e1500 */
[----:B------:R-:W1:Y:S04]  /*18530*/  LDL R2, [R1+0x67c] ;  /* 0x00067c0001027983 */ /* 0x000e680000100800 */
[----:B------:R-:W1:Y:S01]  /*18540*/  LDL R3, [R1+0x680] ;  /* 0x0006800001037983 */ /* 0x000e620000100800 */
[----:B0-----:R-:W-:-:S05]  /*18550*/  LOP3.LUT R28, R28, 0x7f, RZ, 0xc0, !PT ;  /* 0x0000007f1c1c7812 */ /* 0x001fca00078ec0ff */
[----:B------:R-:W-:-:S05]  /*18560*/  IMAD.SHL.U32 R28, R28, 0x2, RZ ;  /* 0x000000021c1c7824 */ /* 0x000fca00078e00ff */
[----:B------:R0:W-:Y:S04]  /*18570*/  STS.U16 [R28+UR5+0x7000], R16 ;  /* 0x007000101c007988 */ /* 0x0001e80008000405 */
[----:B------:R4:W-:Y:S04]  /*18580*/  STS.U16 [R28+UR5+0x7100], R14 ;  /* 0x0071000e1c007988 */ /* 0x0009e80008000405 */
[----:B0-----:R-:W3:Y:S01]  /*18590*/  LDL R16, [R1+0x600] ;  /* 0x0006000001107983 */ /* 0x001ee20000100800 */
[----:B----4-:R-:W-:-:S03]  /*185a0*/  PRMT R28, RZ, 0x7610, R28 ;  /* 0x00007610ff1c7816 */ /* 0x010fc6000000001c */
[----:B------:R-:W4:Y:S01]  /*185b0*/  LDL R14, [R1+0x5f8] ;  /* 0x0005f800010e7983 */ /* 0x000f220000100800 */
[----:B-1----:R-:W-:-:S04]  /*185c0*/  @!P1 LOP3.LUT R3, R3, R2, RZ, 0x3c, !PT ;  /* 0x0000000203039212 */ /* 0x002fc800078e3cff */
[----:B------:R-:W-:-:S04]  /*185d0*/  @!P1 LOP3.LUT R2, R3, R2, RZ, 0x3c, !PT ;  /* 0x0000000203029212 */ /* 0x000fc800078e3cff */
[----:B------:R-:W-:-:S05]  /*185e0*/  @!P1 LOP3.LUT R3, R3, R2, RZ, 0x3c, !PT ;  /* 0x0000000203039212 */ /* 0x000fca00078e3cff */
[----:B------:R-:W3:Y:S04]  /*185f0*/  @!P1 LDG.E.U16 R28, desc[UR8][R2.64] ;  /* 0x00000008021c9981 */ /* 0x000ee8000c1e1500 */
[----:B--2---:R0:W-:Y:S04]  /*18600*/  STL [R1+0x84], R15 ;  /* 0x0000840f01007387 */ /* 0x0041e80000100800 */
[----:B0-----:R-:W2:Y:S04]  /*18610*/  LDL.LU R15, [R1+0xf4] ;  /* 0x0000f400010f7983 */ /* 0x001ea80000300800 */
[----:B---3--:R0:W-:Y:S04]  /*18620*/  STL [R1+0x80], R28 ;  /* 0x0000801c01007387 */ /* 0x0081e80000100800 */
[----:B------:R-:W3:Y:S04]  /*18630*/  LDL R2, [R1+0x674] ;  /* 0x0006740001027983 */ /* 0x000ee80000100800 */
[----:B------:R-:W3:Y:S01]  /*18640*/  LDL R3, [R1+0x678] ;  /* 0x0006780001037983 */ /* 0x000ee20000100800 */
[----:B0-----:R-:W0:Y:S02]  /*18650*/  S2R R28, SR_TID.X ;  /* 0x00000000001c7919 */ /* 0x001e240000002100 */
[----:B0-----:R-:W-:-:S05]  /*18660*/  LOP3.LUT R28, R28, 0x7f, RZ, 0xc0, !PT ;  /* 0x0000007f1c1c7812 */ /* 0x001fca00078ec0ff */
[----:B------:R-:W-:-:S05]  /*18670*/  IMAD.SHL.U32 R28, R28, 0x2, RZ ;  /* 0x000000021c1c7824 */ /* 0x000fca00078e00ff */
[----:B------:R0:W-:Y:S02]  /*18680*/  STS.U16 [R28+UR5+0x8000], R12 ;  /* 0x0080000c1c007988 */ /* 0x0001e40008000405 */
[----:B0-----:R-:W-:Y:S02]  /*18690*/  PRMT R28, RZ, 0x7610, R28 ;  /* 0x00007610ff1c7816 */ /* 0x001fe4000000001c */
[----:B------:R-:W2:Y:S01]  /*186a0*/  LDL.LU R12, [R1+0x127c] ;  /* 0x00127c00010c7983 */ /* 0x000ea20000300800 */
[----:B---3--:R-:W-:-:S04]  /*186b0*/  @!P2 LOP3.LUT R3, R3, R2, RZ, 0x3c, !PT ;  /* 0x000000020303a212 */ /* 0x008fc800078e3cff */
[----:B------:R-:W-:-:S04]  /*186c0*/  @!P2 LOP3.LUT R2, R3, R2, RZ, 0x3c, !PT ;  /* 0x000000020302a212 */ /* 0x000fc800078e3cff */
[----:B------:R-:W-:-:S05]  /*186d0*/  @!P2 LOP3.LUT R3, R3, R2, RZ, 0x3c, !PT ;  /* 0x000000020303a212 */ /* 0x000fca00078e3cff */
[----:B------:R-:W3:Y:S04]  /*186e0*/  @!P2 LDG.E.U16 R28, desc[UR8][R2.64] ;  /* 0x00000008021ca981 */ /* 0x000ee8000c1e1500 */
[----:B---3--:R0:W-:Y:S04]  /*186f0*/  STL [R1+0x7c], R28 ;  /* 0x00007c1c01007387 */ /* 0x0081e80000100800 */
[----:B------:R-:W3:Y:S01]  /*18700*/  LDL R3, [R1+0x5fc] ;  /* 0x0005fc0001037983 */ /* 0x000ee20000100800 */
[----:B0-----:R-:W0:Y:S01]  /*18710*/  S2R R28, SR_TID.X ;  /* 0x00000000001c7919 */ /* 0x001e220000002100 */
[----:B------:R-:W-:Y:S01]  /*18720*/  @!P1 IMAD.MOV.U32 R2, RZ, RZ, R16 ;  /* 0x000000ffff029224 */ /* 0x000fe200078e0010 */
[----:B0-----:R-:W-:-:S05]  /*18730*/  LOP3.LUT R28, R28, 0x7f, RZ, 0xc0, !PT ;  /* 0x0000007f1c1c7812 */ /* 0x001fca00078ec0ff */
[----:B------:R-:W-:-:S05]  /*18740*/  IMAD.SHL.U32 R28, R28, 0x2, RZ ;  /* 0x000000021c1c7824 */ /* 0x000fca00078e00ff */
[----:B------:R0:W-:Y:S02]  /*18750*/  STS.U16 [R28+UR5+0x8100], R0 ;  /* 0x008100001c007988 */ /* 0x0001e40008000405 */
[----:B0-----:R-:W-:Y:S02]  /*18760*/  PRMT R28, RZ, 0x7610, R28 ;  /* 0x00007610ff1c7816 */ /* 0x001fe4000000001c */
[----:B------:R-:W2:Y:S04]  /*18770*/  LDL R0, [R1+0x578] ;  /* 0x0005780001007983 */ /* 0x000ea80000100800 */
[----:B------:R-:W2:Y:S04]  /*18780*/  LDL.LU R16, [R1+0xfc] ;  /* 0x0000fc0001107983 */ /* 0x000ea80000300800 */
[----:B---3--:R-:W3:Y:S04]  /*18790*/  @!P1 LDG.E.U16 R28, desc[UR8][R2.64] ;  /* 0x00000008021c9981 */ /* 0x008ee8000c1e1500 */
[----:B---3--:R0:W-:Y:S04]  /*187a0*/  STL [R1+0x78], R28 ;  /* 0x0000781c01007387 */ /* 0x0081e80000100800 */
[----:B------:R-:W3:Y:S04]  /*187b0*/  LDL.LU R2, [R1+0x60] ;  /* 0x0000600001027983 */ /* 0x000ee80000300800 */
[----:B------:R-:W2:Y:S01]  /*187c0*/  LDL R3, [R1+0x5f4] ;  /* 0x0005f40001037983 */ /* 0x000ea20000100800 */
[----:B0-----:R-:W0:Y:S01]  /*187d0*/  S2R R28, SR_TID.X ;  /* 0x00000000001c7919 */ /* 0x001e220000002100 */
[----:B------:R-:W-:-:S02]  /*187e0*/  PRMT R8, RZ, 0x7610, R8 ;  /* 0x00007610ff087816 */ /* 0x000fc40000000008 */
[----:B0-----:R-:W-:-:S05]  /*187f0*/  LOP3.LUT R28, R28, 0x7f, RZ, 0xc0, !PT ;  /* 0x0000007f1c1c7812 */ /* 0x001fca00078ec0ff */
[----:B------:R-:W-:-:S05]  /*18800*/  IMAD.SHL.U32 R28, R28, 0x2, RZ ;  /* 0x000000021c1c7824 */ /* 0x000fca00078e00ff */
[----:B---3--:R4:W-:Y:S02]  /*18810*/  STS.U16 [R28+UR5+0x9000], R2 ;  /* 0x009000021c007988 */ /* 0x0089e40008000405 */
[----:B----4-:R-:W-:Y:S02]  /*18820*/  @!P2 IMAD.MOV.U32 R2, RZ, RZ, R14 ;  /* 0x000000ffff02a224 */ /* 0x010fe400078e000e */
[----:B------:R0:W-:Y:S04]  /*18830*/  STS.U16 [R28+UR5+0x9100], R13 ;  /* 0x0091000d1c007988 */ /* 0x0001e80008000405 */
[----:B--2---:R1:W2:Y:S04]  /*18840*/  @!P2 LDG.E.U16 R8, desc[UR8][R2.64] ;  /* 0x000000080208a981 */ /* 0x0042a8000c1e1500 */
[----:B------:R-:W3:Y:S04]  /*18850*/  LDL R14, [R1+0x4f4] ;  /* 0x0004f400010e7983 */ /* 0x000ee80000100800 */
[----:B------:R-:W1:Y:S04]  /*18860*/  LDL R2, [R1+0x57c] ;  /* 0x00057c0001027983 */ /* 0x000e680000100800 */
[----:B------:R-:W1:Y:S01]  /*18870*/  LDL R3, [R1+0x580] ;  /* 0x0005800001037983 */ /* 0x000e620000100800 */
[----:B0-----:R-:W-:-:S02]  /*18880*/  PRMT R28, RZ, 0x7610, R28 ;  /* 0x00007610ff1c7816 */ /* 0x001fc4000000001c */
[----:B-1----:R-:W-:-:S04]  /*18890*/  @!P1 LOP3.LUT R3, R3, R2, RZ, 0x3c, !PT ;  /* 0x0000000203039212 */ /* 0x002fc800078e3cff */
[----:B------:R-:W-:-:S04]  /*188a0*/  @!P1 LOP3.LUT R2, R3, R2, RZ, 0x3c, !PT ;  /* 0x0000000203029212 */ /* 0x000fc800078e3cff */
[----:B------:R-:W-:-:S05]  /*188b0*/  @!P1 LOP3.LUT R3, R3, R2, RZ, 0x3c, !PT ;  /* 0x0000000203039212 */ /* 0x000fca00078e3cff */
[----:B------:R-:W4:Y:S04]  /*188c0*/  @!P1 LDG.E.U16 R28, desc[UR8][R2.64] ;  /* 0x00000008021c9981 */ /* 0x000f28000c1e1500 */
[----:B--2---:R0:W-:Y:S04]  /*188d0*/  STL [R1+0x74], R8 ;  /* 0x0000740801007387 */ /* 0x0041e80000100800 */
[----:B0-----:R-:W2:Y:S04]  /*188e0*/  LDL R8, [R1+0x4f8] ;  /* 0x0004f80001087983 */ /* 0x001ea80000100800 */
[----:B------:R-:W2:Y:S04]  /*188f0*/  LDL.LU R13, [R1+0x108] ;  /* 0x00010800010d7983 */ /* 0x000ea80000300800 */
[----:B----4-:R0:W-:Y:S04]  /*18900*/  STL [R1+0x70], R28 ;  /* 0x0000701c01007387 */ /* 0x0101e80000100800 */
[----:B------:R-:W4:Y:S04]  /*18910*/  LDL.LU R2, [R1+0xf0] ;  /* 0x0000f00001027983 */ /* 0x000f280000300800 */
[----:B------:R-:W2:Y:S01]  /*18920*/  LDL R3, [R1+0x574] ;  /* 0x0005740001037983 */ /* 0x000ea20000100800 */
[----:B0-----:R-:W0:Y:S01]  /*18930*/  S2R R28, SR_TID.X ;  /* 0x00000000001c7919 */ /* 0x001e220000002100 */
[----:B------:R-:W-:-:S02]  /*18940*/  PRMT R9, RZ, 0x7610, R9 ;  /* 0x00007610ff097816 */ /* 0x000fc40000000009 */
[----:B0-----:R-:W-:-:S05]  /*18950*/  LOP3.LUT R28, R28, 0x7f, RZ, 0xc0, !PT ;  /* 0x0000007f1c1c7812 */ /* 0x001fca00078ec0ff */
[----:B------:R-:W-:-:S05]  /*18960*/  IMAD.SHL.U32 R28, R28, 0x2, RZ ;  /* 0x000000021c1c7824 */ /* 0x000fca00078e00ff */
[----:B----4-:R0:W-:Y:S02]  /*18970*/  STS.U16 [R28+UR5+0xa000], R2 ;  /* 0x00a000021c007988 */ /* 0x0101e40008000405 */
[----:B0-----:R-:W-:Y:S02]  /*18980*/  @!P2 IMAD.MOV.U32 R2, RZ, RZ, R0 ;  /* 0x000000ffff02a224 */ /* 0x001fe400078e0000 */
[----:B------:R-:W4:Y:S04]  /*18990*/  LDL.LU R0, [R1+0x10c] ;  /* 0x00010c0001007983 */ /* 0x000f280000300800 */
[----:B--2---:R-:W2:Y:S04]  /*189a0*/  @!P2 LDG.E.U16 R9, desc[UR8][R2.64] ;  /* 0x000000080209a981 */ /* 0x004ea8000c1e1500 */
[----:B------:R-:W3:Y:S04]  /*189b0*/  LDL R2, [R1+0x4fc] ;  /* 0x0004fc0001027983 */ /* 0x000ee80000100800 */
[----:B------:R-:W3:Y:S01]  /*189c0*/  LDL R3, [R1+0x500] ;  /* 0x0005000001037983 */ /* 0x000ee20000100800 */
[----:B------:R-:W-:-:S03]  /*189d0*/  PRMT R12, RZ, 0x7610, R12 ;  /* 0x00007610ff0c7816 */ /* 0x000fc6000000000c */
[----:B------:R0:W-:Y:S04]  /*189e0*/  STS.U16 [R28+UR5+0xa100], R15 ;  /* 0x00a1000f1c007988 */ /* 0x0001e80008000405 */
[----:B0-----:R-:W4:Y:S04]  /*189f0*/  LDL R15, [R1+0x474] ;  /* 0x00047400010f7983 */ /* 0x001f280000100800 */
[----:B--2---:R0:W-:Y:S04]  /*18a00*/  STL [R1+0x6c], R9 ;  /* 0x00006c0901007387 */ /* 0x0041e80000100800 */
[----:B0-----:R-:W2:Y:S01]  /*18a10*/  LDL R9, [R1+0x478] ;  /* 0x0004780001097983 */ /* 0x001ea20000100800 */
[----:B---3--:R-:W-:-:S04]  /*18a20*/  @!P1 LOP3.LUT R3, R3, R2, RZ, 0x3c, !PT ;  /* 0x0000000203039212 */ /* 0x008fc800078e3cff */
[----:B------:R-:W-:-:S04]  /*18a30*/  @!P1 LOP3.LUT R2, R3, R2, RZ, 0x3c, !PT ;  /* 0x0000000203029212 */ /* 0x000fc800078e3cff */
[----:B------:R-:W-:-:S05]  /*18a40*/  @!P1 LOP3.LUT R3, R3, R2, RZ, 0x3c, !PT ;  /* 0x0000000203039212 */ /* 0x000fca00078e3cff */
[----:B------:R0:W3:Y:S04]  /*18a50*/  @!P1 LDG.E.U16 R12, desc[UR8][R2.64] ;  /* 0x00000008020c9981 */ /* 0x0000e8000c1e1500 */
[----:B------:R-:W2:Y:S01]  /*18a60*/  LDL.LU R3, [R1+0xf8] ;  /* 0x0000f80001037983 */ /* 0x000ea20000300800 */
[----:B0-----:R-:W-:-:S03]  /*18a70*/  @!P2 IMAD.MOV.U32 R2, RZ, RZ, R8 ;  /* 0x000000ffff02a224 */ /* 0x001fc600078e0008 */
[----:B--2---:R0:W-:Y:S02]  /*18a80*/  STS.U16 [R28+UR5+0xb000], R3 ;  /* 0x00b000031c007988 */ /* 0x0041e40008000405 */
[----:B0-----:R-:W-:Y:S01]  /*18a90*/  PRMT R28, RZ, 0x7610, R28 ;  /* 0x00007610ff1c7816 */ /* 0x001fe2000000001c */
[----:B------:R-:W-:-:S05]  /*18aa0*/  @!P2 IMAD.MOV.U32 R3, RZ, RZ, R14 ;  /* 0x000000ffff03a224 */ /* 0x000fca00078e000e */
[----:B------:R-:W2:Y:S04]  /*18ab0*/  @!P2 LDG.E.U16 R28, desc[UR8][R2.64] ;  /* 0x00000008021ca981 */ /* 0x000ea8000c1e1500 */
[----:B---3--:R0:W-:Y:S04]  /*18ac0*/  STL [R1+0x68], R12 ;  /* 0x0000680c01007387 */ /* 0x0081e80000100800 */
[----:B0-----:R-:W3:Y:S04]  /*18ad0*/  LDL.LU R12, [R1+0x114] ;  /* 0x00011400010c7983 */ /* 0x001ee80000300800 */
[----:B------:R-:W3:Y:S04]  /*18ae0*/  LDL R14, [R1+0x3fc] ;  /* 0x0003fc00010e7983 */ /* 0x000ee80000100800 */
[----:B------:R-:W3:Y:S04]  /*18af0*/  LDL R8, [R1+0x400] ;  /* 0x0004000001087983 */ /* 0x000ee80000100800 */
        /* <DEDUP_REMOVED lines=8> */
[----:B------:R-:W3:Y:S01]  /*18b80*/  LDL.LU R16, [R1+0x118] ;  /* 0x0001180001107983 */ /* 0x000ee20000300800 */
[----:B--2---:R-:W-:-:S04]  /*18b90*/  @!P1 LOP3.LUT R3, R3, R2, RZ, 0x3c, !PT ;  /* 0x0000000203039212 */ /* 0x004fc800078e3cff */
[----:B------:R-:W-:-:S04]  /*18ba0*/  @!P1 LOP3.LUT R2, R3, R2, RZ, 0x3c, !PT ;  /* 0x0000000203029212 */ /* 0x000fc800078e3cff */
[----:B------:R-:W-:-:S05]  /*18bb0*/  @!P1 LOP3.LUT R3, R3, R2, RZ, 0x3c, !PT ;  /* 0x0000000203039212 */ /* 0x000fca00078e3cff */
[----:B------:R-:W2:Y:S04]  /*18bc0*/  @!P1 LDG.E.U16 R28, desc[UR8][R2.64] ;  /* 0x00000008021c9981 */ /* 0x000ea8000c1e1500 */
[----:B--2---:R0:W-:Y:S04]  /*18bd0*/  STL [R1+0x60], R28 ;  /* 0x0000601c01007387 */ /* 0x0041e80000100800 */
[----:B------:R-:W2:Y:S01]  /*18be0*/  LDL.LU R3, [R1+0x104] ;  /* 0x0001040001037983 */ /* 0x000ea20000300800 */
[----:B0-----:R-:W0:Y:S01]  /*18bf0*/  S2R R28, SR_TID.X ;  /* 0x00000000001c7919 */ /* 0x001e220000002100 */
[----:B------:R-:W-:Y:S01]  /*18c00*/  PRMT R29, RZ, 0x7610, R29 ;  /* 0x00007610ff1d7816 */ /* 0x000fe2000000001d */
[----:B------:R-:W-:Y:S01]  /*18c10*/  @!P2 IMAD.MOV.U32 R2, RZ, RZ, R9 ;  /* 0x000000ffff02a224 */ /* 0x000fe200078e0009 */
[----:B0-----:R-:W-:-:S04]  /*18c20*/  LOP3.LUT R28, R28, 0x7f, RZ, 0xc0, !PT ;  /* 0x0000007f1c1c7812 */ /* 0x001fc800078ec0ff */
[----:B------:R-:W-:-:S05]  /*18c30*/  SHF.L.U32 R28, R28, 0x1, RZ ;  /* 0x000000011c1c7819 */ /* 0x000fca00000006ff */
[----:B--2---:R4:W-:Y:S02]  /*18c40*/  STS.U16 [R28+UR5+0xc000], R3 ;  /* 0x00c000031c007988 */ /* 0x0049e40008000405 */
[----:B----4-:R-:W-:-:S05]  /*18c50*/  @!P2 IMAD.MOV.U32 R3, RZ, RZ, R15 ;  /* 0x000000ffff03a224 */ /* 0x010fca00078e000f */
[----:B------:R3:W2:Y:S01]  /*18c60*/  @!P2 LDG.E.U16 R29, desc[UR8][R2.64] ;  /* 0x00000008021da981 */ /* 0x0006a2000c1e1500 */
[----:B------:R-:W-:-:S03]  /*18c70*/  PRMT R24, RZ, 0x7610, R24 ;  /* 0x00007610ff187816 */ /* 0x000fc60000000018 */
[----:B------:R0:W-:Y:S01]  /*18c80*/  STS.U16 [R28+UR5+0xc100], R13 ;  /* 0x00c1000d1c007988 */ /* 0x0001e20008000405 */
[----:B---3--:R-:W-:Y:S02]  /*18c90*/  @!P1 IMAD.MOV.U32 R2, RZ, RZ, R8 ;  /* 0x000000ffff029224 */ /* 0x008fe400078e0008 */
[----:B------:R-:W-:-:S05]  /*18ca0*/  @!P1 IMAD.MOV.U32 R3, RZ, RZ, R14 ;  /* 0x000000ffff039224 */ /* 0x000fca00078e000e */
[----:B------:R-:W3:Y:S04]  /*18cb0*/  @!P1 LDG.E.U16 R24, desc[UR8][R2.64] ;  /* 0x0000000802189981 */ /* 0x000ee8000c1e1500 */
[----:B--2---:R1:W-:Y:S04]  /*18cc0*/  STL [R1+0x1214], R29 ;  /* 0x0012141d01007387 */ /* 0x0043e80000100800 */
[----:B0-----:R-:W2:Y:S04]  /*18cd0*/  LDL R13, [R1+0x37c] ;  /* 0x00037c00010d7983 */ /* 0x001ea80000100800 */
[----:B------:R-:W4:Y:S04]  /*18ce0*/  LDL R9, [R1+0x380] ;  /* 0x0003800001097983 */ /* 0x000f280000100800 */
[----:B-1----:R-:W2:Y:S04]  /*18cf0*/  LDL R29, [R1+0x3f8] ;  /* 0x0003f800011d7983 */ /* 0x002ea80000100800 */
[----:B------:R-:W4:Y:S04]  /*18d00*/  LDL.LU R14, [R1+0x124] ;  /* 0x00012400010e7983 */ /* 0x000f280000300800 */
[----:B------:R-:W4:Y:S01]  /*18d10*/  LDL R3, [R1+0x3f4] ;  /* 0x0003f40001037983 */ /* 0x000f220000100800 */
[----:B------:R-:W-:-:S02]  /*18d20*/  PRMT R20, RZ, 0x7610, R20 ;  /* 0x00007610ff147816 */ /* 0x000fc40000000014 */
[----:B------:R-:W-:Y:S01]  /*18d30*/  PRMT R7, RZ, 0x7610, R7 ;  /* 0x00007610ff077816 */ /* 0x000fe20000000007 */
[----:B---3--:R-:W-:Y:S04]  /*18d40*/  STL [R1+0x1218], R24 ;  /* 0x0012181801007387 */ /* 0x008fe80000100800 */
[----:B------:R0:W-:Y:S04]  /*18d50*/  STS.U16 [R28+UR5+0xd000], R0 ;  /* 0x00d000001c007988 */ /* 0x0001e80008000405 */
[----:B------:R-:W3:Y:S04]  /*18d60*/  LDL R8, [R1+0x374] ;  /* 0x0003740001087983 */ /* 0x000ee80000100800 */
[----:B0-----:R-:W3:Y:S01]  /*18d70*/  LDL R0, [R1+0x378] ;  /* 0x0003780001007983 */ /* 0x001ee20000100800 */
[----:B------:R-:W-:-:S03]  /*18d80*/  PRMT R6, RZ, 0x7610, R6 ;  /* 0x00007610ff067816 */ /* 0x000fc60000000006 */
[----:B------:R-:W3:Y:S01]  /*18d90*/  LDL.LU R15, [R1+0x128] ;  /* 0x00012800010f7983 */ /* 0x000ee20000300800 */
[----:B--2---:R-:W-:-:S05]  /*18da0*/  @!P2 IMAD.MOV.U32 R2, RZ, RZ, R29 ;  /* 0x000000ffff02a224 */ /* 0x004fca00078e001d */
[----:B----4-:R0:W2:Y:S02]  /*18db0*/  @!P2 LDG.E.U16 R20, desc[UR8][R2.64] ;  /* 0x000000080214a981 */ /* 0x0100a4000c1e1500 */
[----:B0-----:R-:W-:Y:S02]  /*18dc0*/  @!P1 IMAD.MOV.U32 R2, RZ, RZ, R9 ;  /* 0x000000ffff029224 */ /* 0x001fe400078e0009 */
[----:B------:R-:W-:-:S05]  /*18dd0*/  @!P1 IMAD.MOV.U32 R3, RZ, RZ, R13 ;  /* 0x000000ffff039224 */ /* 0x000fca00078e000d */
[----:B------:R3:W4:Y:S04]  /*18de0*/  @!P1 LDG.E.U16 R7, desc[UR8][R2.64] ;  /* 0x0000000802079981 */ /* 0x000728000c1e1500 */
[----:B------:R0:W-:Y:S01]  /*18df0*/  STS.U16 [R28+UR5+0xd100], R12 ;  /* 0x00d1000c1c007988 */ /* 0x0001e20008000405 */
[----:B---3--:R-:W-:Y:S02]  /*18e00*/  @!P2 IMAD.MOV.U32 R2, RZ, RZ, R0 ;  /* 0x000000ffff02a224 */ /* 0x008fe400078e0000 */
[----:B------:R-:W-:Y:S01]  /*18e10*/  @!P2 IMAD.MOV.U32 R3, RZ, RZ, R8 ;  /* 0x000000ffff03a224 */ /* 0x000fe200078e0008 */
[----:B------:R-:W-:Y:S04]  /*18e20*/  STS.U16 [R28+UR5+0xe000], R16 ;  /* 0x00e000101c007988 */ /* 0x000fe80008000405 */
[----:B------:R1:W3:Y:S04]  /*18e30*/  @!P2 LDG.E.U16 R6, desc[UR8][R2.64] ;  /* 0x000000080206a981 */ /* 0x0002e8000c1e1500 */
[----:B--2---:R2:W-:Y:S04]  /*18e40*/  STL [R1+0x121c], R20 ;  /* 0x00121c1401007387 */ /* 0x0045e80000100800 */
[----:B------:R-:W3:Y:S04]  /*18e50*/  LDL R29, [R1+0x2fc] ;  /* 0x0002fc00011d7983 */ /* 0x000ee80000100800 */
[----:B0-----:R-:W1:Y:S04]  /*18e60*/  LDL R12, [R1+0x300] ;  /* 0x00030000010c7983 */ /* 0x001e680000100800 */
[----:B------:R-:W3:Y:S04]  /*18e70*/  LDL.LU R13, [R1+0x130] ;  /* 0x00013000010d7983 */ /* 0x000ee80000300800 */
[----:B----4-:R-:W-:Y:S04]  /*18e80*/  STL [R1+0x1220], R7 ;  /* 0x0012200701007387 */ /* 0x010fe80000100800 */
[----:B--2---:R-:W2:Y:S04]  /*18e90*/  LDL R20, [R1+0x2f4] ;  /* 0x0002f40001147983 */ /* 0x004ea80000100800 */
[----:B------:R-:W4:Y:S04]  /*18ea0*/  LDL R16, [R1+0x2f8] ;  /* 0x0002f80001107983 */ /* 0x000f280000100800 */
[----:B------:R-:W2:Y:S04]  /*18eb0*/  LDL R9, [R1+0x27c] ;  /* 0x00027c0001097983 */ /* 0x000ea80000100800 */
[----:B------:R-:W2:Y:S04]  /*18ec0*/  LDL R8, [R1+0x280] ;  /* 0x0002800001087983 */ /* 0x000ea80000100800 */
[----:B------:R-:W2:Y:S04]  /*18ed0*/  LDL.LU R0, [R1+0x134] ;  /* 0x0001340001007983 */ /* 0x000ea80000300800 */
[----:B------:R-:W2:Y:S01]  /*18ee0*/  LDL.LU R3, [R1+0x11c] ;  /* 0x00011c0001037983 */ /* 0x000ea20000300800 */
[----:B------:R-:W-:-:S02]  /*18ef0*/  PRMT R5, RZ, 0x7610, R5 ;  /* 0x00007610ff057816 */ /* 0x000fc40000000005 */
[----:B------:R-:W-:Y:S01]  /*18f00*/  PRMT R4, RZ, 0x7610, R4 ;  /* 0x00007610ff047816 */ /* 0x000fe20000000004 */
[----:B-1----:R-:W-:Y:S01]  /*18f10*/  @!P1 IMAD.MOV.U32 R2, RZ, RZ, R12 ;  /* 0x000000ffff029224 */ /* 0x002fe200078e000c */
[----:B--2---:R3:W-:Y:S02]  /*18f20*/  STS.U16 [R28+UR5+0xe100], R3 ;  /* 0x00e100031c007988 */ /* 0x0047e40008000405 */
[----:B---3--:R-:W-:-:S05]  /*18f30*/  @!P1 IMAD.MOV.U32 R3, RZ, RZ, R29 ;  /* 0x000000ffff039224 */ /* 0x008fca00078e001d */
[----:B------:R4:W2:Y:S02]  /*18f40*/  @!P1 LDG.E.U16 R5, desc[UR8][R2.64] ;  /* 0x0000000802059981 */ /* 0x0008a4000c1e1500 */
[----:B----4-:R-:W-:Y:S02]  /*18f50*/  @!P2 IMAD.MOV.U32 R2, RZ, RZ, R16 ;  /* 0x000000ffff02a224 */ /* 0x010fe400078e0010 */
[----:B------:R-:W-:-:S05]  /*18f60*/  @!P2 IMAD.MOV.U32 R3, RZ, RZ, R20 ;  /* 0x000000ffff03a224 */ /* 0x000fca00078e0014 */
[----:B------:R0:W3:Y:S04]  /*18f70*/  @!P2 LDG.E.U16 R4, desc[UR8][R2.64] ;  /* 0x000000080204a981 */ /* 0x0000e8000c1e1500 */
[----:B------:R1:W-:Y:S02]  /*18f80*/  STS.U16 [R28+UR5+0xf000], R14 ;  /* 0x00f0000e1c007988 */ /* 0x0003e40008000405 */
[----:B-1----:R-:W1:Y:S01]  /*18f90*/  S2R R14, SR_TID.X ;  /* 0x00000000000e7919 */ /* 0x002e620000002100 */
[----:B0-----:R-:W-:Y:S01]  /*18fa0*/  PRMT R3, RZ, 0x7610, R3 ;  /* 0x00007610ff037816 */ /* 0x001fe20000000003 */
[----:B------:R-:W-:Y:S04]  /*18fb0*/  STL [R1+0x1224], R6 ;  /* 0x0012240601007387 */ /* 0x000fe80000100800 */
[----:B------:R-:W4:Y:S04]  /*18fc0*/  LDL.LU R12, [R1+0x138] ;  /* 0x00013800010c7983 */ /* 0x000f280000300800 */
[----:B------:R0:W-:Y:S04]  /*18fd0*/  STS.U16 [R28+UR5+0xf100], R15 ;  /* 0x00f1000f1c007988 */ /* 0x0001e80008000405 */
[----:B------:R0:W4:Y:S01]  /*18fe0*/  @!P1 LDG.E.U16 R3, desc[UR8][R8.64] ;  /* 0x0000000808039981 */ /* 0x000122000c1e1500 */
[----:B-1----:R-:W-:-:S05]  /*18ff0*/  LOP3.LUT R14, R14, 0x7f, RZ, 0xc0, !PT ;  /* 0x0000007f0e0e7812 */ /* 0x002fca00078ec0ff */
[----:B0-----:R-:W-:Y:S01]  /*19000*/  IMAD.SHL.U32 R15, R14, 0x2, RZ ;  /* 0x000000020e0f7824 */ /* 0x001fe200078e00ff */
[----:B--2---:R-:W-:Y:S04]  /*19010*/  STL [R1+0x1228], R5 ;  /* 0x0012280501007387 */ /* 0x004fe80000100800 */
[----:B---3--:R-:W-:Y:S04]  /*19020*/  STL [R1+0x122c], R4 ;  /* 0x00122c0401007387 */ /* 0x008fe80000100800 */
[----:B------:R-:W2:Y:S04]  /*19030*/  LDL.LU R16, [R1+0x144] ;  /* 0x0001440001107983 */ /* 0x000ea80000300800 */
[----:B------:R-:W3:Y:S04]  /*19040*/  LDL.LU R14, [R1+0x148] ;  /* 0x00014800010e7983 */ /* 0x000ee80000300800 */
[----:B------:R-:W2:Y:S04]  /*19050*/  LDL R8, [R1+0x274] ;  /* 0x0002740001087983 */ /* 0x000ea80000100800 */
[----:B------:R-:W2:Y:S01]  /*19060*/  LDL R9, [R1+0x278] ;  /* 0x0002780001097983 */ /* 0x000ea20000100800 */
[----:B------:R-:W-:-:S02]  /*19070*/  PRMT R2, RZ, 0x7610, R2 ;  /* 0x00007610ff027816 */ /* 0x000fc40000000002 */
[----:B--2---:R-:W-:-:S04]  /*19080*/  @!P2 LOP3.LUT R9, R9, R8, RZ, 0x3c, !PT ;  /* 0x000000080909a212 */ /* 0x004fc800078e3cff */
[----:B------:R-:W-:-:S04]  /*19090*/  @!P2 LOP3.LUT R8, R9, R8, RZ, 0x3c, !PT ;  /* 0x000000080908a212 */ /* 0x000fc800078e3cff */
[----:B------:R-:W-:-:S05]  /*190a0*/  @!P2 LOP3.LUT R9, R9, R8, RZ, 0x3c, !PT ;  /* 0x000000080909a212 */ /* 0x000fca00078e3cff */
[----:B------:R-:W2:Y:S01]  /*190b0*/  @!P2 LDG.E.U16 R2, desc[UR8][R8.64] ;  /* 0x000000080802a981 */ /* 0x000ea2000c1e1500 */
[----:B------:R-:W-:-:S03]  /*190c0*/  LOP3.LUT R15, R15, 0x10, RZ, 0x3c, !PT ;  /* 0x000000100f0f7812 */ /* 0x000fc600078e3cff */
[----:B----4-:R-:W-:Y:S04]  /*190d0*/  STL [R1+0x1230], R3 ;  /* 0x0012300301007387 */ /* 0x010fe80000100800 */
[----:B------:R0:W-:Y:S04]  /*190e0*/  STS.U16 [R15+UR5+0x200], R13 ;  /* 0x0002000d0f007988 */ /* 0x0001e80008000405 */
[----:B------:R-:W4:Y:S04]  /*190f0*/  LDL R29, [R1+0x96c] ;  /* 0x00096c00011d7983 */ /* 0x000f280000100800 */
[----:B------:R-:W3:Y:S04]  /*19100*/  LDL R20, [R1+0x970] ;  /* 0x0009700001147983 */ /* 0x000ee80000100800 */
[----:B0-----:R-:W3:Y:S04]  /*19110*/  LDL.LU R13, [R1+0x150] ;  /* 0x00015000010d7983 */ /* 0x001ee80000300800 */
[----:B------:R-:W3:Y:S04]  /*19120*/  LDL R8, [R1+0x9ec] ;  /* 0x0009ec0001087983 */ /* 0x000ee80000100800 */
[----:B------:R-:W3:Y:S04]  /*19130*/  LDL R9, [R1+0x9f0] ;  /* 0x0009f00001097983 */ /* 0x000ee80000100800 */
[----:B------:R0:W-:Y:S04]  /*19140*/  STS.U16 [R15+UR5+0x300], R0 ;  /* 0x000300000f007988 */ /* 0x0001e80008000405 */
[----:B--2---:R-:W-:Y:S04]  /*19150*/  STL [R1+0x1234], R2 ;  /* 0x0012340201007387 */ /* 0x004fe80000100800 */
[----:B0-----:R-:W2:Y:S01]  /*19160*/  LDL.LU R0, [R1+0x1278] ;  /* 0x0012780001007983 */ /* 0x001ea20000300800 */
[----:B---3--:R-:W-:-:S04]  /*19170*/  @!P1 LOP3.LUT R9, R9, R8, RZ, 0x3c, !PT ;  /* 0x0000000809099212 */ /* 0x008fc800078e3cff */
[----:B------:R-:W-:-:S04]  /*19180*/  @!P1 LOP3.LUT R8, R9, R8, RZ, 0x3c, !PT ;  /* 0x0000000809089212 */ /* 0x000fc800078e3cff */
[----:B------:R-:W-:Y:S02]  /*19190*/  @!P1 LOP3.LUT R9, R9, R8, RZ, 0x3c, !PT ;  /* 0x0000000809099212 */ /* 0x000fe400078e3cff */
[----:B--2---:R-:W-:-:S06]  /*191a0*/  PRMT R0, RZ, 0x7610, R0 ;  /* 0x00007610ff007816 */ /* 0x004fcc0000000000 */
[----:B------:R-:W2:Y:S04]  /*191b0*/  @!P1 LDG.E.U16 R0, desc[UR8][R8.64] ;  /* 0x0000000808009981 */ /* 0x000ea8000c1e1500 */
[----:B--2---:R0:W-:Y:S04]  /*191c0*/  STL [R1+0x58], R0 ;  /* 0x0000580001007387 */ /* 0x0041e80000100800 */
[----:B0-----:R-:W2:Y:S04]  /*191d0*/  LDL.LU R0, [R1+0x1274] ;  /* 0x0012740001007983 */ /* 0x001ea80000300800 */
[----:B------:R-:W3:Y:S04]  /*191e0*/  LDL R8, [R1+0x9e4] ;  /* 0x0009e40001087983 */ /* 0x000ee80000100800 */
[----:B------:R-:W3:Y:S04]  /*191f0*/  LDL R9, [R1+0x9e8] ;  /* 0x0009e80001097983 */ /* 0x000ee80000100800 */
[----:B------:R0:W-:Y:S04]  /*19200*/  STS.U16 [R15+UR5+0x1200], R12 ;  /* 0x0012000c0f007988 */ /* 0x0001e80008000405 */
[----:B0-----:R-:W4:Y:S01]  /*19210*/  LDL.LU R12, [R1+0x158] ;  /* 0x00015800010c7983 */ /* 0x001f220000300800 */
[----:B--2---:R-:W-:-:S02]  /*19220*/  PRMT R0, RZ, 0x7610, R0 ;  /* 0x00007610ff007816 */ /* 0x004fc40000000000 */
[----:B---3--:R-:W-:-:S04]  /*19230*/  @!P2 LOP3.LUT R9, R9, R8, RZ, 0x3c, !PT ;  /* 0x000000080909a212 */ /* 0x008fc800078e3cff */
[----:B------:R-:W-:-:S04]  /*19240*/  @!P2 LOP3.LUT R8, R9, R8, RZ, 0x3c, !PT ;  /* 0x000000080908a212 */ /* 0x000fc800078e3cff */
[----:B------:R-:W-:-:S05]  /*19250*/  @!P2 LOP3.LUT R9, R9, R8, RZ, 0x3c, !PT ;  /* 0x000000080909a212 */ /* 0x000fca00078e3cff */
[----:B------:R0:W2:Y:S04]  /*19260*/  @!P2 LDG.E.U16 R0, desc[UR8][R8.64] ;  /* 0x000000080800a981 */ /* 0x0000a8000c1e1500 */
[----:B------:R-:W3:Y:S01]  /*19270*/  LDL.LU R9, [R1+0x140] ;  /* 0x0001400001097983 */ /* 0x000ee20000300800 */
[----:B------:R-:W-:Y:S01]  /*19280*/  PRMT R17, RZ, 0x7610, R17 ;  /* 0x00007610ff117816 */ /* 0x000fe20000000011 */
[----:B0-----:R-:W-:Y:S02]  /*19290*/  @!P1 IMAD.MOV.U32 R8, RZ, RZ, R20 ;  /* 0x000000ffff089224 */ /* 0x001fe400078e0014 */
[----:B---3--:R4:W-:Y:S02]  /*192a0*/  STS.U16 [R15+UR5+0x1300], R9 ;  /* 0x001300090f007988 */ /* 0x0089e40008000405 */
[----:B----4-:R-:W-:-:S05]  /*192b0*/  @!P1 MOV R9, R29 ;  /* 0x0000001d00099202 */ /* 0x010fca0000000f00 */
[----:B------:R-:W3:Y:S04]  /*192c0*/  @!P1 LDG.E.U16 R17, desc[UR8][R8.64] ;  /* 0x0000000808119981 */ /* 0x000ee8000c1e1500 */
[----:B--2---:R0:W-:Y:S04]  /*192d0*/  STL [R1+0x54], R0 ;  /* 0x0000540001007387 */ /* 0x0041e80000100800 */
[----:B0-----:R-:W2:Y:S04]  /*192e0*/  LDL.LU R0, [R1+0x160] ;  /* 0x0001600001007983 */ /* 0x001ea80000300800 */
[----:B------:R-:W4:Y:S04]  /*192f0*/  LDL R20, [R1+0x870] ;  /* 0x0008700001147983 */ /* 0x000f280000100800 */
[----:B------:R-:W2:Y:S04]  /*19300*/  LDL.LU R29, [R1+0x164] ;  /* 0x00016400011d7983 */ /* 0x000ea80000300800 */
[----:B------:R-:W-:Y:S04]  /*19310*/  STS.U16 [R15+UR5+0x2200], R16 ;  /* 0x002200100f007988 */ /* 0x000fe80008000405 */
[----:B---3--:R0:W-:Y:S04]  /*19320*/  STL [R1+0x50], R17 ;  /* 0x0000501101007387 */ /* 0x0081e80000100800 */
[----:B0-----:R-:W3:Y:S04]  /*19330*/  LDL.LU R17, [R1+0x1270] ;  /* 0x0012700001117983 */ /* 0x001ee80000300800 */
[----:B------:R-:W2:Y:S04]  /*19340*/  LDL R8, [R1+0x964] ;  /* 0x0009640001087983 */ /* 0x000ea80000100800 */
[----:B------:R-:W2:Y:S04]  /*19350*/  LDL R9, [R1+0x968] ;  /* 0x0009680001097983 */ /* 0x000ea80000100800 */
[----:B------:R-:W3:Y:S01]  /*19360*/  LDL.LU R16, [R1+0x126c] ;  /* 0x00126c0001107983 */ /* 0x000ee20000300800 */
[----:B--2---:R-:W-:-:S04]  /*19370*/  @!P2 LOP3.LUT R9, R9, R8, RZ, 0x3c, !PT ;  /* 0x000000080909a212 */ /* 0x004fc800078e3cff */
[C---:B------:R-:W-:Y:S02]  /*19380*/  @!P2 LOP3.LUT R8, R9.reuse, R8, RZ, 0x3c, !PT ;  /* 0x000000080908a212 */ /* 0x040fe400078e3cff */
[----:B---3--:R-:W-:Y:S02]  /*19390*/  PRMT R16, RZ, 0x7610, R16 ;  /* 0x00007610ff107816 */ /* 0x008fe40000000010 */
        /* <DEDUP_REMOVED lines=11> */
[----:B------:R0:W-:Y:S04]  /*19450*/  STS.U16 [R15+UR5+0x2300], R14 ;  /* 0x0023000e0f007988 */ /* 0x0001e80008000405 */
[----:B0-----:R-:W2:Y:S04]  /*19460*/  LDL.LU R14, [R1+0x1264] ;  /* 0x00126400010e7983 */ /* 0x001ea80000300800 */
[----:B------:R-:W2:Y:S04]  /*19470*/  LDL R8, [R1+0x8e4] ;  /* 0x0008e40001087983 */ /* 0x000ea80000100800 */
[----:B------:R-:W2:Y:S04]  /*19480*/  LDL R9, [R1+0x8e8] ;  /* 0x0008e80001097983 */ /* 0x000ea80000100800 */
[----:B------:R-:W-:Y:S04]  /*19490*/  STS.U16 [R15+UR5+0x3200], R13 ;  /* 0x0032000d0f007988 */ /* 0x000fe80008000405 */
[----:B---3--:R0:W-:Y:S04]  /*194a0*/  STL [R1+0x48], R24 ;  /* 0x0000481801007387 */ /* 0x0081e80000100800 */
[----:B0-----:R-:W3:Y:S04]  /*194b0*/  LDL.LU R24, [R1+0x170] ;  /* 0x0001700001187983 */ /* 0x001ee80000300800 */
[----:B------:R-:W3:Y:S01]  /*194c0*/  LDL.LU R13, [R1+0x1260] ;  /* 0x00126000010d7983 */ /* 0x000ee20000300800 */
[----:B--2---:R-:W-:-:S04]  /*194d0*/  @!P2 LOP3.LUT R9, R9, R8, RZ, 0x3c, !PT ;  /* 0x000000080909a212 */ /* 0x004fc800078e3cff */
[----:B------:R-:W-:-:S04]  /*194e0*/  @!P2 LOP3.LUT R8, R9, R8, RZ, 0x3c, !PT ;  /* 0x000000080908a212 */ /* 0x000fc800078e3cff */
[----:B------:R-:W-:Y:S02]  /*194f0*/  @!P2 LOP3.LUT R9, R9, R8, RZ, 0x3c, !PT ;  /* 0x000000080909a212 */ /* 0x000fe400078e3cff */
[----:B---3--:R-:W-:-:S06]  /*19500*/  PRMT R13, RZ, 0x7610, R13 ;  /* 0x00007610ff0d7816 */ /* 0x008fcc000000000d */
[----:B------:R-:W2:Y:S04]  /*19510*/  @!P2 LDG.E.U16 R13, desc[UR8][R8.64] ;  /* 0x00000008080da981 */ /* 0x000ea8000c1e1500 */
[----:B--2---:R0:W-:Y:S04]  /*19520*/  STL [R1+0x44], R13 ;  /* 0x0000440d01007387 */ /* 0x0041e80000100800 */
[----:B0-----:R-:W2:Y:S04]  /*19530*/  LDL.LU R13, [R1+0x125c] ;  /* 0x00125c00010d7983 */ /* 0x001ea80000300800 */
[----:B------:R-:W3:Y:S04]  /*19540*/  LDL.LU R8, [R1+0x154] ;  /* 0x0001540001087983 */ /* 0x000ee80000300800 */
[----:B------:R-:W2:Y:S01]  /*19550*/  LDL R9, [R1+0x86c] ;  /* 0x00086c0001097983 */ /* 0x000ea20000100800 */
[----:B------:R-:W-:-:S03]  /*19560*/  PRMT R10, RZ, 0x7610, R10 ;  /* 0x00007610ff0a7816 */ /* 0x000fc6000000000a */
[----:B---3--:R4:W-:Y:S02]  /*19570*/  STS.U16 [R15+UR5+0x3300], R8 ;  /* 0x003300080f007988 */ /* 0x0089e40008000405 */
[----:B----4-:R-:W-:Y:S02]  /*19580*/  @!P1 IMAD.MOV.U32 R8, RZ, RZ, R20 ;  /* 0x000000ffff089224 */ /* 0x010fe400078e0014 */
[----:B------:R-:W3:Y:S04]  /*19590*/  LDL R20, [R1+0x76c] ;  /* 0x00076c0001147983 */ /* 0x000ee80000100800 */
[----:B--2---:R-:W2:Y:S04]  /*195a0*/  @!P1 LDG.E.U16 R10, desc[UR8][R8.64] ;  /* 0x00000008080a9981 */ /* 0x004ea8000c1e1500 */
[----:B------:R-:W-:Y:S04]  /*195b0*/  STS.U16 [R15+UR5+0x4200], R12 ;  /* 0x0042000c0f007988 */ /* 0x000fe80008000405 */
[----:B------:R-:W4:Y:S04]  /*195c0*/  LDL R8, [R1+0x864] ;  /* 0x0008640001087983 */ /* 0x000f280000100800 */
[----:B------:R-:W4:Y:S04]  /*195d0*/  LDL R9, [R1+0x868] ;  /* 0x0008680001097983 */ /* 0x000f280000100800 */
[----:B--2---:R0:W-:Y:S04]  /*195e0*/  STL [R1+0x40], R10 ;  /* 0x0000400a01007387 */ /* 0x0041e80000100800 */
[----:B0-----:R-:W2:Y:S04]  /*195f0*/  LDL R10, [R1+0x770] ;  /* 0x00077000010a7983 */ /* 0x001ea80000100800 */
[----:B------:R-:W2:Y:S01]  /*19600*/  LDL.LU R12, [R1+0x1258] ;  /* 0x00125800010c7983 */ /* 0x000ea20000300800 */
[----:B----4-:R-:W-:-:S04]  /*19610*/  @!P2 LOP3.LUT R9, R9, R8, RZ, 0x3c, !PT ;  /* 0x000000080909a212 */ /* 0x010fc800078e3cff */
[----:B------:R-:W-:-:S04]  /*19620*/  @!P2 LOP3.LUT R8, R9, R8, RZ, 0x3c, !PT ;  /* 0x000000080908a212 */ /* 0x000fc800078e3cff */
[----:B------:R-:W-:Y:S02]  /*19630*/  @!P2 LOP3.LUT R9, R9, R8, RZ, 0x3c, !PT ;  /* 0x000000080909a212 */ /* 0x000fe400078e3cff */
[----:B--2---:R-:W-:-:S06]  /*19640*/  PRMT R12, RZ, 0x7610, R12 ;  /* 0x00007610ff0c7816 */ /* 0x004fcc000000000c */
[----:B------:R-:W2:Y:S04]  /*19650*/  @!P2 LDG.E.U16 R12, desc[UR8][R8.64] ;  /* 0x00000008080ca981 */ /* 0x000ea8000c1e1500 */
[----:B--2---:R0:W-:Y:S04]  /*19660*/  STL [R1+0x3c], R12 ;  /* 0x00003c0c01007387 */ /* 0x0041e80000100800 */
[----:B0-----:R-:W2:Y:S04]  /*19670*/  LDL.LU R12, [R1+0x1254] ;  /* 0x00125400010c7983 */ /* 0x001ea80000300800 */
[----:B------:R-:W4:Y:S04]  /*19680*/  LDL R8, [R1+0x7ec] ;  /* 0x0007ec0001087983 */ /* 0x000f280000100800 */
[----:B------:R-:W4:Y:S01]  /*19690*/  LDL R9, [R1+0x7f0] ;  /* 0x0007f00001097983 */ /* 0x000f220000100800 */
[----:B------:R-:W-:-:S03]  /*196a0*/  PRMT R6, RZ, 0x7610, R6 ;  /* 0x00007610ff067816 */ /* 0x000fc60000000006 */
[----:B------:R0:W-:Y:S04]  /*196b0*/  STS.U16 [R15+UR5+0x4300], R0 ;  /* 0x004300000f007988 */ /* 0x0001e80008000405 */
[----:B0-----:R-:W2:Y:S01]  /*196c0*/  LDL.LU R0, [R1+0x1250] ;  /* 0x0012500001007983 */ /* 0x001ea20000300800 */
[----:B----4-:R-:W-:-:S04]  /*196d0*/  @!P1 LOP3.LUT R9, R9, R8, RZ, 0x3c, !PT ;  /* 0x0000000809099212 */ /* 0x010fc800078e3cff */
[----:B------:R-:W-:-:S04]  /*196e0*/  @!P1 LOP3.LUT R8, R9, R8, RZ, 0x3c, !PT ;  /* 0x0000000809089212 */ /* 0x000fc800078e3cff */
[----:B------:R-:W-:-:S05]  /*196f0*/  @!P1 LOP3.LUT R9, R9, R8, RZ, 0x3c, !PT ;  /* 0x0000000809099212 */ /* 0x000fca00078e3cff */
[----:B------:R0:W4:Y:S04]  /*19700*/  @!P1 LDG.E.U16 R6, desc[UR8][R8.64] ;  /* 0x0000000808069981 */ /* 0x000128000c1e1500 */
[----:B------:R-:W0:Y:S04]  /*19710*/  LDL R8, [R1+0x7e4] ;  /* 0x0007e40001087983 */ /* 0x000e280000100800 */
[----:B------:R-:W0:Y:S01]  /*19720*/  LDL R9, [R1+0x7e8] ;  /* 0x0007e80001097983 */ /* 0x000e220000100800 */
[----:B--2---:R-:W-:Y:S02]  /*19730*/  PRMT R0, RZ, 0x7610, R0 ;  /* 0x00007610ff007816 */ /* 0x004fe40000000000 */
[----:B0-----:R-:W-:-:S04]  /*19740*/  @!P2 LOP3.LUT R9, R9, R8, RZ, 0x3c, !PT ;  /* 0x000000080909a212 */ /* 0x001fc800078e3cff */
[----:B------:R-:W-:-:S04]  /*19750*/  @!P2 LOP3.LUT R8, R9, R8, RZ, 0x3c, !PT ;  /* 0x000000080908a212 */ /* 0x000fc800078e3cff */
[----:B------:R-:W-:-:S05]  /*19760*/  @!P2 LOP3.LUT R9, R9, R8, RZ, 0x3c, !PT ;  /* 0x000000080909a212 */ /* 0x000fca00078e3cff */
[----:B------:R-:W2:Y:S04]  /*19770*/  @!P2 LDG.E.U16 R0, desc[UR8][R8.64] ;  /* 0x000000080800a981 */ /* 0x000ea8000c1e1500 */
[----:B----4-:R0:W-:Y:S04]  /*19780*/  STL [R1+0x38], R6 ;  /* 0x0000380601007387 */ /* 0x0101e80000100800 */
[----:B------:R1:W-:Y:S04]  /*19790*/  STS.U16 [R15+UR5+0x5200], R29 ;  /* 0x0052001d0f007988 */ /* 0x0003e80008000405 */
[----:B0-----:R-:W4:Y:S04]  /*197a0*/  LDL R6, [R1+0x6f0] ;  /* 0x0006f00001067983 */ /* 0x001f280000100800 */
[----:B-1----:R-:W3:Y:S04]  /*197b0*/  LDL.LU R29, [R1+0x184] ;  /* 0x00018400011d7983 */ /* 0x002ee80000300800 */
[----:B--2---:R0:W-:Y:S04]  /*197c0*/  STL [R1+0x34], R0 ;  /* 0x0000340001007387 */ /* 0x0041e80000100800 */
[----:B0-----:R-:W2:Y:S04]  /*197d0*/  LDL.LU R0, [R1+0x124c] ;  /* 0x00124c0001007983 */ /* 0x001ea80000300800 */
[----:B------:R-:W2:Y:S01]  /*197e0*/  LDL.LU R9, [R1+0x168] ;  /* 0x0001680001097983 */ /* 0x000ea20000300800 */
[----:B------:R-:W-:Y:S01]  /*197f0*/  PRMT R13, RZ, 0x7610, R13 ;  /* 0x00007610ff0d7816 */ /* 0x000fe2000000000d */
[----:B------:R-:W-:-:S02]  /*19800*/  @!P1 IMAD.MOV.U32 R8, RZ, RZ, R10 ;  /* 0x000000ffff089224 */ /* 0x000fc400078e000a */
[----:B------:R-:W3:Y:S04]  /*19810*/  LDL R10, [R1+0x6e8] ;  /* 0x0006e800010a7983 */ /* 0x000ee80000100800 */
[----:B--2---:R3:W-:Y:S02]  /*19820*/  STS.U16 [R15+UR5+0x5300], R9 ;  /* 0x005300090f007988 */ /* 0x0047e40008000405 */
[----:B---3--:R-:W-:-:S05]  /*19830*/  @!P1 IMAD.MOV.U32 R9, RZ, RZ, R20 ;  /* 0x000000ffff099224 */ /* 0x008fca00078e0014 */
[----:B------:R0:W2:Y:S04]  /*19840*/  @!P1 LDG.E.U16 R13, desc[UR8][R8.64] ;  /* 0x00000008080d9981 */ /* 0x0000a8000c1e1500 */
[----:B------:R-:W0:Y:S04]  /*19850*/  LDL R8, [R1+0x764] ;  /* 0x0007640001087983 */ /* 0x000e280000100800 */
[----:B------:R-:W0:Y:S01]  /*19860*/  LDL R9, [R1+0x768] ;  /* 0x0007680001097983 */ /* 0x000e220000100800 */
[----:B------:R-:W-:Y:S02]  /*19870*/  PRMT R0, RZ, 0x7610, R0 ;  /* 0x00007610ff007816 */ /* 0x000fe40000000000 */
[----:B0-----:R-:W-:-:S04]  /*19880*/  @!P2 LOP3.LUT R9, R9, R8, RZ, 0x3c, !PT ;  /* 0x000000080909a212 */ /* 0x001fc800078e3cff */
[----:B------:R-:W-:-:S04]  /*19890*/  @!P2 LOP3.LUT R8, R9, R8, RZ, 0x3c, !PT ;  /* 0x000000080908a212 */ /* 0x000fc800078e3cff */
[----:B------:R-:W-:-:S05]  /*198a0*/  @!P2 LOP3.LUT R9, R9, R8, RZ, 0x3c, !PT ;  /* 0x000000080909a212 */ /* 0x000fca00078e3cff */
[----:B------:R-:W3:Y:S04]  /*198b0*/  @!P2 LDG.E.U16 R0, desc[UR8][R8.64] ;  /* 0x000000080800a981 */ /* 0x000ee8000c1e1500 */
[----:B--2---:R0:W-:Y:S04]  /*198c0*/  STL [R1+0x30], R13 ;  /* 0x0000300d01007387 */ /* 0x0041e80000100800 */
[----:B------:R1:W-:Y:S04]  /*198d0*/  STS.U16 [R15+UR5+0x6200], R24 ;  /* 0x006200180f007988 */ /* 0x0003e80008000405 */
[----:B0-----:R-:W2:Y:S04]  /*198e0*/  LDL.LU R13, [R1+0x188] ;  /* 0x00018800010d7983 */ /* 0x001ea80000300800 */
[----:B------:R-:W2:Y:S04]  /*198f0*/  LDL R20, [R1+0x670] ;  /* 0x0006700001147983 */ /* 0x000ea80000100800 */
[----:B-1----:R-:W2:Y:S04]  /*19900*/  LDL.LU R24, [R1+0x18c] ;  /* 0x00018c0001187983 */ /* 0x002ea80000300800 */
[----:B---3--:R0:W-:Y:S04]  /*19910*/  STL [R1+0x2c], R0 ;  /* 0x00002c0001007387 */ /* 0x0081e80000100800 */
[----:B0-----:R-:W3:Y:S04]  /*19920*/  LDL.LU R0, [R1+0x1248] ;  /* 0x0012480001007983 */ /* 0x001ee80000300800 */
[----:B------:R-:W2:Y:S04]  /*19930*/  LDL.LU R8, [R1+0x174] ;  /* 0x0001740001087983 */ /* 0x000ea80000300800 */
[----:B------:R-:W3:Y:S01]  /*19940*/  LDL R9, [R1+0x6ec] ;  /* 0x0006ec0001097983 */ /* 0x000ee20000100800 */
[----:B------:R-:W-:-:S03]  /*19950*/  PRMT R11, RZ, 0x7610, R11 ;  /* 0x00007610ff0b7816 */ /* 0x000fc6000000000b */
[----:B--2---:R4:W-:Y:S02]  /*19960*/  STS.U16 [R15+UR5+0x6300], R8 ;  /* 0x006300080f007988 */ /* 0x0049e40008000405 */
[----:B----4-:R-:W-:Y:S02]  /*19970*/  @!P1 IMAD.MOV.U32 R8, RZ, RZ, R6 ;  /* 0x000000ffff089224 */ /* 0x010fe400078e0006 */
[----:B------:R-:W2:Y:S04]  /*19980*/  LDL R6, [R1+0x668] ;  /* 0x0006680001067983 */ /* 0x000ea80000100800 */
[----:B---3--:R0:W3:Y:S04]  /*19990*/  @!P1 LDG.E.U16 R11, desc[UR8][R8.64] ;  /* 0x00000008080b9981 */ /* 0x0080e8000c1e1500 */
[----:B------:R-:W4:Y:S04]  /*199a0*/  LDL.LU R8, [R1+0x178] ;  /* 0x0001780001087983 */ /* 0x000f280000300800 */
[----:B------:R-:W2:Y:S01]  /*199b0*/  LDL R9, [R1+0x6e4] ;  /* 0x0006e40001097983 */ /* 0x000ea20000100800 */
[----:B------:R-:W-:-:S03]  /*199c0*/  PRMT R0, RZ, 0x7610, R0 ;  /* 0x00007610ff007816 */ /* 0x000fc60000000000 */
[----:B----4-:R0:W-:Y:S02]  /*199d0*/  STS.U16 [R15+UR5+0x7200], R8 ;  /* 0x007200080f007988 */ /* 0x0101e40008000405 */
[----:B0-----:R-:W-:-:S05]  /*199e0*/  @!P2 IMAD.MOV.U32 R8, RZ, RZ, R10 ;  /* 0x000000ffff08a224 */ /* 0x001fca00078e000a */
[----:B--2---:R-:W2:Y:S04]  /*199f0*/  @!P2 LDG.E.U16 R0, desc[UR8][R8.64] ;  /* 0x000000080800a981 */ /* 0x004ea8000c1e1500 */
[----:B---3--:R0:W-:Y:S04]  /*19a00*/  STL [R1+0x28], R11 ;  /* 0x0000280b01007387 */ /* 0x0081e80000100800 */
[----:B0-----:R-:W3:Y:S04]  /*19a10*/  LDL.LU R11, [R1+0x194] ;  /* 0x00019400010b7983 */ /* 0x001ee80000300800 */
[----:B------:R-:W4:Y:S04]  /*19a20*/  LDL.LU R10, [R1+0x198] ;  /* 0x00019800010a7983 */ /* 0x000f280000300800 */
[----:B--2---:R0:W-:Y:S04]  /*19a30*/  STL [R1+0x24], R0 ;  /* 0x0000240001007387 */ /* 0x0041e80000100800 */
[----:B0-----:R-:W2:Y:S04]  /*19a40*/  LDL.LU R0, [R1+0x1244] ;  /* 0x0012440001007983 */ /* 0x001ea80000300800 */
[----:B------:R-:W2:Y:S04]  /*19a50*/  LDL.LU R8, [R1+0x17c] ;  /* 0x00017c0001087983 */ /* 0x000ea80000300800 */
[----:B------:R-:W3:Y:S01]  /*19a60*/  LDL R9, [R1+0x66c] ;  /* 0x00066c0001097983 */ /* 0x000ee20000100800 */
[----:B------:R-:W-:-:S03]  /*19a70*/  PRMT R12, RZ, 0x7610, R12 ;  /* 0x00007610ff0c7816 */ /* 0x000fc6000000000c */
[----:B--2---:R0:W-:Y:S02]  /*19a80*/  STS.U16 [R15+UR5+0x7300], R8 ;  /* 0x007300080f007988 */ /* 0x0041e40008000405 */
[----:B0-----:R-:W-:Y:S01]  /*19a90*/  @!P1 IMAD.MOV.U32 R8, RZ, RZ, R20 ;  /* 0x000000ffff089224 */ /* 0x001fe200078e0014 */
[----:B------:R-:W-:Y:S01]  /*19aa0*/  PRMT R4, RZ, 0x7610, R4 ;  /* 0x00007610ff047816 */ /* 0x000fe20000000004 */
[----:B------:R-:W2:Y:S04]  /*19ab0*/  LDL R20, [R1+0x5e4] ;  /* 0x0005e40001147983 */ /* 0x000ea80000100800 */
[----:B---3--:R0:W3:Y:S04]  /*19ac0*/  @!P1 LDG.E.U16 R12, desc[UR8][R8.64] ;  /* 0x00000008080c9981 */ /* 0x0080e8000c1e1500 */
[----:B------:R-:W2:Y:S01]  /*19ad0*/  LDL R9, [R1+0x664] ;  /* 0x0006640001097983 */ /* 0x000ea20000100800 */
[----:B0-----:R-:W-:-:S03]  /*19ae0*/  @!P2 IMAD.MOV.U32 R8, RZ, RZ, R6 ;  /* 0x000000ffff08a224 */ /* 0x001fc600078e0006 */
[----:B------:R-:W-:Y:S04]  /*19af0*/  STS.U16 [R15+UR5+0x8200], R29 ;  /* 0x0082001d0f007988 */ /* 0x000fe80008000405 */
[----:B---3--:R0:W-:Y:S04]  /*19b00*/  STL [R1+0x20], R12 ;  /* 0x0000200c01007387 */ /* 0x0081e80000100800 */
[----:B0-----:R-:W3:Y:S04]  /*19b10*/  LDL R12, [R1+0x5e8] ;  /* 0x0005e800010c7983 */ /* 0x001ee80000100800 */
[----:B------:R-:W3:Y:S04]  /*19b20*/  LDL.LU R29, [R1+0x1a4] ;  /* 0x0001a400011d7983 */ /* 0x000ee80000300800 */
[----:B--2---:R0:W2:Y:S01]  /*19b30*/  @!P2 LDG.E.U16 R4, desc[UR8][R8.64] ;  /* 0x000000080804a981 */ /* 0x0040a2000c1e1500 */
[----:B------:R-:W-:-:S02]  /*19b40*/  PRMT R28, RZ, 0x7610, R28 ;  /* 0x00007610ff1c7816 */ /* 0x000fc4000000001c */
[----:B------:R-:W-:Y:S01]  /*19b50*/  PRMT R7, RZ, 0x7610, R7 ;  /* 0x00007610ff077816 */ /* 0x000fe20000000007 */
[----:B------:R-:W2:Y:S04]  /*19b60*/  LDL R6, [R1+0x56c] ;  /* 0x00056c0001067983 */ /* 0x000ea80000100800 */
[----:B------:R-:W0:Y:S04]  /*19b70*/  LDL R8, [R1+0x5ec] ;  /* 0x0005ec0001087983 */ /* 0x000e280000100800 */
[----:B------:R-:W0:Y:S02]  /*19b80*/  LDL R9, [R1+0x5f0] ;  /* 0x0005f00001097983 */ /* 0x000e240000100800 */
[----:B0-----:R-:W-:-:S04]  /*19b90*/  @!P1 LOP3.LUT R9, R9, R8, RZ, 0x3c, !PT ;  /* 0x0000000809099212 */ /* 0x001fc800078e3cff */
[----:B------:R-:W-:-:S04]  /*19ba0*/  @!P1 LOP3.LUT R8, R9, R8, RZ, 0x3c, !PT ;  /* 0x0000000809089212 */ /* 0x000fc800078e3cff */
[----:B------:R-:W-:-:S05]  /*19bb0*/  @!P1 LOP3.LUT R9, R9, R8, RZ, 0x3c, !PT ;  /* 0x0000000809099212 */ /* 0x000fca00078e3cff */
[----:B------:R3:W4:Y:S02]  /*19bc0*/  @!P1 LDG.E.U16 R28, desc[UR8][R8.64] ;  /* 0x00000008081c9981 */ /* 0x000724000c1e1500 */
[----:B---3--:R-:W-:Y:S02]  /*19bd0*/  @!P2 IMAD.MOV.U32 R8, RZ, RZ, R12 ;  /* 0x000000ffff08a224 */ /* 0x008fe400078e000c */
[----:B------:R-:W-:-:S05]  /*19be0*/  @!P2 IMAD.MOV.U32 R9, RZ, RZ, R20 ;  /* 0x000000ffff09a224 */ /* 0x000fca00078e0014 */
[----:B------:R0:W3:Y:S04]  /*19bf0*/  @!P2 LDG.E.U16 R7, desc[UR8][R8.64] ;  /* 0x000000080807a981 */ /* 0x0000e8000c1e1500 */
[----:B--2---:R1:W-:Y:S04]  /*19c00*/  STL [R1+0x1c], R4 ;  /* 0x00001c0401007387 */ /* 0x0043e80000100800 */
[----:B------:R2:W-:Y:S04]  /*19c10*/  STS.U16 [R15+UR5+0x8300], R13 ;  /* 0x0083000d0f007988 */ /* 0x0005e80008000405 */
[----:B-1----:R-:W3:Y:S04]  /*19c20*/  LDL R4, [R1+0x570] ;  /* 0x0005700001047983 */ /* 0x002ee80000100800 */
[----:B--2---:R-:W2:Y:S04]  /*19c30*/  LDL.LU R13, [R1+0x1a8] ;  /* 0x0001a800010d7983 */ /* 0x004ea80000300800 */
[----:B------:R1:W-:Y:S01]  /*19c40*/  STS.U16 [R15+UR5+0x9200], R24 ;  /* 0x009200180f007988 */ /* 0x0003e20008000405 */
[----:B0-----:R-:W-:-:S03]  /*19c50*/  @!P1 IMAD.MOV.U32 R9, RZ, RZ, R6 ;  /* 0x000000ffff099224 */ /* 0x001fc600078e0006 */
[----:B------:R-:W-:Y:S04]  /*19c60*/  STS.U16 [R15+UR5+0x9300], R11 ;  /* 0x0093000b0f007988 */ /* 0x000fe80008000405 */
[----:B----4-:R0:W-:Y:S04]  /*19c70*/  STL [R1+0x18], R28 ;  /* 0x0000181c01007387 */ /* 0x0101e80000100800 */
[----:B-1----:R-:W4:Y:S04]  /*19c80*/  LDL R24, [R1+0x568] ;  /* 0x0005680001187983 */ /* 0x002f280000100800 */
[----:B------:R-:W2:Y:S04]  /*19c90*/  LDL R20, [R1+0x4ec] ;  /* 0x0004ec0001147983 */ /* 0x000ea80000100800 */
[----:B0-----:R-:W2:Y:S04]  /*19ca0*/  LDL R28, [R1+0x564] ;  /* 0x00056400011c7983 */ /* 0x001ea80000100800 */
[----:B---3--:R0:W-:Y:S04]  /*19cb0*/  STL [R1+0x14], R7 ;  /* 0x0000140701007387 */ /* 0x0081e80000100800 */
[----:B0-----:R-:W3:Y:S04]  /*19cc0*/  LDL R7, [R1+0x4f0] ;  /* 0x0004f00001077983 */ /* 0x001ee80000100800 */
[----:B------:R-:W3:Y:S04]  /*19cd0*/  LDL.LU R12, [R1+0x1ac] ;  /* 0x0001ac00010c7983 */ /* 0x000ee80000300800 */
[----:B------:R-:W3:Y:S04]  /*19ce0*/  LDL R11, [R1+0x4e4] ;  /* 0x0004e400010b7983 */ /* 0x000ee80000100800 */
[----:B------:R-:W3:Y:S01]  /*19cf0*/  LDL R6, [R1+0x4e8] ;  /* 0x0004e80001067983 */ /* 0x000ee20000100800 */
[----:B------:R-:W-:Y:S01]  /*19d00*/  PRMT R3, RZ, 0x7610, R3 ;  /* 0x00007610ff037816 */ /* 0x000fe20000000003 */
[----:B------:R-:W-:Y:S01]  /*19d10*/  @!P1 IMAD.MOV.U32 R8, RZ, RZ, R4 ;  /* 0x000000ffff089224 */ /* 0x000fe200078e0004 */
[----:B------:R-:W-:Y:S01]  /*19d20*/  PRMT R14, RZ, 0x7610, R14 ;  /* 0x00007610ff0e7816 */ /* 0x000fe2000000000e */
[----:B------:R-:W3:Y:S04]  /*19d30*/  LDL R4, [R1+0x46c] ;  /* 0x00046c0001047983 */ /* 0x000ee80000100800 */
[----:B------:R4:W3:Y:S01]  /*19d40*/  @!P1 LDG.E.U16 R3, desc[UR8][R8.64] ;  /* 0x0000000808039981 */ /* 0x0008e2000c1e1500 */
[----:B------:R-:W-:-:S02]  /*19d50*/  PRMT R2, RZ, 0x7610, R2 ;  /* 0x00007610ff027816 */ /* 0x000fc40000000002 */
[----:B------:R-:W-:Y:S01]  /*19d60*/  PRMT R5, RZ, 0x7610, R5 ;  /* 0x00007610ff057816 */ /* 0x000fe20000000005 */
[----:B----4-:R-:W-:Y:S02]  /*19d70*/  @!P2 IMAD.MOV.U32 R8, RZ, RZ, R24 ;  /* 0x000000ffff08a224 */ /* 0x010fe400078e0018 */
[----:B--2---:R-:W-:-:S05]  /*19d80*/  @!P2 IMAD.MOV.U32 R9, RZ, RZ, R28 ;  /* 0x000000ffff09a224 */ /* 0x004fca00078e001c */
[----:B------:R3:W2:Y:S02]  /*19d90*/  @!P2 LDG.E.U16 R14, desc[UR8][R8.64] ;  /* 0x00000008080ea981 */ /* 0x0006a4000c1e1500 */
[----:B---3--:R-:W-:Y:S02]  /*19da0*/  @!P1 IMAD.MOV.U32 R8, RZ, RZ, R7 ;  /* 0x000000ffff089224 */ /* 0x008fe400078e0007 */
[----:B------:R-:W-:-:S05]  /*19db0*/  @!P1 IMAD.MOV.U32 R9, RZ, RZ, R20 ;  /* 0x000000ffff099224 */ /* 0x000fca00078e0014 */
[----:B------:R0:W3:Y:S02]  /*19dc0*/  @!P1 LDG.E.U16 R2, desc[UR8][R8.64] ;  /* 0x0000000808029981 */ /* 0x0000e4000c1e1500 */
[----:B0-----:R-:W-:Y:S01]  /*19dd0*/  @!P2 MOV R8, R6 ;  /* 0x000000060008a202 */ /* 0x001fe20000000f00 */
[----:B------:R-:W-:-:S05]  /*19de0*/  @!P2 IMAD.MOV.U32 R9, RZ, RZ, R11 ;  /* 0x000000ffff09a224 */ /* 0x000fca00078e000b */
[----:B------:R-:W4:Y:S04]  /*19df0*/  @!P2 LDG.E.U16 R5, desc[UR8][R8.64] ;  /* 0x000000080805a981 */ /* 0x000f28000c1e1500 */
[----:B------:R0:W-:Y:S04]  /*19e00*/  STL [R1+0x10], R3 ;  /* 0x0000100301007387 */ /* 0x0001e80000100800 */
[----:B------:R1:W-:Y:S04]  /*19e10*/  STS.U16 [R15+UR5+0xa200], R10 ;  /* 0x00a2000a0f007988 */ /* 0x0003e80008000405 */
[----:B------:R1:W-:Y:S04]  /*19e20*/  STS.U16 [R15+UR5+0xa300], R0 ;  /* 0x00a300000f007988 */ /* 0x0003e80008000405 */
[----:B0-----:R-:W4:Y:S04]  /*19e30*/  LDL R3, [R1+0x470] ;  /* 0x0004700001037983 */ /* 0x001f280000100800 */
[----:B-1----:R-:W4:Y:S04]  /*19e40*/  LDL.LU R10, [R1+0x1b4] ;  /* 0x0001b400010a7983 */ /* 0x002f280000300800 */
[----:B------:R-:W4:Y:S04]  /*19e50*/  LDL.LU R0, [R1+0x1240] ;  /* 0x0012400001007983 */ /* 0x000f280000300800 */
[----:B--2---:R0:W-:Y:S04]  /*19e60*/  STL [R1+0xc], R14 ;  /* 0x00000c0e01007387 */ /* 0x0041e80000100800 */
[----:B0-----:R-:W2:Y:S04]  /*19e70*/  LDL.LU R14, [R1+0x1b8] ;  /* 0x0001b800010e7983 */ /* 0x001ea80000300800 */
[----:B------:R-:W2:Y:S04]  /*19e80*/  LDL R7, [R1+0x464] ;  /* 0x0004640001077983 */ /* 0x000ea80000100800 */
[----:B---3--:R0:W-:Y:S04]  /*19e90*/  STL [R1+0x8], R2 ;  /* 0x0000080201007387 */ /* 0x0081e80000100800 */
[----:B0-----:R-:W3:Y:S04]  /*19ea0*/  LDL R2, [R1+0x468] ;  /* 0x0004680001027983 */ /* 0x001ee80000100800 */
[----:B------:R-:W3:Y:S04]  /*19eb0*/  LDL.LU R11, [R1+0x1bc] ;  /* 0x0001bc00010b7983 */ /* 0x000ee80000300800 */
[----:B------:R-:W3:Y:S04]  /*19ec0*/  LDL R6, [R1+0x3ec] ;  /* 0x0003ec0001067983 */ /* 0x000ee80000100800 */
[----:B----4-:R0:W-:Y:S04]  /*19ed0*/  STL [R1+0x4], R5 ;  /* 0x0000040501007387 */ /* 0x0101e80000100800 */
[----:B0-----:R-:W4:Y:S01]  /*19ee0*/  LDL R5, [R1+0x3f0] ;  /* 0x0003f00001057983 */ /* 0x001f220000100800 */
[----:B------:R-:W-:-:S02]  /*19ef0*/  @!P1 IMAD.MOV.U32 R8, RZ, RZ, R3 ;  /* 0x000000ffff089224 */ /* 0x000fc400078e0003 */
[----:B------:R-:W-:Y:S01]  /*19f00*/  @!P1 IMAD.MOV.U32 R9, RZ, RZ, R4 ;  /* 0x000000ffff099224 */ /* 0x000fe200078e0004 */
[----:B------:R-:W-:Y:S02]  /*19f10*/  PRMT R26, RZ, 0x7610, R26 ;  /* 0x00007610ff1a7816 */ /* 0x000fe4000000001a */
[----:B------:R-:W-:Y:S01]  /*19f20*/  PRMT R18, RZ, 0x7610, R18 ;  /* 0x00007610ff127816 */ /* 0x000fe20000000012 */
[----:B------:R-:W-:Y:S01]  /*19f30*/  STS.U16 [R15+UR5+0xb200], R29 ;  /* 0x00b2001d0f007988 */ /* 0x000fe20008000405 */
[----:B------:R-:W-:-:S03]  /*19f40*/  PRMT R0, RZ, 0x7610, R0 ;  /* 0x00007610ff007816 */ /* 0x000fc60000000000 */
[----:B------:R-:W4:Y:S04]  /*19f50*/  LDL R3, [R1+0x3e8] ;  /* 0x0003e80001037983 */ /* 0x000f280000100800 */
[----:B------:R2:W4:Y:S02]  /*19f60*/  @!P1 LDG.E.U16 R0, desc[UR8][R8.64] ;  /* 0x0000000808009981 */ /* 0x000524000c1e1500 */
[----:B--2---:R-:W-:Y:S02]  /*19f70*/  @!P2 IMAD.MOV.U32 R9, RZ, RZ, R7 ;  /* 0x000000ffff09a224 */ /* 0x004fe400078e0007 */
[----:B---3--:R-:W-:-:S05]  /*19f80*/  @!P2 IMAD.MOV.U32 R8, RZ, RZ, R2 ;  /* 0x000000ffff08a224 */ /* 0x008fca00078e0002 */
[----:B------:R0:W2:Y:S02]  /*19f90*/  @!P2 LDG.E.U16 R26, desc[UR8][R8.64] ;  /* 0x00000008081aa981 */ /* 0x0000a4000c1e1500 */
[----:B0-----:R-:W-:Y:S02]  /*19fa0*/  @!P1 IMAD.MOV.U32 R9, RZ, RZ, R6 ;  /* 0x000000ffff099224 */ /* 0x001fe400078e0006 */
[----:B----4-:R-:W-:-:S05]  /*19fb0*/  @!P1 IMAD.MOV.U32 R8, RZ, RZ, R5 ;  /* 0x000000ffff089224 */ /* 0x010fca00078e0005 */
[----:B------:R-:W3:Y:S04]  /*19fc0*/  @!P1 LDG.E.U16 R18, desc[UR8][R8.64] ;  /* 0x0000000808129981 */ /* 0x000ee8000c1e1500 */
[----:B------:R0:W-:Y:S04]  /*19fd0*/  STS.U16 [R15+UR5+0xb300], R13 ;  /* 0x00b3000d0f007988 */ /* 0x0001e80008000405 */
[----:B0-----:R-:W4:Y:S04]  /*19fe0*/  LDL.LU R13, [R1+0x1c4] ;  /* 0x0001c400010d7983 */ /* 0x001f280000300800 */
[----:B------:R-:W-:Y:S04]  /*19ff0*/  STL [R1+0x11c4], R0 ;  /* 0x0011c40001007387 */ /* 0x000fe80000100800 */
[----:B------:R-:W4:Y:S04]  /*1a000*/  LDL R4, [R1+0x3e4] ;  /* 0x0003e40001047983 */ /* 0x000f280000100800 */
[----:B------:R0:W-:Y:S04]  /*1a010*/  STS.U16 [R15+UR5+0xc200], R12 ;  /* 0x00c2000c0f007988 */ /* 0x0001e80008000405 */
[----:B0-----:R-:W4:Y:S04]  /*1a020*/  LDL.LU R12, [R1+0x1c8] ;  /* 0x0001c800010c7983 */ /* 0x001f280000300800 */
[----:B------:R-:W4:Y:S04]  /*1a030*/  LDL R2, [R1+0x36c] ;  /* 0x00036c0001027983 */ /* 0x000f280000100800 */
[----:B------:R-:W4:Y:S04]  /*1a040*/  LDL R0, [R1+0x370] ;  /* 0x0003700001007983 */ /* 0x000f280000100800 */
[----:B--2---:R-:W-:Y:S04]  /*1a050*/  STL [R1+0x11c8], R26 ;  /* 0x0011c81a01007387 */ /* 0x004fe80000100800 */
[----:B------:R-:W2:Y:S04]  /*1a060*/  LDL.LU R20, [R1+0x1d0] ;  /* 0x0001d00001147983 */ /* 0x000ea80000300800 */
[----:B------:R-:W2:Y:S04]  /*1a070*/  LDL R5, [R1+0x368] ;  /* 0x0003680001057983 */ /* 0x000ea80000100800 */
[----:B---3--:R-:W-:Y:S04]  /*1a080*/  STL [R1+0x11cc], R18 ;  /* 0x0011cc1201007387 */ /* 0x008fe80000100800 */
[----:B------:R-:W3:Y:S01]  /*1a090*/  LDL R6, [R1+0x364] ;  /* 0x0003640001067983 */ /* 0x000ee20000100800 */
[----:B------:R-:W-:Y:S01]  /*1a0a0*/  PRMT R16, RZ, 0x7610, R16 ;  /* 0x00007610ff107816 */ /* 0x000fe20000000010 */
[----:B------:R-:W-:-:S02]  /*1a0b0*/  @!P2 IMAD.MOV.U32 R8, RZ, RZ, R3 ;  /* 0x000000ffff08a224 */ /* 0x000fc400078e0003 */
[----:B------:R-:W-:Y:S04]  /*1a0c0*/  STS.U16 [R15+UR5+0xc300], R10 ;  /* 0x00c3000a0f007988 */ /* 0x000fe80008000405 */
[----:B------:R0:W-:Y:S04]  /*1a0d0*/  STS.U16 [R15+UR5+0xd200], R14 ;  /* 0x00d2000e0f007988 */ /* 0x0001e80008000405 */
[----:B------:R1:W-:Y:S04]  /*1a0e0*/  STS.U16 [R15+UR5+0xd300], R11 ;  /* 0x00d3000b0f007988 */ /* 0x0003e80008000405 */
[----:B------:R-:W3:Y:S01]  /*1a0f0*/  LDL R3, [R1+0x2f0] ;  /* 0x0002f00001037983 */ /* 0x000ee20000100800 */
[----:B----4-:R-:W-:-:S03]  /*1a100*/  @!P2 IMAD.MOV.U32 R9, RZ, RZ, R4 ;  /* 0x000000ffff09a224 */ /* 0x010fc600078e0004 */
[----:B------:R-:W4:Y:S04]  /*1a110*/  LDL R4, [R1+0x2ec] ;  /* 0x0002ec0001047983 */ /* 0x000f280000100800 */
[----:B------:R1:W4:Y:S04]  /*1a120*/  @!P2 LDG.E.U16 R16, desc[UR8][R8.64] ;  /* 0x000000080810a981 */ /* 0x000328000c1e1500 */
[----:B0-----:R-:W4:Y:S01]  /*1a130*/  LDL.LU R14, [R1+0x1cc] ;  /* 0x0001cc00010e7983 */ /* 0x001f220000300800 */
[----:B-1----:R-:W-:Y:S01]  /*1a140*/  PRMT R8, RZ, 0x7610, R8 ;  /* 0x00007610ff087816 */ /* 0x002fe20000000008 */
[----:B------:R-:W-:-:S02]  /*1a150*/  @!P1 IMAD.MOV.U32 R11, RZ, RZ, R2 ;  /* 0x000000ffff0b9224 */ /* 0x000fc400078e0002 */
[----:B------:R-:W-:Y:S01]  /*1a160*/  @!P1 IMAD.MOV.U32 R10, RZ, RZ, R0 ;  /* 0x000000ffff0a9224 */ /* 0x000fe200078e0000 */
[----:B------:R-:W-:-:S04]  /*1a170*/  PRMT R9, RZ, 0x7610, R9 ;  /* 0x00007610ff097816 */ /* 0x000fc80000000009 */
[----:B------:R2:W4:Y:S02]  /*1a180*/  @!P1 LDG.E.U16 R8, desc[UR8][R10.64] ;  /* 0x000000080a089981 */ /* 0x000524000c1e1500 */
[----:B--2---:R-:W-:Y:S02]  /*1a190*/  @!P2 IMAD.MOV.U32 R10, RZ, RZ, R5 ;  /* 0x000000ffff0aa224 */ /* 0x004fe400078e0005 */
[----:B---3--:R-:W-:-:S05]  /*1a1a0*/  @!P2 IMAD.MOV.U32 R11, RZ, RZ, R6 ;  /* 0x000000ffff0ba224 */ /* 0x008fca00078e0006 */
[----:B------:R0:W2:Y:S04]  /*1a1b0*/  @!P2 LDG.E.U16 R9, desc[UR8][R10.64] ;  /* 0x000000080a09a981 */ /* 0x0000a8000c1e1500 */
[----:B------:R-:W-:Y:S04]  /*1a1c0*/  STS.U16 [R15+UR5+0xe200], R13 ;  /* 0x00e2000d0f007988 */ /* 0x000fe80008000405 */
[----:B------:R1:W-:Y:S01]  /*1a1d0*/  STS.U16 [R15+UR5+0xe300], R12 ;  /* 0x00e3000c0f007988 */ /* 0x0003e20008000405 */
[----:B0-----:R-:W-:-:S03]  /*1a1e0*/  PRMT R10, RZ, 0x7610, R10 ;  /* 0x00007610ff0a7816 */ /* 0x001fc6000000000a */
[----:B----4-:R-:W-:Y:S04]  /*1a1f0*/  STL [R1+0x11d0], R16 ;  /* 0x0011d01001007387 */ /* 0x010fe80000100800 */
[----:B------:R-:W3:Y:S04]  /*1a200*/  LDL R2, [R1+0x2e4] ;  /* 0x0002e40001027983 */ /* 0x000ee80000100800 */
[----:B------:R-:W4:Y:S01]  /*1a210*/  LDL R0, [R1+0x2e8] ;  /* 0x0002e80001007983 */ /* 0x000f220000100800 */
[----:B-1----:R-:W-:Y:S02]  /*1a220*/  @!P1 IMAD.MOV.U32 R12, RZ, RZ, R3 ;  /* 0x000000ffff0c9224 */ /* 0x002fe400078e0003 */
[----:B------:R-:W-:-:S05]  /*1a230*/  @!P1 IMAD.MOV.U32 R13, RZ, RZ, R4 ;  /* 0x000000ffff0d9224 */ /* 0x000fca00078e0004 */
[----:B------:R3:W4:Y:S04]  /*1a240*/  @!P1 LDG.E.U16 R10, desc[UR8][R12.64] ;  /* 0x000000080c0a9981 */ /* 0x000728000c1e1500 */
[----:B------:R0:W-:Y:S04]  /*1a250*/  STL [R1+0x11d4], R8 ;  /* 0x0011d40801007387 */ /* 0x0001e80000100800 */
[----:B------:R-:W4:Y:S04]  /*1a260*/  LDL.LU R24, [R1+0x1f4] ;  /* 0x0001f40001187983 */ /* 0x000f280000300800 */
[----:B--2---:R-:W-:Y:S04]  /*1a270*/  STL [R1+0x11d8], R9 ;  /* 0x0011d80901007387 */ /* 0x004fe80000100800 */
[----:B0-----:R-:W2:Y:S04]  /*1a280*/  LDL R8, [R1+0x26c] ;  /* 0x00026c0001087983 */ /* 0x001ea80000100800 */
[----:B------:R-:W2:Y:S01]  /*1a290*/  LDL R6, [R1+0x270] ;  /* 0x0002700001067983 */ /* 0x000ea20000100800 */
[----:B------:R-:W-:-:S03]  /*1a2a0*/  PRMT R11, RZ, 0x7610, R11 ;  /* 0x00007610ff0b7816 */ /* 0x000fc6000000000b */
[----:B------:R0:W-:Y:S04]  /*1a2b0*/  STS.U16 [R15+UR5+0xf200], R20 ;  /* 0x00f200140f007988 */ /* 0x0001e80008000405 */
[----:B------:R2:W-:Y:S04]  /*1a2c0*/  STS.U16 [R15+UR5+0xf300], R14 ;  /* 0x00f3000e0f007988 */ /* 0x0005e80008000405 */
[----:B------:R-:W2:Y:S01]  /*1a2d0*/  LDL.LU R29, [R1+0x1f0] ;  /* 0x0001f000011d7983 */ /* 0x000ea20000300800 */
[----:B---3--:R-:W-:Y:S01]  /*1a2e0*/  @!P2 IMAD.MOV.U32 R13, RZ, RZ, R2 ;  /* 0x000000ffff0da224 */ /* 0x008fe200078e0002 */
[----:B----4-:R-:W-:-:S05]  /*1a2f0*/  @!P2 MOV R12, R0 ;  /* 0x00000000000ca202 */ /* 0x010fca0000000f00 */
[----:B------:R1:W3:Y:S04]  /*1a300*/  @!P2 LDG.E.U16 R11, desc[UR8][R12.64] ;  /* 0x000000080c0ba981 */ /* 0x0002e8000c1e1500 */
[----:B------:R-:W-:Y:S04]  /*1a310*/  STL [R1+0x11dc], R10 ;  /* 0x0011dc0a01007387 */ /* 0x000fe80000100800 */
[----:B------:R-:W4:Y:S01]  /*1a320*/  LDL R3, [R1+0x264] ;  /* 0x0002640001037983 */ /* 0x000f220000100800 */
[----:B-1----:R-:W-:Y:S01]  /*1a330*/  PRMT R12, RZ, 0x7610, R12 ;  /* 0x00007610ff0c7816 */ /* 0x002fe2000000000c */
[----:B0-----:R-:W0:Y:S02]  /*1a340*/  S2R R20, SR_TID.X ;  /* 0x0000000000147919 */ /* 0x001e240000002100 */
[----:B------:R-:W4:Y:S04]  /*1a350*/  LDL R2, [R1+0x268] ;  /* 0x0002680001027983 */ /* 0x000f280000100800 */
[----:B------:R-:W4:Y:S01]  /*1a360*/  LDL.LU R7, [R1+0x1ec] ;  /* 0x0001ec0001077983 */ /* 0x000f220000300800 */
[----:B--2---:R-:W-:-:S02]  /*1a370*/  @!P1 IMAD.MOV.U32 R15, RZ, RZ, R8 ;  /* 0x000000ffff0f9224 */ /* 0x004fc400078e0008 */
[----:B------:R-:W-:-:S05]  /*1a380*/  @!P1 IMAD.MOV.U32 R14, RZ, RZ, R6 ;  /* 0x000000ffff0e9224 */ /* 0x000fca00078e0006 */
[----:B------:R4:W2:Y:S01]  /*1a390*/  @!P1 LDG.E.U16 R12, desc[UR8][R14.64] ;  /* 0x000000080e0c9981 */ /* 0x0008a2000c1e1500 */
[----:B0-----:R-:W-:-:S03]  /*1a3a0*/  LOP3.LUT R0, R20, 0x7f, RZ, 0xc0, !PT ;  /* 0x0000007f14007812 */ /* 0x001fc600078ec0ff */
[----:B---3--:R-:W-:Y:S04]  /*1a3b0*/  STL [R1+0x11e0], R11 ;  /* 0x0011e00b01007387 */ /* 0x008fe80000100800 */
[----:B------:R-:W3:Y:S04]  /*1a3c0*/  LDL.LU R4, [R1+0x1e8] ;  /* 0x0001e80001047983 */ /* 0x000ee80000300800 */
[----:B------:R0:W-:Y:S04]  /*1a3d0*/  STL [R1+0x1238], R0 ;  /* 0x0012380001007387 */ /* 0x0001e80000100800 */
[----:B------:R-:W3:Y:S04]  /*1a3e0*/  LDL R9, [R1+0x9dc] ;  /* 0x0009dc0001097983 */ /* 0x000ee80000100800 */
[----:B------:R-:W3:Y:S01]  /*1a3f0*/  LDL R8, [R1+0x9e0] ;  /* 0x0009e00001087983 */ /* 0x000ee20000100800 */
[----:B----4-:R-:W-:-:S03]  /*1a400*/  @!P2 IMAD.MOV.U32 R15, RZ, RZ, R3 ;  /* 0x000000ffff0fa224 */ /* 0x010fc600078e0003 */
[----:B--2---:R-:W-:Y:S04]  /*1a410*/  STL [R1+0x11e4], R12 ;  /* 0x0011e40c01007387 */ /* 0x004fe80000100800 */
[----:B------:R-:W2:Y:S04]  /*1a420*/  LDL.LU R28, [R1+0x1e4] ;  /* 0x0001e400011c7983 */ /* 0x000ea80000300800 */
[----:B------:R-:W4:Y:S04]  /*1a430*/  LDL R6, [R1+0x9d4] ;  /* 0x0009d40001067983 */ /* 0x000f280000100800 */
[----:B------:R-:W2:Y:S01]  /*1a440*/  LDL R3, [R1+0x9d8] ;  /* 0x0009d80001037983 */ /* 0x000ea20000100800 */
[----:B------:R-:W-:Y:S01]  /*1a450*/  PRMT R13, RZ, 0x7610, R13 ;  /* 0x00007610ff0d7816 */ /* 0x000fe2000000000d */
[----:B------:R-:W-:Y:S01]  /*1a460*/  @!P2 IMAD.MOV.U32 R14, RZ, RZ, R2 ;  /* 0x000000ffff0ea224 */ /* 0x000fe200078e0002 */
[----:B------:R-:W-:-:S02]  /*1a470*/  PRMT R17, RZ, 0x7610, R17 ;  /* 0x00007610ff117816 */ /* 0x000fc40000000011 */
[----:B------:R-:W-:Y:S01]  /*1a480*/  PRMT R19, RZ, 0x7610, R19 ;  /* 0x00007610ff137816 */ /* 0x000fe20000000013 */
[----:B------:R-:W-:Y:S01]  /*1a490*/  IMAD.SHL.U32 R5, R0, 0x2, RZ ;  /* 0x0000000200057824 */ /* 0x000fe200078e00ff */
[----:B------:R3:W2:Y:S04]  /*1a4a0*/  @!P2 LDG.E.U16 R13, desc[UR8][R14.64] ;  /* 0x000000080e0da981 */ /* 0x0006a8000c1e1500 */
[----:B------:R-:W2:Y:S04]  /*1a4b0*/  LDL R2, [R1+0x95c] ;  /* 0x00095c0001027983 */ /* 0x000ea80000100800 */
[----:B0-----:R-:W2:Y:S01]  /*1a4c0*/  LDL R0, [R1+0x960] ;  /* 0x0009600001007983 */ /* 0x001ea20000100800 */
[----:B---3--:R-:W-:Y:S01]  /*1a4d0*/  @!P1 IMAD.MOV.U32 R15, RZ, RZ, R9 ;  /* 0x000000ffff0f9224 */ /* 0x008fe200078e0009 */
[----:B------:R-:W-:-:S02]  /*1a4e0*/  LOP3.LUT R5, R5, 0x20, RZ, 0x3c, !PT ;  /* 0x0000002005057812 */ /* 0x000fc400078e3cff */
[----:B------:R-:W3:Y:S01]  /*1a4f0*/  LDL.LU R20, [R1+0x1e0] ;  /* 0x0001e00001147983 */ /* 0x000ee20000300800 */
[----:B------:R-:W-:-:S05]  /*1a500*/  @!P1 IMAD.MOV.U32 R14, RZ, RZ, R8 ;  /* 0x000000ffff0e9224 */ /* 0x000fca00078e0008 */
[----:B------:R4:W3:Y:S02]  /*1a510*/  @!P1 LDG.E.U16 R17, desc[UR8][R14.64] ;  /* 0x000000080e119981 */ /* 0x0008e4000c1e1500 */
[----:B----4-:R-:W-:Y:S02]  /*1a520*/  @!P2 IMAD.MOV.U32 R15, RZ, RZ, R6 ;  /* 0x000000ffff0fa224 */ /* 0x010fe400078e0006 */
[----:B--2---:R-:W-:-:S05]  /*1a530*/  @!P2 IMAD.MOV.U32 R14, RZ, RZ, R3 ;  /* 0x000000ffff0ea224 */ /* 0x004fca00078e0003 */
[----:B------:R-:W2:Y:S04]  /*1a540*/  @!P2 LDG.E.U16 R19, desc[UR8][R14.64] ;  /* 0x000000080e13a981 */ /* 0x000ea8000c1e1500 */
[----:B------:R0:W-:Y:S04]  /*1a550*/  STS.U16 [R5+UR5+0x400], R24 ;  /* 0x0004001805007988 */ /* 0x0001e80008000405 */
[----:B------:R1:W-:Y:S04]  /*1a560*/  STS.U16 [R5+UR5+0x500], R29 ;  /* 0x0005001d05007988 */ /* 0x0003e80008000405 */
[----:B0-----:R-:W4:Y:S04]  /*1a570*/  LDL.LU R24, [R1+0x1dc] ;  /* 0x0001dc0001187983 */ /* 0x001f280000300800 */
[----:B------:R-:W-:Y:S04]  /*1a580*/  STL [R1+0x11e8], R13 ;  /* 0x0011e80d01007387 */ /* 0x000fe80000100800 */
[----:B-1----:R-:W4:Y:S04]  /*1a590*/  LDL.LU R29, [R1+0x1d8] ;  /* 0x0001d800011d7983 */ /* 0x002f280000300800 */
[----:B------:R-:W4:Y:S04]  /*1a5a0*/  LDL R9, [R1+0x954] ;  /* 0x0009540001097983 */ /* 0x000f280000100800 */
[----:B------:R-:W4:Y:S04]  /*1a5b0*/  LDL R8, [R1+0x958] ;  /* 0x0009580001087983 */ /* 0x000f280000100800 */
[----:B---3--:R-:W-:Y:S04]  /*1a5c0*/  STL [R1+0x11ec], R17 ;  /* 0x0011ec1101007387 */ /* 0x008fe80000100800 */
[----:B------:R0:W-:Y:S04]  /*1a5d0*/  STS.U16 [R5+UR5+0x1400], R7 ;  /* 0x0014000705007988 */ /* 0x0001e80008000405 */
[----:B------:R-:W3:Y:S04]  /*1a5e0*/  LDL R6, [R1+0x8e0] ;  /* 0x0008e00001067983 */ /* 0x000ee80000100800 */
[----:B0-----:R-:W3:Y:S04]  /*1a5f0*/  LDL R7, [R1+0x8dc] ;  /* 0x0008dc0001077983 */ /* 0x001ee80000100800 */
[----:B------:R0:W-:Y:S04]  /*1a600*/  STS.U16 [R5+UR5+0x1500], R4 ;  /* 0x0015000405007988 */ /* 0x0001e80008000405 */
[----:B--2---:R-:W-:Y:S04]  /*1a610*/  STL [R1+0x11f0], R19 ;  /* 0x0011f01301007387 */ /* 0x004fe80000100800 */
[----:B0-----:R-:W2:Y:S04]  /*1a620*/  LDL R4, [R1+0x8d4] ;  /* 0x0008d40001047983 */ /* 0x001ea80000100800 */
[----:B------:R-:W2:Y:S01]  /*1a630*/  LDL R3, [R1+0x8d8] ;  /* 0x0008d80001037983 */ /* 0x000ea20000100800 */
[----:B------:R-:W-:-:S02]  /*1a640*/  @!P1 IMAD.MOV.U32 R14, RZ, RZ, R0 ;  /* 0x000000ffff0e9224 */ /* 0x000fc400078e0000 */
[----:B------:R-:W-:Y:S01]  /*1a650*/  @!P1 IMAD.MOV.U32 R15, RZ, RZ, R2 ;  /* 0x000000ffff0f9224 */ /* 0x000fe200078e0002 */
[----:B------:R-:W2:Y:S01]  /*1a660*/  LDL R0, [R1+0x860] ;  /* 0x0008600001007983 */ /* 0x000ea20000100800 */
[----:B------:R-:W-:-:S03]  /*1a670*/  PRMT R21, RZ, 0x7610, R21 ;  /* 0x00007610ff157816 */ /* 0x000fc60000000015 */
[----:B------:R-:W2:Y:S01]  /*1a680*/  LDL R2, [R1+0x85c] ;  /* 0x00085c0001027983 */ /* 0x000ea20000100800 */
[----:B------:R-:W-:-:S03]  /*1a690*/  PRMT R22, RZ, 0x7610, R22 ;  /* 0x00007610ff167816 */ /* 0x000fc60000000016 */
[----:B------:R4:W2:Y:S01]  /*1a6a0*/  @!P1 LDG.E.U16 R21, desc[UR8][R14.64] ;  /* 0x000000080e159981 */ /* 0x0008a2000c1e1500 */
[----:B------:R-:W-:Y:S01]  /*1a6b0*/  PRMT R23, RZ, 0x7610, R23 ;  /* 0x00007610ff177816 */ /* 0x000fe20000000017 */
[----:B----4-:R-:W-:Y:S02]  /*1a6c0*/  @!P2 IMAD.MOV.U32 R14, RZ, RZ, R8 ;  /* 0x000000ffff0ea224 */ /* 0x010fe400078e0008 */
[----:B------:R-:W-:-:S05]  /*1a6d0*/  @!P2 IMAD.MOV.U32 R15, RZ, RZ, R9 ;  /* 0x000000ffff0fa224 */ /* 0x000fca00078e0009 */
[----:B------:R3:W4:Y:S01]  /*1a6e0*/  @!P2 LDG.E.U16 R22, desc[UR8][R14.64] ;  /* 0x000000080e16a981 */ /* 0x000722000c1e1500 */
[----:B------:R-:W-:Y:S01]  /*1a6f0*/  PRMT R25, RZ, 0x7610, R25 ;  /* 0x00007610ff197816 */ /* 0x000fe20000000019 */
[----:B---3--:R-:W-:Y:S01]  /*1a700*/  @!P1 IMAD.MOV.U32 R14, RZ, RZ, R6 ;  /* 0x000000ffff0e9224 */ /* 0x008fe200078e0006 */
[----:B------:R-:W-:-:S05]  /*1a710*/  @!P1 MOV R15, R7 ;  /* 0x00000007000f9202 */ /* 0x000fca0000000f00 */
[----:B------:R2:W3:Y:S02]  /*1a720*/  @!P1 LDG.E.U16 R23, desc[UR8][R14.64] ;  /* 0x000000080e179981 */ /* 0x0004e4000c1e1500 */
[----:B--2---:R-:W-:Y:S02]  /*1a730*/  @!P2 IMAD.MOV.U32 R15, RZ, RZ, R4 ;  /* 0x000000ffff0fa224 */ /* 0x004fe400078e0004 */
[----:B------:R-:W-:-:S05]  /*1a740*/  @!P2 IMAD.MOV.U32 R14, RZ, RZ, R3 ;  /* 0x000000ffff0ea224 */ /* 0x000fca00078e0003 */
[----:B------:R0:W2:Y:S01]  /*1a750*/  @!P2 LDG.E.U16 R25, desc[UR8][R14.64] ;  /* 0x000000080e19a981 */ /* 0x0000a2000c1e1500 */
[----:B------:R-:W-:Y:S01]  /*1a760*/  PRMT R27, RZ, 0x7610, R27 ;  /* 0x00007610ff1b7816 */ /* 0x000fe2000000001b */
[----:B0-----:R-:W-:Y:S02]  /*1a770*/  @!P1 IMAD.MOV.U32 R14, RZ, RZ, R0 ;  /* 0x000000ffff0e9224 */ /* 0x001fe400078e0000 */
[----:B------:R-:W-:-:S05]  /*1a780*/  @!P1 IMAD.MOV.U32 R15, RZ, RZ, R2 ;  /* 0x000000ffff0f9224 */ /* 0x000fca00078e0002 */
[----:B------:R-:W2:Y:S04]  /*1a790*/  @!P1 LDG.E.U16 R27, desc[UR8][R14.64] ;  /* 0x000000080e1b9981 */ /* 0x000ea8000c1e1500 */
[----:B------:R-:W-:Y:S04]  /*1a7a0*/  STL [R1+0x11f4], R21 ;  /* 0x0011f41501007387 */ /* 0x000fe80000100800 */
[----:B----4-:R-:W-:Y:S04]  /*1a7b0*/  STL [R1+0x11f8], R22 ;  /* 0x0011f81601007387 */ /* 0x010fe80000100800 */
[----:B---3--:R-:W-:Y:S04]  /*1a7c0*/  STL [R1+0x11fc], R23 ;  /* 0x0011fc1701007387 */ /* 0x008fe80000100800 */
[----:B--2---:R-:W-:Y:S04]  /*1a7d0*/  STL [R1+0x1200], R25 ;  /* 0x0012001901007387 */ /* 0x004fe80000100800 */
[----:B------:R-:W2:Y:S04]  /*1a7e0*/  LDL.LU R12, [R1+0x1d4] ;  /* 0x0001d400010c7983 */ /* 0x000ea80000300800 */
[----:B------:R-:W3:Y:S04]  /*1a7f0*/  LDL.LU R0, [R1+0x1c0] ;  /* 0x0001c00001007983 */ /* 0x000ee80000300800 */
        /* <DEDUP_REMOVED lines=8> */
[----:B------:R0:W-:Y:S04]  /*1a880*/  STS.U16 [R5+UR5+0x2400], R28 ;  /* 0x0024001c05007988 */ /* 0x0001e80008000405 */
[----:B------:R-:W4:Y:S04]  /*1a890*/  LDL.LU R3, [R1+0x12c] ;  /* 0x00012c0001037983 */ /* 0x000f280000300800 */
[----:B0-----:R-:W4:Y:S04]  /*1a8a0*/  LDL.LU R28, [R1+0x120] ;  /* 0x00012000011c7983 */ /* 0x001f280000300800 */
[----:B------:R-:W4:Y:S04]  /*1a8b0*/  LDL.LU R4, [R1+0x110] ;  /* 0x0001100001047983 */ /* 0x000f280000300800 */
[----:B------:R-:W4:Y:S04]  /*1a8c0*/  LDL.LU R6, [R1+0x100] ;  /* 0x0001000001067983 */ /* 0x000f280000300800 */
[----:B------:R0:W-:Y:S04]  /*1a8d0*/  STS.U16 [R5+UR5+0x2500], R20 ;  /* 0x0025001405007988 */ /* 0x0001e80008000405 */
[----:B------:R-:W4:Y:S04]  /*1a8e0*/  LDL.LU R7, [R1+0xec] ;  /* 0x0000ec0001077983 */ /* 0x000f280000300800 */
[----:B------:R1:W-:Y:S04]  /*1a8f0*/  STS.U16 [R5+UR5+0x3400], R24 ;  /* 0x0034001805007988 */ /* 0x0003e80008000405 */
[----:B0-----:R-:W4:Y:S04]  /*1a900*/  LDL.LU R20, [R1+0xe8] ;  /* 0x0000e80001147983 */ /* 0x001f280000300800 */
[----:B------:R0:W-:Y:S04]  /*1a910*/  STS.U16 [R5+UR5+0x3500], R29 ;  /* 0x0035001d05007988 */ /* 0x0001e80008000405 */
[----:B-1----:R-:W4:Y:S04]  /*1a920*/  LDL.LU R24, [R1+0xe4] ;  /* 0x0000e40001187983 */ /* 0x002f280000300800 */
[----:B0-----:R-:W4:Y:S04]  /*1a930*/  LDL.LU R29, [R1+0xe0] ;  /* 0x0000e000011d7983 */ /* 0x001f280000300800 */
        /* <DEDUP_REMOVED lines=23> */
[----:B--2---:R-:W-:Y:S04]  /*1aab0*/  STS.U16 [R5+UR5+0x4400], R12 ;  /* 0x0044000c05007988 */ /* 0x004fe80008000405 */
[----:B---3--:R0:W-:Y:S04]  /*1aac0*/  STS.U16 [R5+UR5+0x4500], R0 ;  /* 0x0045000005007988 */ /* 0x0081e80008000405 */
[----:B0-----:R-:W2:Y:S04]  /*1aad0*/  LDL.LU R0, [R1+0xd8] ;  /* 0x0000d80001007983 */ /* 0x001ea80000300800 */
[----:B----4-:R-:W-:Y:S04]  /*1aae0*/  STS.U16 [R5+UR5+0x5400], R11 ;  /* 0x0054000b05007988 */ /* 0x010fe80008000405 */
[----:B------:R-:W-:Y:S04]  /*1aaf0*/  STS.U16 [R5+UR5+0x5500], R10 ;  /* 0x0055000a05007988 */ /* 0x000fe80008000405 */
[----:B------:R-:W-:Y:S04]  /*1ab00*/  STS.U16 [R5+UR5+0x6400], R9 ;  /* 0x0064000905007988 */ /* 0x000fe80008000405 */
[----:B------:R-:W-:Y:S04]  /*1ab10*/  STS.U16 [R5+UR5+0x6500], R8 ;  /* 0x0065000805007988 */ /* 0x000fe80008000405 */
[----:B------:R-:W-:Y:S04]  /*1ab20*/  STS.U16 [R5+UR5+0x7400], R16 ;  /* 0x0074001005007988 */ /* 0x000fe80008000405 */
[----:B------:R-:W-:Y:S04]  /*1ab30*/  STS.U16 [R5+UR5+0x7500], R18 ;  /* 0x0075001205007988 */ /* 0x000fe80008000405 */
[----:B------:R-:W-:Y:S04]  /*1ab40*/  STS.U16 [R5+UR5+0x8400], R26 ;  /* 0x0084001a05007988 */ /* 0x000fe80008000405 */
[----:B--2---:R0:W-:Y:S04]  /*1ab50*/  STL [R1+0x123c], R0 ;  /* 0x00123c0001007387 */ /* 0x0041e80000100800 */
[----:B0-----:R-:W2:Y:S04]  /*1ab60*/  LDL.LU R0, [R1+0xdc] ;  /* 0x0000dc0001007983 */ /* 0x001ea80000300800 */
[----:B------:R0:W-:Y:S04]  /*1ab70*/  STS.U16 [R5+UR5+0x8500], R2 ;  /* 0x0085000205007988 */ /* 0x0001e80008000405 */
[----:B------:R1:W-:Y:S04]  /*1ab80*/  STS.U16 [R5+UR5+0x9400], R3 ;  /* 0x0094000305007988 */ /* 0x0003e80008000405 */
[----:B------:R-:W-:Y:S04]  /*1ab90*/  STS.U16 [R5+UR5+0x9500], R28 ;  /* 0x0095001c05007988 */ /* 0x000fe80008000405 */
[----:B0-----:R-:W3:Y:S04]  /*1aba0*/  LDL.LU R2, [R1+0xd4] ;  /* 0x0000d40001027983 */ /* 0x001ee80000300800 */
[----:B------:R0:W-:Y:S04]  /*1abb0*/  STS.U16 [R5+UR5+0xa400], R4 ;  /* 0x00a4000405007988 */ /* 0x0001e80008000405 */
[----:B-1----:R-:W4:Y:S04]  /*1abc0*/  LDL.LU R3, [R1+0xd0] ;  /* 0x0000d00001037983 */ /* 0x002f280000300800 */
[----:B------:R1:W-:Y:S04]  /*1abd0*/  STS.U16 [R5+UR5+0xa500], R6 ;  /* 0x00a5000605007988 */ /* 0x0003e80008000405 */
[----:B0-----:R-:W3:Y:S04]  /*1abe0*/  LDL.LU R4, [R1+0xcc] ;  /* 0x0000cc0001047983 */ /* 0x001ee80000300800 */
[----:B------:R0:W-:Y:S04]  /*1abf0*/  STS.U16 [R5+UR5+0xb400], R7 ;  /* 0x00b4000705007988 */ /* 0x0001e80008000405 */
[----:B-1----:R-:W3:Y:S04]  /*1ac00*/  LDL.LU R6, [R1+0xc8] ;  /* 0x0000c80001067983 */ /* 0x002ee80000300800 */
[----:B------:R1:W-:Y:S04]  /*1ac10*/  STS.U16 [R5+UR5+0xb500], R20 ;  /* 0x00b5001405007988 */ /* 0x0003e80008000405 */
[----:B0-----:R-:W3:Y:S04]  /*1ac20*/  LDL.LU R7, [R1+0xc4] ;  /* 0x0000c40001077983 */ /* 0x001ee80000300800 */
[----:B------:R0:W-:Y:S04]  /*1ac30*/  STS.U16 [R5+UR5+0xc400], R24 ;  /* 0x00c4001805007988 */ /* 0x0001e80008000405 */
[----:B-1----:R-:W3:Y:S04]  /*1ac40*/  LDL.LU R20, [R1+0xc0] ;  /* 0x0000c00001147983 */ /* 0x002ee80000300800 */
[----:B------:R1:W-:Y:S04]  /*1ac50*/  STS.U16 [R5+UR5+0xc500], R29 ;  /* 0x00c5001d05007988 */ /* 0x0003e80008000405 */
        /* <DEDUP_REMOVED lines=21> */
[----:B--2---:R0:W-:Y:S04]  /*1adb0*/  STS.U16 [R5+UR5+0xd400], R0 ;  /* 0x00d4000005007988 */ /* 0x0041e80008000405 */
[----:B0-----:R-:W2:Y:S04]  /*1adc0*/  LDL.LU R0, [R1+0x123c] ;  /* 0x00123c0001007983 */ /* 0x001ea80000300800 */
[----:B--2---:R0:W-:Y:S04]  /*1add0*/  STS.U16 [R5+UR5+0xd500], R0 ;  /* 0x00d5000005007988 */ /* 0x0041e80008000405 */
[----:B0-----:R-:W2:Y:S04]  /*1ade0*/  LDL.LU R0, [R1+0x1238] ;  /* 0x0012380001007983 */ /* 0x001ea80000300800 */
[----:B---3--:R0:W-:Y:S04]  /*1adf0*/  STS.U16 [R5+UR5+0xe400], R2 ;  /* 0x00e4000205007988 */ /* 0x0081e80008000405 */
[----:B----4-:R1:W-:Y:S04]  /*1ae00*/  STS.U16 [R5+UR5+0xe500], R3 ;  /* 0x00e5000305007988 */ /* 0x0103e80008000405 */
[----:B------:R3:W-:Y:S04]  /*1ae10*/  STS.U16 [R5+UR5+0xf400], R4 ;  /* 0x00f4000405007988 */ /* 0x0007e80008000405 */
[----:B0-----:R-:W4:Y:S04]  /*1ae20*/  LDL.LU R2, [R1+0x1234] ;  /* 0x0012340001027983 */ /* 0x001f280000300800 */
[----:B-1----:R-:W4:Y:S04]  /*1ae30*/  LDL.LU R3, [R1+0x1230] ;  /* 0x0012300001037983 */ /* 0x002f280000300800 */
[----:B---3--:R-:W3:Y:S04]  /*1ae40*/  LDL.LU R4, [R1+0x122c] ;  /* 0x00122c0001047983 */ /* 0x008ee80000300800 */
[----:B------:R0:W-:Y:S04]  /*1ae50*/  STS.U16 [R5+UR5+0xf500], R6 ;  /* 0x00f5000605007988 */ /* 0x0001e80008000405 */
[----:B0-----:R-:W3:Y:S04]  /*1ae60*/  LDL.LU R5, [R1+0x1228] ;  /* 0x0012280001057983 */ /* 0x001ee80000300800 */
[----:B------:R-:W3:Y:S01]  /*1ae70*/  LDL.LU R6, [R1+0x1224] ;  /* 0x0012240001067983 */ /* 0x000ee20000300800 */
[----:B--2---:R-:W-:-:S05]  /*1ae80*/  IMAD.SHL.U32 R0, R0, 0x2, RZ ;  /* 0x0000000200007824 */ /* 0x004fca00078e00ff */
[----:B------:R-:W-:-:S05]  /*1ae90*/  LOP3.LUT R0, R0, 0x30, RZ, 0x3c, !PT ;  /* 0x0000003000007812 */ /* 0x000fca00078e3cff */
[----:B------:R0:W-:Y:S04]  /*1aea0*/  STS.U16 [R0+UR5+0x600], R7 ;  /* 0x0006000700007988 */ /* 0x0001e80008000405 */
[----:B------:R1:W-:Y:S04]  /*1aeb0*/  STS.U16 [R0+UR5+0x700], R20 ;  /* 0x0007001400007988 */ /* 0x0003e80008000405 */
[----:B------:R2:W-:Y:S04]  /*1aec0*/  STS.U16 [R0+UR5+0x1600], R24 ;  /* 0x0016001800007988 */ /* 0x0005e80008000405 */
[----:B0-----:R-:W3:Y:S04]  /*1aed0*/  LDL.LU R7, [R1+0x1220] ;  /* 0x0012200001077983 */ /* 0x001ee80000300800 */
[----:B-1----:R-:W3:Y:S04]  /*1aee0*/  LDL.LU R20, [R1+0x121c] ;  /* 0x00121c0001147983 */ /* 0x002ee80000300800 */
[----:B--2---:R-:W2:Y:S04]  /*1aef0*/  LDL.LU R24, [R1+0x1218] ;  /* 0x0012180001187983 */ /* 0x004ea80000300800 */
[----:B------:R0:W-:Y:S04]  /*1af00*/  STS.U16 [R0+UR5+0x1700], R29 ;  /* 0x0017001d00007988 */ /* 0x0001e80008000405 */
[----:B------:R1:W-:Y:S04]  /*1af10*/  STS.U16 [R0+UR5+0x2600], R14 ;  /* 0x0026000e00007988 */ /* 0x0003e80008000405 */
[----:B0-----:R-:W2:Y:S04]  /*1af20*/  LDL.LU R29, [R1+0x1214] ;  /* 0x00121400011d7983 */ /* 0x001ea80000300800 */
[----:B-1----:R-:W2:Y:S04]  /*1af30*/  LDL.LU R14, [R1+0x54] ;  /* 0x00005400010e7983 */ /* 0x002ea80000300800 */
        /* <DEDUP_REMOVED lines=20> */
[----:B------:R0:W-:Y:S02]  /*1b080*/  STS.U16 [R0+UR5+0xb700], R29 ;  /* 0x00b7001d00007988 */ /* 0x0001e40008000405 */
[----:B0-----:R-:W0:Y:S02]  /*1b090*/  S2R R29, SR_TID.X ;  /* 0x00000000001d7919 */ /* 0x001e240000002100 */
[----:B0-----:R-:W-:Y:S01]  /*1b0a0*/  LOP3.LUT R29, R29, 0x7f, RZ, 0xc0, !PT ;  /* 0x0000007f1d1d7812 */ /* 0x001fe200078ec0ff */
[----:B--2---:R0:W-:Y:S04]  /*1b0b0*/  STL [R1+0x1210], R14 ;  /* 0x0012100e01007387 */ /* 0x0041e80000100800 */
[----:B------:R-:W2:Y:S04]  /*1b0c0*/  LDL.LU R27, [R1+0x50] ;  /* 0x00005000011b7983 */ /* 0x000ea80000300800 */
[----:B------:R-:W2:Y:S04]  /*1b0d0*/  LDL.LU R25, [R1+0x4c] ;  /* 0x00004c0001197983 */ /* 0x000ea80000300800 */
[----:B------:R-:W2:Y:S01]  /*1b0e0*/  LDL.LU R23, [R1+0x48] ;  /* 0x0000480001177983 */ /* 0x000ea20000300800 */
[----:B0-----:R-:W-:-:S03]  /*1b0f0*/  IMAD.SHL.U32 R14, R29, 0x2, RZ ;  /* 0x000000021d0e7824 */ /* 0x001fc600078e00ff */
[----:B------:R-:W2:Y:S04]  /*1b100*/  LDL.LU R22, [R1+0x44] ;  /* 0x0000440001167983 */ /* 0x000ea80000300800 */
[----:B------:R-:W2:Y:S04]  /*1b110*/  LDL.LU R21, [R1+0x40] ;  /* 0x0000400001157983 */ /* 0x000ea80000300800 */
[----:B------:R-:W2:Y:S04]  /*1b120*/  LDL.LU R19, [R1+0x3c] ;  /* 0x00003c0001137983 */ /* 0x000ea80000300800 */
[----:B------:R-:W2:Y:S01]  /*1b130*/  LDL.LU R17, [R1+0x38] ;  /* 0x0000380001117983 */ /* 0x000ea20000300800 */
[----:B------:R-:W-:-:S03]  /*1b140*/  LOP3.LUT R14, R14, 0x30, RZ, 0x3c, !PT ;  /* 0x000000300e0e7812 */ /* 0x000fc600078e3cff */
        /* <DEDUP_REMOVED lines=9> */
[----:B------:R-:W-:Y:S04]  /*1b1e0*/  STS.U16 [R14+UR5+0xc600], R24 ;  /* 0x00c600180e007988 */ /* 0x000fe80008000405 */
[----:B------:R-:W2:Y:S04]  /*1b1f0*/  LDL.LU R0, [R1+0x10] ;  /* 0x0000100001007983 */ /* 0x000ea80000300800 */
[----:B---3--:R-:W-:Y:S04]  /*1b200*/  STS.U16 [R14+UR5+0xc700], R20 ;  /* 0x00c700140e007988 */ /* 0x008fe80008000405 */
[----:B------:R-:W3:Y:S04]  /*1b210*/  LDL.LU R15, [R1+0x4] ;  /* 0x00000400010f7983 */ /* 0x000ee80000300800 */
[----:B------:R-:W-:Y:S04]  /*1b220*/  STS.U16 [R14+UR5+0xd600], R7 ;  /* 0x00d600070e007988 */ /* 0x000fe80008000405 */
[----:B------:R-:W-:Y:S04]  /*1b230*/  STL [R1+0x10f4], R24 ;  /* 0x0010f41801007387 */ /* 0x000fe80000100800 */
[----:B------:R-:W-:Y:S04]  /*1b240*/  STS.U16 [R14+UR5+0xd700], R6 ;  /* 0x00d700060e007988 */ /* 0x000fe80008000405 */
[----:B------:R-:W-:Y:S04]  /*1b250*/  STL [R1+0x10f8], R24 ;  /* 0x0010f81801007387 */ /* 0x000fe80000100800 */
[----:B------:R-:W-:Y:S04]  /*1b260*/  STS.U16 [R14+UR5+0xe600], R5 ;  /* 0x00e600050e007988 */ /* 0x000fe80008000405 */
[----:B------:R-:W-:Y:S04]  /*1b270*/  STL [R1+0x10fc], R24 ;  /* 0x0010fc1801007387 */ /* 0x000fe80000100800 */
[----:B------:R-:W-:Y:S04]  /*1b280*/  STS.U16 [R14+UR5+0xe700], R4 ;  /* 0x00e700040e007988 */ /* 0x000fe80008000405 */
[----:B------:R-:W-:Y:S04]  /*1b290*/  STL [R1+0x1108], R24 ;  /* 0x0011081801007387 */ /* 0x000fe80000100800 */
[----:B----4-:R0:W-:Y:S04]  /*1b2a0*/  STS.U16 [R14+UR5+0xf600], R3 ;  /* 0x00f600030e007988 */ /* 0x0101e80008000405 */
[----:B------:R1:W-:Y:S04]  /*1b2b0*/  STS.U16 [R14+UR5+0xf700], R2 ;  /* 0x00f700020e007988 */ /* 0x0003e80008000405 */
[----:B0-----:R-:W4:Y:S04]  /*1b2c0*/  LDL.LU R3, [R1+0x8] ;  /* 0x0000080001037983 */ /* 0x001f280000300800 */
[----:B-1----:R-:W2:Y:S01]  /*1b2d0*/  LDL.LU R14, [R1+0x1210] ;  /* 0x00121000010e7983 */ /* 0x002ea20000300800 */
[----:B------:R-:W0:Y:S03]  /*1b2e0*/  S2R R29, SR_TID.X ;  /* 0x00000000001d7919 */ /* 0x000e260000002100 */
[----:B------:R-:W3:Y:S01]  /*1b2f0*/  LDL.LU R2, [R1+0xc] ;  /* 0x00000c0001027983 */ /* 0x000ee20000300800 */
[----:B0-----:R-:W-:-:S05]  /*1b300*/  LOP3.LUT R29, R29, 0x7f, RZ, 0xc0, !PT ;  /* 0x0000007f1d1d7812 */ /* 0x001fca00078ec0ff */
[----:B------:R-:W-:-:S05]  /*1b310*/  IMAD.SHL.U32 R28, R29, 0x2, RZ ;  /* 0x000000021d1c7824 */ /* 0x000fca00078e00ff */
[----:B------:R-:W-:-:S05]  /*1b320*/  LOP3.LUT R28, R28, 0x40, RZ, 0x3c, !PT ;  /* 0x000000401c1c7812 */ /* 0x000fca00078e3cff */
[----:B--2---:R0:W-:Y:S04]  /*1b330*/  STS.U16 [R28+UR5+0x800], R14 ;  /* 0x0008000e1c007988 */ /* 0x0041e80008000405 */
[----:B0-----:R-:W2:Y:S04]  /*1b340*/  LDL.LU R14, [R1+0x120c] ;  /* 0x00120c00010e7983 */ /* 0x001ea80000300800 */
[----:B--2---:R0:W-:Y:S04]  /*1b350*/  STS.U16 [R28+UR5+0x900], R14 ;  /* 0x0009000e1c007988 */ /* 0x0041e80008000405 */
[----:B------:R1:W-:Y:S04]  /*1b360*/  STS.U16 [R28+UR5+0x1800], R27 ;  /* 0x0018001b1c007988 */ /* 0x0003e80008000405 */
[----:B------:R2:W-:Y:S04]  /*1b370*/  STS.U16 [R28+UR5+0x1900], R25 ;  /* 0x001900191c007988 */ /* 0x0005e80008000405 */
[----:B0-----:R-:W4:Y:S04]  /*1b380*/  LDL.LU R14, [R1+0x1208] ;  /* 0x00120800010e7983 */ /* 0x001f280000300800 */
[----:B-1----:R-:W4:Y:S04]  /*1b390*/  LDL.LU R27, [R1+0x1204] ;  /* 0x00120400011b7983 */ /* 0x002f280000300800 */
[----:B--2---:R-:W2:Y:S04]  /*1b3a0*/  LDL.LU R25, [R1+0x1200] ;  /* 0x0012000001197983 */ /* 0x004ea80000300800 */
[----:B------:R0:W-:Y:S04]  /*1b3b0*/  STS.U16 [R28+UR5+0x2800], R23 ;  /* 0x002800171c007988 */ /* 0x0001e80008000405 */
[----:B------:R1:W-:Y:S04]  /*1b3c0*/  STS.U16 [R28+UR5+0x2900], R22 ;  /* 0x002900161c007988 */ /* 0x0003e80008000405 */
[----:B------:R3:W-:Y:S04]  /*1b3d0*/  STS.U16 [R28+UR5+0x3800], R21 ;  /* 0x003800151c007988 */ /* 0x0007e80008000405 */
[----:B0-----:R-:W2:Y:S04]  /*1b3e0*/  LDL.LU R23, [R1+0x11fc] ;  /* 0x0011fc0001177983 */ /* 0x001ea80000300800 */
[----:B-1----:R-:W2:Y:S04]  /*1b3f0*/  LDL.LU R22, [R1+0x11f8] ;  /* 0x0011f80001167983 */ /* 0x002ea80000300800 */
[----:B---3--:R-:W3:Y:S04]  /*1b400*/  LDL.LU R21, [R1+0x11f4] ;  /* 0x0011f40001157983 */ /* 0x008ee80000300800 */
[----:B------:R0:W-:Y:S04]  /*1b410*/  STS.U16 [R28+UR5+0x3900], R19 ;  /* 0x003900131c007988 */ /* 0x0001e80008000405 */
[----:B------:R1:W-:Y:S04]  /*1b420*/  STS.U16 [R28+UR5+0x4800], R17 ;  /* 0x004800111c007988 */ /* 0x0003e80008000405 */
[----:B------:R1:W-:Y:S04]  /*1b430*/  STS.U16 [R28+UR5+0x4900], R13 ;  /* 0x0049000d1c007988 */ /* 0x0003e80008000405 */
[----:B0-----:R-:W2:Y:S04]  /*1b440*/  LDL.LU R19, [R1+0x11f0] ;  /* 0x0011f00001137983 */ /* 0x001ea80000300800 */
[----:B-1----:R-:W2:Y:S04]  /*1b450*/  LDL.LU R17, [R1+0x11ec] ;  /* 0x0011ec0001117983 */ /* 0x002ea80000300800 */
[----:B------:R-:W2:Y:S04]  /*1b460*/  LDL.LU R13, [R1+0x11e8] ;  /* 0x0011e800010d7983 */ /* 0x000ea80000300800 */
        /* <DEDUP_REMOVED lines=18> */
[----:B------:R-:W-:Y:S04]  /*1b590*/  STS.U16 [R28+UR5+0x9900], R2 ;  /* 0x009900021c007988 */ /* 0x000fe80008000405 */
[----:B----4-:R-:W-:Y:S04]  /*1b5a0*/  STS.U16 [R28+UR5+0xa800], R3 ;  /* 0x00a800031c007988 */ /* 0x010fe80008000405 */
[----:B------:R-:W-:Y:S04]  /*1b5b0*/  STS.U16 [R28+UR5+0xa900], R15 ;  /* 0x00a9000f1c007988 */ /* 0x000fe80008000405 */
[----:B--2---:R0:W-:Y:S04]  /*1b5c0*/  STS.U16 [R28+UR5+0xb800], R0 ;  /* 0x00b800001c007988 */ /* 0x0041e80008000405 */
[----:B0-----:R-:W2:Y:S04]  /*1b5d0*/  LDL.LU R0, [R1+0x11c0] ;  /* 0x0011c00001007983 */ /* 0x001ea80000300800 */
[----:B------:R-:W4:Y:S04]  /*1b5e0*/  LDL R3, [R1+0x9cc] ;  /* 0x0009cc0001037983 */ /* 0x000f280000100800 */
[----:B------:R-:W4:Y:S01]  /*1b5f0*/  LDL R2, [R1+0x9d0] ;  /* 0x0009d00001027983 */ /* 0x000f220000100800 */
[----:B------:R-:W-:-:S03]  /*1b600*/  IMAD.SHL.U32 R15, R29, 0x2, RZ ;  /* 0x000000021d0f7824 */ /* 0x000fc600078e00ff */
[----:B------:R-:W-:Y:S01]  /*1b610*/  STS.U16 [R28+UR5+0xb900], R26 ;  /* 0x00b9001a1c007988 */ /* 0x000fe20008000405 */
[----:B--2---:R-:W-:-:S03]  /*1b620*/  PRMT R0, RZ, 0x7610, R0 ;  /* 0x00007610ff007816 */ /* 0x004fc60000000000 */
[----:B------:R-:W2:Y:S04]  /*1b630*/  LDL.LU R29, [R1+0x250] ;  /* 0x00025000011d7983 */ /* 0x000ea80000300800 */
[----:B----4-:R-:W4:Y:S01]  /*1b640*/  @!P1 LDG.E.U16 R0, desc[UR8][R2.64] ;  /* 0x0000000802009981 */ /* 0x010f22000c1e1500 */
[----:B------:R-:W-:-:S03]  /*1b650*/  LOP3.LUT R15, R15, 0x50, RZ, 0x3c, !PT ;  /* 0x000000500f0f7812 */ /* 0x000fc600078e3cff */
[----:B------:R-:W-:Y:S04]  /*1b660*/  STS.U16 [R28+UR5+0xc800], R18 ;  /* 0x00c800121c007988 */ /* 0x000fe80008000405 */
[----:B------:R-:W-:Y:S04]  /*1b670*/  STS.U16 [R28+UR5+0xc900], R16 ;  /* 0x00c900101c007988 */ /* 0x000fe80008000405 */
[----:B------:R-:W-:Y:S04]  /*1b680*/  STS.U16 [R28+UR5+0xd800], R8 ;  /* 0x00d800081c007988 */ /* 0x000fe80008000405 */
[----:B------:R-:W-:Y:S04]  /*1b690*/  STS.U16 [R28+UR5+0xd900], R9 ;  /* 0x00d900091c007988 */ /* 0x000fe80008000405 */
[----:B------:R-:W-:Y:S04]  /*1b6a0*/  STS.U16 [R28+UR5+0xe800], R10 ;  /* 0x00e8000a1c007988 */ /* 0x000fe80008000405 */
[----:B------:R-:W-:Y:S04]  /*1b6b0*/  STS.U16 [R28+UR5+0xe900], R11 ;  /* 0x00e9000b1c007988 */ /* 0x000fe80008000405 */
[----:B------:R-:W-:Y:S04]  /*1b6c0*/  STS.U16 [R28+UR5+0xf800], R12 ;  /* 0x00f8000c1c007988 */ /* 0x000fe80008000405 */
[----:B------:R0:W-:Y:S04]  /*1b6d0*/  STS.U16 [R28+UR5+0xf900], R13 ;  /* 0x00f9000d1c007988 */ /* 0x0001e80008000405 */
[----:B------:R-:W-:Y:S04]  /*1b6e0*/  STS.U16 [R15+UR5+0xa00], R17 ;  /* 0x000a00110f007988 */ /* 0x000fe80008000405 */
[----:B------:R-:W-:Y:S04]  /*1b6f0*/  STS.U16 [R15+UR5+0xb00], R19 ;  /* 0x000b00130f007988 */ /* 0x000fe80008000405 */
[----:B---3--:R-:W-:Y:S04]  /*1b700*/  STS.U16 [R15+UR5+0x1a00], R21 ;  /* 0x001a00150f007988 */ /* 0x008fe80008000405 */
[----:B------:R-:W-:Y:S04]  /*1b710*/  STS.U16 [R15+UR5+0x1b00], R22 ;  /* 0x001b00160f007988 */ /* 0x000fe80008000405 */
[----:B------:R-:W-:Y:S04]  /*1b720*/  STS.U16 [R15+UR5+0x2a00], R23 ;  /* 0x002a00170f007988 */ /* 0x000fe80008000405 */
[----:B------:R-:W-:Y:S04]  /*1b730*/  STS.U16 [R15+UR5+0x2b00], R25 ;  /* 0x002b00190f007988 */ /* 0x000fe80008000405 */
[----:B0-----:R-:W3:Y:S04]  /*1b740*/  LDL.LU R28, [R1+0x240] ;  /* 0x00024000011c7983 */ /* 0x001ee80000300800 */
[----:B------:R0:W-:Y:S04]  /*1b750*/  STS.U16 [R15+UR5+0x3a00], R27 ;  /* 0x003a001b0f007988 */ /* 0x0001e80008000405 */
[----:B0-----:R-:W2:Y:S04]  /*1b760*/  LDL.LU R15, [R1+0x11bc] ;  /* 0x0011bc00010f7983 */ /* 0x001ea80000300800 */
[----:B----4-:R0:W-:Y:S04]  /*1b770*/  STL [R1+0x108], R0 ;  /* 0x0001080001007387 */ /* 0x0101e80000100800 */
[----:B0-----:R-:W4:Y:S04]  /*1b780*/  LDL.LU R0, [R1+0x11b8] ;  /* 0x0011b80001007983 */ /* 0x001f280000300800 */
        /* <DEDUP_REMOVED lines=11> */
[----:B----4-:R-:W-:-:S02]  /*1b840*/  PRMT R0, RZ, 0x7610, R0 ;  /* 0x00007610ff007816 */ /* 0x010fc40000000000 */
[----:B---3--:R-:W-:-:S04]  /*1b850*/  @!P1 LOP3.LUT R3, R3, R2, RZ, 0x3c, !PT ;  /* 0x0000000203039212 */ /* 0x008fc800078e3cff */
[----:B------:R-:W-:-:S04]  /*1b860*/  @!P1 LOP3.LUT R2, R3, R2, RZ, 0x3c, !PT ;  /* 0x0000000203029212 */ /* 0x000fc800078e3cff */
[----:B------:R-:W-:-:S05]  /*1b870*/  @!P1 LOP3.LUT R3, R3, R2, RZ, 0x3c, !PT ;  /* 0x0000000203039212 */ /* 0x000fca00078e3cff */
[----:B------:R-:W3:Y:S04]  /*1b880*/  @!P1 LDG.E.U16 R0, desc[UR8][R2.64] ;  /* 0x0000000802009981 */ /* 0x000ee8000c1e1500 */
[----:B---3--:R0:W-:Y:S04]  /*1b890*/  STL [R1+0x100], R0 ;  /* 0x0001000001007387 */ /* 0x0081e80000100800 */
[----:B0-----:R-:W3:Y:S04]  /*1b8a0*/  LDL.LU R0, [R1+0x11b0] ;  /* 0x0011b00001007983 */ /* 0x001ee80000300800 */
[----:B------:R-:W4:Y:S04]  /*1b8b0*/  LDL R2, [R1+0x9b4] ;  /* 0x0009b40001027983 */ /* 0x000f280000100800 */
[----:B------:R-:W4:Y:S01]  /*1b8c0*/  LDL R3, [R1+0x9b8] ;  /* 0x0009b80001037983 */ /* 0x000f220000100800 */
[----:B--2---:R-:W-:-:S02]  /*1b8d0*/  PRMT R15, RZ, 0x7610, R15 ;  /* 0x00007610ff0f7816 */ /* 0x004fc4000000000f */
[----:B----4-:R-:W-:-:S04]  /*1b8e0*/  @!P2 LOP3.LUT R3, R3, R2, RZ, 0x3c, !PT ;  /* 0x000000020303a212 */ /* 0x010fc800078e3cff */
[----:B------:R-:W-:-:S04]  /*1b8f0*/  @!P2 LOP3.LUT R2, R3, R2, RZ, 0x3c, !PT ;  /* 0x000000020302a212 */ /* 0x000fc800078e3cff */
[----:B------:R-:W-:-:S05]  /*1b900*/  @!P2 LOP3.LUT R3, R3, R2, RZ, 0x3c, !PT ;  /* 0x000000020303a212 */ /* 0x000fca00078e3cff */
[----:B------:R-:W2:Y:S04]  /*1b910*/  @!P2 LDG.E.U16 R15, desc[UR8][R2.64] ;  /* 0x00000008020fa981 */ /* 0x000ea8000c1e1500 */
[----:B--2---:R0:W-:Y:S04]  /*1b920*/  STL [R1+0xfc], R15 ;  /* 0x0000fc0f01007387 */ /* 0x0041e80000100800 */
[----:B0-----:R-:W2:Y:S04]  /*1b930*/  LDL.LU R15, [R1+0x11ac] ;  /* 0x0011ac00010f7983 */ /* 0x001ea80000300800 */
[----:B------:R-:W4:Y:S04]  /*1b940*/  LDL R2, [R1+0x94c] ;  /* 0x00094c0001027983 */ /* 0x000f280000100800 */
[----:B------:R-:W4:Y:S01]  /*1b950*/  LDL R3, [R1+0x950] ;  /* 0x0009500001037983 */ /* 0x000f220000100800 */
[----:B---3--:R-:W-:-:S02]  /*1b960*/  PRMT R0, RZ, 0x7610, R0 ;  /* 0x00007610ff007816 */ /* 0x008fc40000000000 */
[----:B----4-:R-:W-:-:S04]  /*1b970*/  @!P1 LOP3.LUT R3, R3, R2, RZ, 0x3c, !PT ;  /* 0x0000000203039212 */ /* 0x010fc800078e3cff */
        /* <DEDUP_REMOVED lines=277> */
[----:B------:R-:W-:-:S02]  /*1cad0*/  PRMT R9, RZ, 0x7610, R9 ;  /* 0x00007610ff097816 */ /* 0x000fc40000000009 */
[----:B----4-:R-:W-:-:S04]  /*1cae0*/  @!P1 LOP3.LUT R3, R3, R2, RZ, 0x3c, !PT ;  /* 0x0000000203039212 */ /* 0x010fc800078e3cff */
[----:B------:R-:W-:-:S04]  /*1caf0*/  @!P1 LOP3.LUT R2, R3, R2, RZ, 0x3c, !PT ;  /* 0x0000000203029212 */ /* 0x000fc800078e3cff */
[----:B------:R-:W-:-:S05]  /*1cb00*/  @!P1 LOP3.LUT R3, R3, R2, RZ, 0x3c, !PT ;  /* 0x0000000203039212 */ /* 0x000fca00078e3cff */
[----:B------:R0:W4:Y:S04]  /*1cb10*/  @!P1 LDG.E.U16 R9, desc[UR8][R2.64] ;  /* 0x0000000802099981 */ /* 0x000128000c1e1500 */
[----:B------:R-:W0:Y:S04]  /*1cb20*/  LDL R2, [R1+0x654] ;  /* 0x0006540001027983 */ /* 0x000e280000100800 */
[----:B------:R-:W0:Y:S01]  /*1cb30*/  LDL R3, [R1+0x658] ;  /* 0x0006580001037983 */ /* 0x000e220000100800 */
[----:B---3--:R-:W-:Y:S02]  /*1cb40*/  PRMT R0, RZ, 0x7610, R0 ;  /* 0x00007610ff007816 */ /* 0x008fe40000000000 */
[----:B0-----:R-:W-:-:S04]  /*1cb50*/  @!P2 LOP3.LUT R3, R3, R2, RZ, 0x3c, !PT ;  /* 0x000000020303a212 */ /* 0x001fc800078e3cff */
[----:B------:R-:W-:-:S04]  /*1cb60*/  @!P2 LOP3.LUT R2, R3, R2, RZ, 0x3c, !PT ;  /* 0x000000020302a212 */ /* 0x000fc800078e3cff */
[----:B------:R-:W-:-:S05]  /*1cb70*/  @!P2 LOP3.LUT R3, R3, R2, RZ, 0x3c, !PT ;  /* 0x000000020303a212 */ /* 0x000fca00078e3cff */
[----:B------:R-:W3:Y:S04]  /*1cb80*/  @!P2 LDG.E.U16 R0, desc[UR8][R2.64] ;  /* 0x000000080200a981 */ /* 0x000ee8000c1e1500 */
[----:B----4-:R0:W-:Y:S04]  /*1cb90*/  STL [R1+0x70], R9 ;  /* 0x0000700901007387 */ /* 0x0101e80000100800 */
[----:B0-----:R-:W4:Y:S04]  /*1cba0*/  LDL R9, [R1+0x5e0] ;  /* 0x0005e00001097983 */ /* 0x001f280000100800 */
        /* <DEDUP_REMOVED lines=35> */
[----:B0-----:R-:W2:Y:S04]  /*1cde0*/  LDL R15, [R1+0x5c0] ;  /* 0x0005c000010f7983 */ /* 0x001ea80000100800 */
[----:B---3--:R0:W-:Y:S04]  /*1cdf0*/  STL [R1+0x5c], R0 ;  /* 0x00005c0001007387 */ /* 0x0081e80000100800 */
[----:B0-----:R-:W3:Y:S04]  /*1ce00*/  LDL.LU R0, [R1+0x1120] ;  /* 0x0011200001007983 */ /* 0x001ee80000300800 */
[----:B------:R-:W2:Y:S01]  /*1ce10*/  LDL R3, [R1+0x5dc] ;  /* 0x0005dc0001037983 */ /* 0x000ea20000100800 */
[----:B------:R-:W-:Y:S01]  /*1ce20*/  PRMT R14, RZ, 0x7610, R14 ;  /* 0x00007610ff0e7816 */ /* 0x000fe2000000000e */
[----:B----4-:R-:W-:-:S02]  /*1ce30*/  @!P1 IMAD.MOV.U32 R2, RZ, RZ, R9 ;  /* 0x000000ffff029224 */ /* 0x010fc400078e0009 */
[----:B------:R-:W4:Y:S04]  /*1ce40*/  LDL R9, [R1+0x5b8] ;  /* 0x0005b80001097983 */ /* 0x000f280000100800 */
[----:B--2---:R-:W2:Y:S04]  /*1ce50*/  @!P1 LDG.E.U16 R14, desc[UR8][R2.64] ;  /* 0x00000008020e9981 */ /* 0x004ea8000c1e1500 */
        /* <DEDUP_REMOVED lines=26> */
[----:B------:R-:W2:Y:S01]  /*1d000*/  @!P2 LDG.E.U16 R0, desc[UR8][R2.64] ;  /* 0x000000080200a981 */ /* 0x000ea2000c1e1500 */
[----:B------:R-:W-:-:S03]  /*1d010*/  PRMT R14, RZ, 0x7610, R14 ;  /* 0x00007610ff0e7816 */ /* 0x000fc6000000000e */
[----:B--2---:R0:W-:Y:S04]  /*1d020*/  STL [R1+0x4c], R0 ;  /* 0x00004c0001007387 */ /* 0x0041e80000100800 */
[----:B0-----:R-:W2:Y:S04]  /*1d030*/  LDL.LU R0, [R1+0x1110] ;  /* 0x0011100001007983 */ /* 0x001ea80000300800 */
[----:B------:R-:W3:Y:S01]  /*1d040*/  LDL R3, [R1+0x5bc] ;  /* 0x0005bc0001037983 */ /* 0x000ee20000100800 */
[----:B------:R-:W-:Y:S01]  /*1d050*/  @!P1 IMAD.MOV.U32 R2, RZ, RZ, R15 ;  /* 0x000000ffff029224 */ /* 0x000fe200078e000f */
[----:B------:R-:W-:-:S02]  /*1d060*/  PRMT R5, RZ, 0x7610, R5 ;  /* 0x00007610ff057816 */ /* 0x000fc40000000005 */
[----:B------:R-:W2:Y:S04]  /*1d070*/  LDL R15, [R1+0x53c] ;  /* 0x00053c00010f7983 */ /* 0x000ea80000100800 */
[----:B---3--:R4:W3:Y:S04]  /*1d080*/  @!P1 LDG.E.U16 R14, desc[UR8][R2.64] ;  /* 0x00000008020e9981 */ /* 0x0088e8000c1e1500 */
[----:B------:R-:W2:Y:S01]  /*1d090*/  LDL R3, [R1+0x5b4] ;  /* 0x0005b40001037983 */ /* 0x000ea20000100800 */
[----:B----4-:R-:W-:-:S03]  /*1d0a0*/  @!P2 IMAD.MOV.U32 R2, RZ, RZ, R9 ;  /* 0x000000ffff02a224 */ /* 0x010fc600078e0009 */
[----:B---3--:R0:W-:Y:S01]  /*1d0b0*/  STL [R1+0x48], R14 ;  /* 0x0000480e01007387 */ /* 0x0081e20000100800 */
[----:B--2---:R-:W-:-:S03]  /*1d0c0*/  PRMT R0, RZ, 0x7610, R0 ;  /* 0x00007610ff007816 */ /* 0x004fc60000000000 */
[----:B------:R-:W2:Y:S04]  /*1d0d0*/  LDL R9, [R1+0x534] ;  /* 0x0005340001097983 */ /* 0x000ea80000100800 */
[----:B------:R1:W3:Y:S04]  /*1d0e0*/  @!P2 LDG.E.U16 R5, desc[UR8][R2.64] ;  /* 0x000000080205a981 */ /* 0x0002e8000c1e1500 */
[----:B0-----:R-:W4:Y:S04]  /*1d0f0*/  LDL R14, [R1+0x540] ;  /* 0x00054000010e7983 */ /* 0x001f280000100800 */
[----:B------:R-:W1:Y:S04]  /*1d100*/  LDL R2, [R1+0x55c] ;  /* 0x00055c0001027983 */ /* 0x000e680000100800 */
[----:B------:R-:W1:Y:S02]  /*1d110*/  LDL R3, [R1+0x560] ;  /* 0x0005600001037983 */ /* 0x000e640000100800 */
[----:B-1----:R-:W-:-:S04]  /*1d120*/  @!P1 LOP3.LUT R3, R3, R2, RZ, 0x3c, !PT ;  /* 0x0000000203039212 */ /* 0x002fc800078e3cff */
[----:B------:R-:W-:-:S04]  /*1d130*/  @!P1 LOP3.LUT R2, R3, R2, RZ, 0x3c, !PT ;  /* 0x0000000203029212 */ /* 0x000fc800078e3cff */
[----:B------:R-:W-:-:S05]  /*1d140*/  @!P1 LOP3.LUT R3, R3, R2, RZ, 0x3c, !PT ;  /* 0x0000000203039212 */ /* 0x000fca00078e3cff */
[----:B------:R-:W2:Y:S04]  /*1d150*/  @!P1 LDG.E.U16 R0, desc[UR8][R2.64] ;  /* 0x0000000802009981 */ /* 0x000ea8000c1e1500 */
[----:B---3--:R0:W-:Y:S04]  /*1d160*/  STL [R1+0x44], R5 ;  /* 0x0000440501007387 */ /* 0x0081e80000100800 */
[----:B0-----:R-:W3:Y:S04]  /*1d170*/  LDL R5, [R1+0x538] ;  /* 0x0005380001057983 */ /* 0x001ee80000100800 */
        /* <DEDUP_REMOVED lines=21> */
[----:B------:R-:W2:Y:S02]  /*1d2d0*/  LDL R3, [R1+0x548] ;  /* 0x0005480001037983 */ /* 0x000ea40000100800 */
[----:B--2---:R-:W-:-:S02]  /*1d2e0*/  @!P2 LOP3.LUT R3, R3, R2, RZ, 0x3c, !PT ;  /* 0x000000020303a212 */ /* 0x004fc400078e3cff */
[----:B------:R-:W-:Y:S02]  /*1d2f0*/  PRMT R0, RZ, 0x7610, R0 ;  /* 0x00007610ff007816 */ /* 0x000fe40000000000 */
[----:B------:R-:W-:-:S04]  /*1d300*/  @!P2 LOP3.LUT R2, R3, R2, RZ, 0x3c, !PT ;  /* 0x000000020302a212 */ /* 0x000fc800078e3cff */
[----:B------:R-:W-:-:S05]  /*1d310*/  @!P2 LOP3.LUT R3, R3, R2, RZ, 0x3c, !PT ;  /* 0x000000020303a212 */ /* 0x000fca00078e3cff */
[----:B------:R4:W2:Y:S01]  /*1d320*/  @!P2 LDG.E.U16 R0, desc[UR8][R2.64] ;  /* 0x000000080200a981 */ /* 0x0008a2000c1e1500 */
[----:B------:R-:W-:Y:S01]  /*1d330*/  PRMT R13, RZ, 0x7610, R13 ;  /* 0x00007610ff0d7816 */ /* 0x000fe2000000000d */
[----:B----4-:R-:W-:Y:S02]  /*1d340*/  @!P1 IMAD.MOV.U32 R2, RZ, RZ, R14 ;  /* 0x000000ffff029224 */ /* 0x010fe400078e000e */
[----:B------:R-:W-:-:S05]  /*1d350*/  @!P1 IMAD.MOV.U32 R3, RZ, RZ, R15 ;  /* 0x000000ffff039224 */ /* 0x000fca00078e000f */
[----:B------:R3:W4:Y:S04]  /*1d360*/  @!P1 LDG.E.U16 R13, desc[UR8][R2.64] ;  /* 0x00000008020d9981 */ /* 0x000728000c1e1500 */
[----:B--2---:R0:W-:Y:S04]  /*1d370*/  STL [R1+0x34], R0 ;  /* 0x0000340001007387 */ /* 0x0041e80000100800 */
[----:B0-----:R-:W2:Y:S01]  /*1d380*/  LDL.LU R0, [R1+0x1100] ;  /* 0x0011000001007983 */ /* 0x001ea20000300800 */
[----:B---3--:R-:W-:Y:S02]  /*1d390*/  @!P2 IMAD.MOV.U32 R2, RZ, RZ, R5 ;  /* 0x000000ffff02a224 */ /* 0x008fe400078e0005 */
[----:B------:R-:W-:Y:S01]  /*1d3a0*/  @!P2 IMAD.MOV.U32 R3, RZ, RZ, R9 ;  /* 0x000000ffff03a224 */ /* 0x000fe200078e0009 */
[----:B------:R-:W3:Y:S04]  /*1d3b0*/  LDL R15, [R1+0x4d0] ;  /* 0x0004d000010f7983 */ /* 0x000ee80000100800 */
[----:B------:R-:W3:Y:S04]  /*1d3c0*/  LDL R14, [R1+0x4c4] ;  /* 0x0004c400010e7983 */ /* 0x000ee80000100800 */
[----:B----4-:R0:W-:Y:S01]  /*1d3d0*/  STL [R1+0x30], R13 ;  /* 0x0000300d01007387 */ /* 0x0101e20000100800 */
[----:B------:R-:W-:-:S03]  /*1d3e0*/  PRMT R24, RZ, 0x7610, R24 ;  /* 0x00007610ff187816 */ /* 0x000fc60000000018 */
[----:B------:R-:W4:Y:S04]  /*1d3f0*/  LDL R9, [R1+0x4bc] ;  /* 0x0004bc0001097983 */ /* 0x000f280000100800 */
[----:B------:R-:W3:Y:S04]  /*1d400*/  LDL R5, [R1+0x4c0] ;  /* 0x0004c00001057983 */ /* 0x000ee80000100800 */
[----:B0-----:R-:W3:Y:S01]  /*1d410*/  LDL R13, [R1+0x4c8] ;  /* 0x0004c800010d7983 */ /* 0x001ee20000100800 */
[----:B--2---:R-:W-:-:S06]  /*1d420*/  PRMT R0, RZ, 0x7610, R0 ;  /* 0x00007610ff007816 */ /* 0x004fcc0000000000 */
[----:B------:R0:W2:Y:S04]  /*1d430*/  @!P2 LDG.E.U16 R0, desc[UR8][R2.64] ;  /* 0x000000080200a981 */ /* 0x0000a8000c1e1500 */
[----:B------:R-:W0:Y:S04]  /*1d440*/  LDL R2, [R1+0x4dc] ;  /* 0x0004dc0001027983 */ /* 0x000e280000100800 */
[----:B------:R-:W0:Y:S02]  /*1d450*/  LDL R3, [R1+0x4e0] ;  /* 0x0004e00001037983 */ /* 0x000e240000100800 */
[----:B0-----:R-:W-:-:S04]  /*1d460*/  @!P1 LOP3.LUT R3, R3, R2, RZ, 0x3c, !PT ;  /* 0x0000000203039212 */ /* 0x001fc800078e3cff */
[----:B------:R-:W-:-:S04]  /*1d470*/  @!P1 LOP3.LUT R2, R3, R2, RZ, 0x3c, !PT ;  /* 0x0000000203029212 */ /* 0x000fc800078e3cff */
[----:B------:R-:W-:-:S05]  /*1d480*/  @!P1 LOP3.LUT R3, R3, R2, RZ, 0x3c, !PT ;  /* 0x0000000203039212 */ /* 0x000fca00078e3cff */
[----:B------:R-:W3:Y:S04]  /*1d490*/  @!P1 LDG.E.U16 R24, desc[UR8][R2.64] ;  /* 0x0000000802189981 */ /* 0x000ee8000c1e1500 */
[----:B--2---:R-:W-:Y:S04]  /*1d4a0*/  STL [R1+0x10b8], R0 ;  /* 0x0010b80001007387 */ /* 0x004fe80000100800 */
[----:B---3--:R0:W-:Y:S04]  /*1d4b0*/  STL [R1+0x28], R24 ;  /* 0x0000281801007387 */ /* 0x0081e80000100800 */
[----:B0-----:R-:W2:Y:S04]  /*1d4c0*/  LDL.LU R24, [R1+0x10fc] ;  /* 0x0010fc0001187983 */ /* 0x001ea80000300800 */
[----:B------:R-:W3:Y:S04]  /*1d4d0*/  LDL R2, [R1+0x4d4] ;  /* 0x0004d40001027983 */ /* 0x000ee80000100800 */
[----:B------:R-:W3:Y:S02]  /*1d4e0*/  LDL R3, [R1+0x4d8] ;  /* 0x0004d80001037983 */ /* 0x000ee40000100800 */
[----:B---3--:R-:W-:-:S02]  /*1d4f0*/  @!P2 LOP3.LUT R3, R3, R2, RZ, 0x3c, !PT ;  /* 0x000000020303a212 */ /* 0x008fc400078e3cff */
[----:B--2---:R-:W-:Y:S02]  /*1d500*/  PRMT R24, RZ, 0x7610, R24 ;  /* 0x00007610ff187816 */ /* 0x004fe40000000018 */
[----:B------:R-:W-:-:S04]  /*1d510*/  @!P2 LOP3.LUT R2, R3, R2, RZ, 0x3c, !PT ;  /* 0x000000020302a212 */ /* 0x000fc800078e3cff */
[----:B------:R-:W-:-:S05]  /*1d520*/  @!P2 LOP3.LUT R3, R3, R2, RZ, 0x3c, !PT ;  /* 0x000000020303a212 */ /* 0x000fca00078e3cff */
[----:B------:R-:W2:Y:S01]  /*1d530*/  @!P2 LDG.E.U16 R24, desc[UR8][R2.64] ;  /* 0x000000080218a981 */ /* 0x000ea2000c1e1500 */
[----:B------:R-:W-:-:S03]  /*1d540*/  PRMT R12, RZ, 0x7610, R12 ;  /* 0x00007610ff0c7816 */ /* 0x000fc6000000000c */
[----:B--2---:R0:W-:Y:S04]  /*1d550*/  STL [R1+0x24], R24 ;  /* 0x0000241801007387 */ /* 0x0041e80000100800 */
[----:B0-----:R-:W2:Y:S04]  /*1d560*/  LDL.LU R24, [R1+0x10f8] ;  /* 0x0010f80001187983 */ /* 0x001ea80000300800 */
[----:B------:R-:W3:Y:S01]  /*1d570*/  LDL R3, [R1+0x4cc] ;  /* 0x0004cc0001037983 */ /* 0x000ee20000100800 */
[----:B------:R-:W-:Y:S02]  /*1d580*/  @!P1 MOV R2, R15 ;  /* 0x0000000f00029202 */ /* 0x000fe40000000f00 */
[----:B------:R-:W-:-:S02]  /*1d590*/  PRMT R11, RZ, 0x7610, R11 ;  /* 0x00007610ff0b7816 */ /* 0x000fc4000000000b */
[----:B------:R-:W-:Y:S01]  /*1d5a0*/  PRMT R4, RZ, 0x7610, R4 ;  /* 0x00007610ff047816 */ /* 0x000fe20000000004 */
[----:B------:R-:W2:Y:S04]  /*1d5b0*/  LDL R15, [R1+0x45c] ;  /* 0x00045c00010f7983 */ /* 0x000ea80000100800 */
[----:B---3--:R0:W3:Y:S02]  /*1d5c0*/  @!P1 LDG.E.U16 R12, desc[UR8][R2.64] ;  /* 0x00000008020c9981 */ /* 0x0080e4000c1e1500 */
[----:B0-----:R-:W-:Y:S02]  /*1d5d0*/  @!P2 IMAD.MOV.U32 R2, RZ, RZ, R13 ;  /* 0x000000ffff02a224 */ /* 0x001fe400078e000d */
[----:B------:R-:W-:-:S05]  /*1d5e0*/  @!P2 IMAD.MOV.U32 R3, RZ, RZ, R14 ;  /* 0x000000ffff03a224 */ /* 0x000fca00078e000e */
[----:B------:R0:W2:Y:S02]  /*1d5f0*/  @!P2 LDG.E.U16 R11, desc[UR8][R2.64] ;  /* 0x00000008020ba981 */ /* 0x0000a4000c1e1500 */
[----:B0-----:R-:W-:Y:S02]  /*1d600*/  @!P1 IMAD.MOV.U32 R2, RZ, RZ, R5 ;  /* 0x000000ffff029224 */ /* 0x001fe400078e0005 */
[----:B----4-:R-:W-:-:S05]  /*1d610*/  @!P1 IMAD.MOV.U32 R3, RZ, RZ, R9 ;  /* 0x000000ffff039224 */ /* 0x010fca00078e0009 */
[----:B------:R0:W4:Y:S04]  /*1d620*/  @!P1 LDG.E.U16 R4, desc[UR8][R2.64] ;  /* 0x0000000802049981 */ /* 0x000128000c1e1500 */
[----:B---3--:R1:W-:Y:S04]  /*1d630*/  STL [R1+0x20], R12 ;  /* 0x0000200c01007387 */ /* 0x0083e80000100800 */
[----:B------:R-:W3:Y:S04]  /*1d640*/  LDL R14, [R1+0x454] ;  /* 0x00045400010e7983 */ /* 0x000ee80000100800 */
[----:B-1----:R-:W3:Y:S04]  /*1d650*/  LDL R12, [R1+0x460] ;  /* 0x00046000010c7983 */ /* 0x002ee80000100800 */
[----:B--2---:R1:W-:Y:S04]  /*1d660*/  STL [R1+0x1c], R11 ;  /* 0x00001c0b01007387 */ /* 0x0043e80000100800 */
[----:B------:R-:W0:Y:S04]  /*1d670*/  LDL R2, [R1+0x4b4] ;  /* 0x0004b40001027983 */ /* 0x000e280000100800 */
[----:B------:R-:W0:Y:S01]  /*1d680*/  LDL R3, [R1+0x4b8] ;  /* 0x0004b80001037983 */ /* 0x000e220000100800 */
[----:B------:R-:W-:-:S02]  /*1d690*/  PRMT R24, RZ, 0x7610, R24 ;  /* 0x00007610ff187816 */ /* 0x000fc40000000018 */
[----:B------:R-:W-:Y:S01]  /*1d6a0*/  PRMT R10, RZ, 0x7610, R10 ;  /* 0x00007610ff0a7816 */ /* 0x000fe2000000000a */
[----:B------:R-:W2:Y:S04]  /*1d6b0*/  LDL R13, [R1+0x44c] ;  /* 0x00044c00010d7983 */ /* 0x000ea80000100800 */
[----:B------:R-:W2:Y:S04]  /*1d6c0*/  LDL R9, [R1+0x450] ;  /* 0x0004500001097983 */ /* 0x000ea80000100800 */
[----:B------:R-:W2:Y:S04]  /*1d6d0*/  LDL R5, [R1+0x444] ;  /* 0x0004440001057983 */ /* 0x000ea80000100800 */
[----:B-1----:R-:W2:Y:S01]  /*1d6e0*/  LDL R11, [R1+0x458] ;  /* 0x00045800010b7983 */ /* 0x002ea20000100800 */
[----:B0-----:R-:W-:-:S04]  /*1d6f0*/  @!P2 LOP3.LUT R3, R3, R2, RZ, 0x3c, !PT ;  /* 0x000000020303a212 */ /* 0x001fc800078e3cff */
[----:B------:R-:W-:-:S04]  /*1d700*/  @!P2 LOP3.LUT R2, R3, R2, RZ, 0x3c, !PT ;  /* 0x000000020302a212 */ /* 0x000fc800078e3cff */
[----:B------:R-:W-:-:S05]  /*1d710*/  @!P2 LOP3.LUT R3, R3, R2, RZ, 0x3c, !PT ;  /* 0x000000020303a212 */ /* 0x000fca00078e3cff */
[----:B------:R3:W2:Y:S02]  /*1d720*/  @!P2 LDG.E.U16 R24, desc[UR8][R2.64] ;  /* 0x000000080218a981 */ /* 0x0006a4000c1e1500 */
[----:B---3--:R-:W-:Y:S02]  /*1d730*/  @!P1 IMAD.MOV.U32 R2, RZ, RZ, R12 ;  /* 0x000000ffff029224 */ /* 0x008fe400078e000c */
[----:B------:R-:W-:-:S05]  /*1d740*/  @!P1 IMAD.MOV.U32 R3, RZ, RZ, R15 ;  /* 0x000000ffff039224 */ /* 0x000fca00078e000f */
[----:B------:R2:W3:Y:S04]  /*1d750*/  @!P1 LDG.E.U16 R10, desc[UR8][R2.64] ;  /* 0x00000008020a9981 */ /* 0x0004e8000c1e1500 */
[----:B----4-:R0:W-:Y:S01]  /*1d760*/  STL [R1+0x18], R4 ;  /* 0x0000180401007387 */ /* 0x0101e20000100800 */
[----:B------:R-:W-:-:S03]  /*1d770*/  PRMT R6, RZ, 0x7610, R6 ;  /* 0x00007610ff067816 */ /* 0x000fc60000000006 */
[----:B0-----:R-:W4:Y:S01]  /*1d780*/  LDL R4, [R1+0x448] ;  /* 0x0004480001047983 */ /* 0x001f220000100800 */
[----:B--2---:R-:W-:Y:S02]  /*1d790*/  @!P2 IMAD.MOV.U32 R2, RZ, RZ, R11 ;  /* 0x000000ffff02a224 */ /* 0x004fe400078e000b */
[----:B------:R-:W-:-:S05]  /*1d7a0*/  @!P2 IMAD.MOV.U32 R3, RZ, RZ, R14 ;  /* 0x000000ffff03a224 */ /* 0x000fca00078e000e */
[----:B------:R0:W2:Y:S04]  /*1d7b0*/  @!P2 LDG.E.U16 R6, desc[UR8][R2.64] ;  /* 0x000000080206a981 */ /* 0x0000a8000c1e1500 */
[----:B------:R1:W-:Y:S04]  /*1d7c0*/  STL [R1+0x14], R24 ;  /* 0x0000141801007387 */ /* 0x0003e80000100800 */
[----:B-1----:R-:W2:Y:S04]  /*1d7d0*/  LDL.LU R24, [R1+0x10f4] ;  /* 0x0010f40001187983 */ /* 0x002ea80000300800 */
[----:B------:R-:W2:Y:S04]  /*1d7e0*/  LDL R12, [R1+0x43c] ;  /* 0x00043c00010c7983 */ /* 0x000ea80000100800 */
[----:B---3--:R1:W-:Y:S01]  /*1d7f0*/  STL [R1+0x10], R10 ;  /* 0x0000100a01007387 */ /* 0x0083e20000100800 */
[----:B------:R-:W-:Y:S01]  /*1d800*/  PRMT R8, RZ, 0x7610, R8 ;  /* 0x00007610ff087816 */ /* 0x000fe20000000008 */
[----:B0-----:R-:W-:-:S02]  /*1d810*/  @!P1 IMAD.MOV.U32 R2, RZ, RZ, R9 ;  /* 0x000000ffff029224 */ /* 0x001fc400078e0009 */
[----:B------:R-:W-:Y:S01]  /*1d820*/  @!P1 IMAD.MOV.U32 R3, RZ, RZ, R13 ;  /* 0x000000ffff039224 */ /* 0x000fe200078e000d */
[----:B------:R-:W-:Y:S02]  /*1d830*/  PRMT R0, RZ, 0x7610, R0 ;  /* 0x00007610ff007816 */ /* 0x000fe40000000000 */
[----:B------:R-:W-:Y:S01]  /*1d840*/  PRMT R7, RZ, 0x7610, R7 ;  /* 0x00007610ff077816 */ /* 0x000fe20000000007 */
[----:B------:R-:W3:Y:S04]  /*1d850*/  LDL R11, [R1+0x434] ;  /* 0x00043400010b7983 */ /* 0x000ee80000100800 */
[----:B------:R4:W3:Y:S04]  /*1d860*/  @!P1 LDG.E.U16 R8, desc[UR8][R2.64] ;  /* 0x0000000802089981 */ /* 0x0008e8000c1e1500 */
[----:B-1----:R-:W3:Y:S01]  /*1d870*/  LDL R10, [R1+0x440] ;  /* 0x00044000010a7983 */ /* 0x002ee20000100800 */
[----:B----4-:R-:W-:-:S02]  /*1d880*/  @!P2 IMAD.MOV.U32 R2, RZ, RZ, R4 ;  /* 0x000000ffff02a224 */ /* 0x010fc400078e0004 */
[----:B------:R-:W-:-:S05]  /*1d890*/  @!P2 IMAD.MOV.U32 R3, RZ, RZ, R5 ;  /* 0x000000ffff03a224 */ /* 0x000fca00078e0005 */
[----:B------:R0:W4:Y:S04]  /*1d8a0*/  @!P2 LDG.E.U16 R0, desc[UR8][R2.64] ;  /* 0x000000080200a981 */ /* 0x000128000c1e1500 */
[----:B--2---:R1:W-:Y:S04]  /*1d8b0*/  STL [R1+0xc], R6 ;  /* 0x00000c0601007387 */ /* 0x0043e80000100800 */
[----:B------:R-:W2:Y:S04]  /*1d8c0*/  LDL R9, [R1+0x3dc] ;  /* 0x0003dc0001097983 */ /* 0x000ea80000100800 */
[----:B-1----:R-:W2:Y:S01]  /*1d8d0*/  LDL R6, [R1+0x438] ;  /* 0x0004380001067983 */ /* 0x002ea20000100800 */
[----:B0-----:R-:W-:-:S02]  /*1d8e0*/  @!P1 IMAD.MOV.U32 R3, RZ, RZ, R12 ;  /* 0x000000ffff039224 */ /* 0x001fc400078e000c */
[----:B---3--:R-:W-:-:S05]  /*1d8f0*/  @!P1 IMAD.MOV.U32 R2, RZ, RZ, R10 ;  /* 0x000000ffff029224 */ /* 0x008fca00078e000a */
[----:B------:R0:W3:Y:S04]  /*1d900*/  @!P1 LDG.E.U16 R7, desc[UR8][R2.64] ;  /* 0x0000000802079981 */ /* 0x0000e8000c1e1500 */
[----:B------:R1:W-:Y:S04]  /*1d910*/  STL [R1+0x8], R8 ;  /* 0x0000080801007387 */ /* 0x0003e80000100800 */
[----:B------:R-:W3:Y:S04]  /*1d920*/  LDL R5, [R1+0x3d4] ;  /* 0x0003d40001057983 */ /* 0x000ee80000100800 */
[----:B------:R-:W3:Y:S04]  /*1d930*/  LDL R4, [R1+0x3d8] ;  /* 0x0003d80001047983 */ /* 0x000ee80000100800 */
[----:B-1----:R-:W3:Y:S04]  /*1d940*/  LDL R8, [R1+0x3e0] ;  /* 0x0003e00001087983 */ /* 0x002ee80000100800 */
[----:B----4-:R1:W-:Y:S04]  /*1d950*/  STL [R1+0x10c8], R0 ;  /* 0x0010c80001007387 */ /* 0x0103e80000100800 */
[----:B------:R-:W4:Y:S01]  /*1d960*/  LDL R10, [R1+0x3cc] ;  /* 0x0003cc00010a7983 */ /* 0x000f220000100800 */
[----:B------:R-:W-:-:S02]  /*1d970*/  PRMT R26, RZ, 0x7610, R26 ;  /* 0x00007610ff1a7816 */ /* 0x000fc4000000001a */
[----:B0-----:R-:W-:Y:S01]  /*1d980*/  @!P2 MOV R3, R11 ;  /* 0x0000000b0003a202 */ /* 0x001fe20000000f00 */
[----:B--2---:R-:W-:-:S05]  /*1d990*/  @!P2 IMAD.MOV.U32 R2, RZ, RZ, R6 ;  /* 0x000000ffff02a224 */ /* 0x004fca00078e0006 */
[----:B------:R0:W2:Y:S04]  /*1d9a0*/  @!P2 LDG.E.U16 R26, desc[UR8][R2.64] ;  /* 0x00000008021aa981 */ /* 0x0000a8000c1e1500 */
[----:B---3--:R3:W-:Y:S01]  /*1d9b0*/  STL [R1], R7 ;  /* 0x0000000701007387 */ /* 0x0087e20000100800 */
[----:B------:R-:W-:Y:S01]  /*1d9c0*/  PRMT R24, RZ, 0x7610, R24 ;  /* 0x00007610ff187816 */ /* 0x000fe20000000018 */
[----:B0-----:R-:W-:Y:S01]  /*1d9d0*/  @!P1 IMAD.MOV.U32 R3, RZ, RZ, R9 ;  /* 0x000000ffff039224 */ /* 0x001fe200078e0009 */
[----:B------:R-:W-:Y:S01]  /*1d9e0*/  PRMT R20, RZ, 0x7610, R20 ;  /* 0x00007610ff147816 */ /* 0x000fe20000000014 */
[----:B------:R-:W4:Y:S04]  /*1d9f0*/  LDL R6, [R1+0x3c4] ;  /* 0x0003c40001067983 */ /* 0x000f280000100800 */
[----:B-1----:R-:W4:Y:S04]  /*1da00*/  LDL R0, [R1+0x3c8] ;  /* 0x0003c80001007983 */ /* 0x002f280000100800 */
[----:B---3--:R-:W3:Y:S01]  /*1da10*/  LDL R7, [R1+0x3d0] ;  /* 0x0003d00001077983 */ /* 0x008ee20000100800 */
[----:B------:R-:W-:-:S05]  /*1da20*/  @!P1 IMAD.MOV.U32 R2, RZ, RZ, R8 ;  /* 0x000000ffff029224 */ /* 0x000fca00078e0008 */
[----:B------:R0:W3:Y:S01]  /*1da30*/  @!P1 LDG.E.U16 R24, desc[UR8][R2.64] ;  /* 0x0000000802189981 */ /* 0x0000e2000c1e1500 */
[----:B------:R-:W-:Y:S01]  /*1da40*/  PRMT R18, RZ, 0x7610, R18 ;  /* 0x00007610ff127816 */ /* 0x000fe20000000012 */
[----:B0-----:R-:W-:Y:S02]  /*1da50*/  @!P2 IMAD.MOV.U32 R2, RZ, RZ, R4 ;  /* 0x000000ffff02a224 */ /* 0x001fe400078e0004 */
[----:B------:R-:W-:-:S05]  /*1da60*/  @!P2 IMAD.MOV.U32 R3, RZ, RZ, R5 ;  /* 0x000000ffff03a224 */ /* 0x000fca00078e0005 */
[----:B------:R4:W3:Y:S04]  /*1da70*/  @!P2 LDG.E.U16 R20, desc[UR8][R2.64] ;  /* 0x000000080214a981 */ /* 0x0008e8000c1e1500 */
[----:B--2---:R-:W-:Y:S04]  /*1da80*/  STL [R1+0x10bc], R26 ;  /* 0x0010bc1a01007387 */ /* 0x004fe80000100800 */
[----:B------:R-:W2:Y:S04]  /*1da90*/  LDL R5, [R1+0x3bc] ;  /* 0x0003bc0001057983 */ /* 0x000ea80000100800 */
[----:B------:R-:W2:Y:S04]  /*1daa0*/  LDL R4, [R1+0x3c0] ;  /* 0x0003c00001047983 */ /* 0x000ea80000100800 */
[----:B------:R-:W2:Y:S04]  /*1dab0*/  LDL R9, [R1+0x35c] ;  /* 0x00035c0001097983 */ /* 0x000ea80000100800 */
[----:B------:R-:W2:Y:S01]  /*1dac0*/  LDL R8, [R1+0x360] ;  /* 0x0003600001087983 */ /* 0x000ea20000100800 */
[----:B----4-:R-:W-:-:S02]  /*1dad0*/  @!P1 IMAD.MOV.U32 R3, RZ, RZ, R10 ;  /* 0x000000ffff039224 */ /* 0x010fc400078e000a */
[----:B---3--:R-:W-:-:S05]  /*1dae0*/  @!P1 IMAD.MOV.U32 R2, RZ, RZ, R7 ;  /* 0x000000ffff029224 */ /* 0x008fca00078e0007 */
[----:B------:R0:W3:Y:S01]  /*1daf0*/  @!P1 LDG.E.U16 R18, desc[UR8][R2.64] ;  /* 0x0000000802129981 */ /* 0x0000e2000c1e1500 */
[----:B------:R-:W-:Y:S01]  /*1db00*/  PRMT R16, RZ, 0x7610, R16 ;  /* 0x00007610ff107816 */ /* 0x000fe20000000010 */
[----:B0-----:R-:W-:Y:S02]  /*1db10*/  @!P2 IMAD.MOV.U32 R2, RZ, RZ, R0 ;  /* 0x000000ffff02a224 */ /* 0x001fe400078e0000 */
[----:B------:R-:W-:-:S05]  /*1db20*/  @!P2 IMAD.MOV.U32 R3, RZ, RZ, R6 ;  /* 0x000000ffff03a224 */ /* 0x000fca00078e0006 */
[----:B------:R0:W4:Y:S02]  /*1db30*/  @!P2 LDG.E.U16 R16, desc[UR8][R2.64] ;  /* 0x000000080210a981 */ /* 0x000124000c1e1500 */
[----:B0-----:R-:W-:-:S06]  /*1db40*/  PRMT R2, RZ, 0x7610, R2 ;  /* 0x00007610ff027816 */ /* 0x001fcc0000000002 */
[----:B--2---:R0:W2:Y:S04]  /*1db50*/  @!P1 LDG.E.U16 R2, desc[UR8][R4.64] ;  /* 0x0000000804029981 */ /* 0x0040a8000c1e1500 */
[----:B---3--:R-:W-:Y:S04]  /*1db60*/  STL [R1+0x10cc], R18 ;  /* 0x0010cc1201007387 */ /* 0x008fe80000100800 */
[----:B------:R-:W3:Y:S04]  /*1db70*/  LDL R7, [R1+0x354] ;  /* 0x0003540001077983 */ /* 0x000ee80000100800 */
[----:B------:R-:W3:Y:S04]  /*1db80*/  LDL R6, [R1+0x358] ;  /* 0x0003580001067983 */ /* 0x000ee80000100800 */
[----:B------:R-:W3:Y:S04]  /*1db90*/  LDL R12, [R1+0x34c] ;  /* 0x00034c00010c7983 */ /* 0x000ee80000100800 */
[----:B------:R-:W3:Y:S01]  /*1dba0*/  LDL R0, [R1+0x350] ;  /* 0x0003500001007983 */ /* 0x000ee20000100800 */
[----:B------:R-:W-:Y:S01]  /*1dbb0*/  PRMT R3, RZ, 0x7610, R3 ;  /* 0x00007610ff037816 */ /* 0x000fe20000000003 */
[----:B0-----:R-:W-:-:S02]  /*1dbc0*/  @!P1 IMAD.MOV.U32 R4, RZ, RZ, R8 ;  /* 0x000000ffff049224 */ /* 0x001fc400078e0008 */
[----:B------:R-:W-:-:S05]  /*1dbd0*/  @!P1 IMAD.MOV.U32 R5, RZ, RZ, R9 ;  /* 0x000000ffff059224 */ /* 0x000fca00078e0009 */
[----:B------:R0:W3:Y:S02]  /*1dbe0*/  @!P1 LDG.E.U16 R3, desc[UR8][R4.64] ;  /* 0x0000000804039981 */ /* 0x0000e4000c1e1500 */
[----:B0-----:R-:W-:Y:S02]  /*1dbf0*/  PRMT R4, RZ, 0x7610, R4 ;  /* 0x00007610ff047816 */ /* 0x001fe40000000004 */
[----:B------:R-:W-:Y:S01]  /*1dc00*/  PRMT R5, RZ, 0x7610, R5 ;  /* 0x00007610ff057816 */ /* 0x000fe20000000005 */
[----:B----4-:R-:W-:Y:S04]  /*1dc10*/  STL [R1+0x10d0], R16 ;  /* 0x0010d01001007387 */ /* 0x010fe80000100800 */
[----:B--2---:R0:W-:Y:S04]  /*1dc20*/  STL [R1+0x10c0], R2 ;  /* 0x0010c00201007387 */ /* 0x0041e80000100800 */
[----:B------:R-:W2:Y:S04]  /*1dc30*/  LDL R9, [R1+0x2dc] ;  /* 0x0002dc0001097983 */ /* 0x000ea80000100800 */
[----:B------:R-:W2:Y:S04]  /*1dc40*/  LDL R8, [R1+0x2e0] ;  /* 0x0002e00001087983 */ /* 0x000ea80000100800 */
[----:B------:R-:W4:Y:S04]  /*1dc50*/  LDL R15, [R1+0x2d4] ;  /* 0x0002d400010f7983 */ /* 0x000f280000100800 */
[----:B------:R-:W4:Y:S04]  /*1dc60*/  LDL R14, [R1+0x2d8] ;  /* 0x0002d800010e7983 */ /* 0x000f280000100800 */
[----:B------:R-:W4:Y:S04]  /*1dc70*/  LDL R11, [R1+0x25c] ;  /* 0x00025c00010b7983 */ /* 0x000f280000100800 */
[----:B------:R-:W4:Y:S04]  /*1dc80*/  LDL R10, [R1+0x260] ;  /* 0x00026000010a7983 */ /* 0x000f280000100800 */
[----:B------:R-:W4:Y:S04]  /*1dc90*/  LDL R13, [R1+0x258] ;  /* 0x00025800010d7983 */ /* 0x000f280000100800 */
[----:B0-----:R-:W4:Y:S04]  /*1dca0*/  LDL R2, [R1+0x344] ;  /* 0x0003440001027983 */ /* 0x001f280000100800 */
[----:B---3--:R0:W3:Y:S02]  /*1dcb0*/  @!P2 LDG.E.U16 R4, desc[UR8][R6.64] ;  /* 0x000000080604a981 */ /* 0x0080e4000c1e1500 */
[----:B0-----:R-:W-:-:S02]  /*1dcc0*/  @!P1 IMAD.MOV.U32 R6, RZ, RZ, R0 ;  /* 0x000000ffff069224 */ /* 0x001fc400078e0000 */
[----:B------:R-:W-:Y:S01]  /*1dcd0*/  @!P1 IMAD.MOV.U32 R7, RZ, RZ, R12 ;  /* 0x000000ffff079224 */ /* 0x000fe200078e000c */
[----:B------:R-:W3:Y:S04]  /*1dce0*/  LDL R0, [R1+0x348] ;  /* 0x0003480001007983 */ /* 0x000ee80000100800 */
[----:B------:R-:W3:Y:S04]  /*1dcf0*/  LDL R12, [R1+0xa38] ;  /* 0x000a3800010c7983 */ /* 0x000ee80000100800 */
[----:B------:R0:W3:Y:S02]  /*1dd00*/  @!P1 LDG.E.U16 R5, desc[UR8][R6.64] ;  /* 0x0000000806059981 */ /* 0x0000e4000c1e1500 */
[----:B0-----:R-:W-:-:S06]  /*1dd10*/  PRMT R6, RZ, 0x7610, R6 ;  /* 0x00007610ff067816 */ /* 0x001fcc0000000006 */
[----:B--2---:R4:W2:Y:S02]  /*1dd20*/  @!P1 LDG.E.U16 R6, desc[UR8][R8.64] ;  /* 0x0000000808069981 */ /* 0x0048a4000c1e1500 */
[----:B----4-:R-:W-:Y:S02]  /*1dd30*/  @!P2 IMAD.MOV.U32 R9, RZ, RZ, R15 ;  /* 0x000000ffff09a224 */ /* 0x010fe400078e000f */
[----:B---3--:R0:W-:Y:S04]  /*1dd40*/  STL [R1+0x10d4], R5 ;  /* 0x0010d40501007387 */ /* 0x0081e80000100800 */
[----:B------:R-:W3:Y:S04]  /*1dd50*/  LDL R16, [R1+0x2cc] ;  /* 0x0002cc0001107983 */ /* 0x000ee80000100800 */
[----:B------:R-:W4:Y:S01]  /*1dd60*/  LDL R15, [R1+0x2d0] ;  /* 0x0002d000010f7983 */ /* 0x000f220000100800 */
[----:B------:R-:W-:Y:S01]  /*1dd70*/  PRMT R7, RZ, 0x7610, R7 ;  /* 0x00007610ff077816 */ /* 0x000fe20000000007 */
[----:B------:R-:W-:-:S02]  /*1dd80*/  @!P2 IMAD.MOV.U32 R8, RZ, RZ, R14 ;  /* 0x000000ffff08a224 */ /* 0x000fc400078e000e */
[----:B------:R-:W2:Y:S04]  /*1dd90*/  LDL R14, [R1+0x2c4] ;  /* 0x0002c400010e7983 */ /* 0x000ea80000100800 */
[----:B------:R1:W2:Y:S04]  /*1dda0*/  @!P2 LDG.E.U16 R7, desc[UR8][R8.64] ;  /* 0x000000080807a981 */ /* 0x0002a8000c1e1500 */
[----:B0-----:R-:W2:Y:S01]  /*1ddb0*/  LDL R5, [R1+0x2c8] ;  /* 0x0002c80001057983 */ /* 0x001ea20000100800 */
[----:B-1----:R-:W-:Y:S02]  /*1ddc0*/  PRMT R8, RZ, 0x7610, R8 ;  /* 0x00007610ff087816 */ /* 0x002fe40000000008 */
[----:B------:R-:W-:-:S04]  /*1ddd0*/  PRMT R9, RZ, 0x7610, R9 ;  /* 0x00007610ff097816 */ /* 0x000fc80000000009 */
[----:B------:R0:W2:Y:S02]  /*1dde0*/  @!P1 LDG.E.U16 R8, desc[UR8][R10.64] ;  /* 0x000000080a089981 */ /* 0x0000a4000c1e1500 */
[----:B0-----:R-:W-:Y:S01]  /*1ddf0*/  @!P2 IMAD.MOV.U32 R10, RZ, RZ, R12 ;  /* 0x000000ffff0aa224 */ /* 0x001fe200078e000c */
[----:B------:R-:W-:Y:S01]  /*1de00*/  @!P2 MOV R11, R13 ;  /* 0x0000000d000ba202 */ /* 0x000fe20000000f00 */
[----:B------:R-:W-:Y:S02]  /*1de10*/  @!P2 IMAD.MOV.U32 R12, RZ, RZ, R0 ;  /* 0x000000ffff0ca224 */ /* 0x000fe400078e0000 */
[----:B------:R-:W-:Y:S01]  /*1de20*/  @!P2 IMAD.MOV.U32 R13, RZ, RZ, R2 ;  /* 0x000000ffff0da224 */ /* 0x000fe200078e0002 */
[----:B------:R-:W2:Y:S04]  /*1de30*/  LDL R0, [R1+0xa34] ;  /* 0x000a340001007983 */ /* 0x000ea80000100800 */
[----:B------:R0:W2:Y:S04]  /*1de40*/  @!P2 LDG.E.U16 R9, desc[UR8][R10.64] ;  /* 0x000000080a09a981 */ /* 0x0000a8000c1e1500 */
[----:B------:R-:W2:Y:S01]  /*1de50*/  LDL R2, [R1+0x254] ;  /* 0x0002540001027983 */ /* 0x000ea20000100800 */
[----:B0-----:R-:W-:-:S02]  /*1de60*/  PRMT R10, RZ, 0x7610, R10 ;  /* 0x00007610ff0a7816 */ /* 0x001fc4000000000a */
[----:B------:R-:W-:-:S04]  /*1de70*/  PRMT R11, RZ, 0x7610, R11 ;  /* 0x00007610ff0b7816 */ /* 0x000fc8000000000b */
[----:B------:R3:W2:Y:S02]  /*1de80*/  @!P2 LDG.E.U16 R10, desc[UR8][R12.64] ;  /* 0x000000080c0aa981 */ /* 0x0006a4000c1e1500 */
[----:B---3--:R-:W-:Y:S02]  /*1de90*/  @!P1 IMAD.MOV.U32 R13, RZ, RZ, R16 ;  /* 0x000000ffff0d9224 */ /* 0x008fe400078e0010 */
[----:B----4-:R-:W-:-:S05]  /*1dea0*/  @!P1 IMAD.MOV.U32 R12, RZ, RZ, R15 ;  /* 0x000000ffff0c9224 */ /* 0x010fca00078e000f */
[----:B------:R0:W3:Y:S01]  /*1deb0*/  @!P1 LDG.E.U16 R11, desc[UR8][R12.64] ;  /* 0x000000080c0b9981 */ /* 0x0000e2000c1e1500 */
[----:B--2---:R-:W-:Y:S02]  /*1dec0*/  @!P2 IMAD.MOV.U32 R15, RZ, RZ, R14 ;  /* 0x000000ffff0fa224 */ /* 0x004fe400078e000e */
[----:B------:R-:W-:Y:S01]  /*1ded0*/  @!P2 IMAD.MOV.U32 R14, RZ, RZ, R5 ;  /* 0x000000ffff0ea224 */ /* 0x000fe200078e0005 */
[----:B0-----:R-:W-:-:S06]  /*1dee0*/  PRMT R12, RZ, 0x7610, R12 ;  /* 0x00007610ff0c7816 */ /* 0x001fcc000000000c */
[----:B------:R0:W2:Y:S04]  /*1def0*/  @!P2 LDG.E.U16 R12, desc[UR8][R14.64] ;  /* 0x000000080e0ca981 */ /* 0x0000a8000c1e1500 */
[----:B------:R1:W-:Y:S04]  /*1df00*/  STL [R1+0x10d8], R10 ;  /* 0x0010d80a01007387 */ /* 0x0003e80000100800 */
[----:B------:R-:W4:Y:S04]  /*1df10*/  LDL R18, [R1+0xa3c] ;  /* 0x000a3c0001127983 */ /* 0x000f280000100800 */
[----:B---3--:R3:W-:Y:S04]  /*1df20*/  STL [R1+0x10dc], R11 ;  /* 0x0010dc0b01007387 */ /* 0x0087e80000100800 */
[----:B------:R-:W2:Y:S04]  /*1df30*/  LDL R16, [R1+0x3b4] ;  /* 0x0003b40001107983 */ /* 0x000ea80000100800 */
[----:B-1----:R-:W2:Y:S04]  /*1df40*/  LDL R10, [R1+0x33c] ;  /* 0x00033c00010a7983 */ /* 0x002ea80000100800 */
[----:B------:R-:W2:Y:S04]  /*1df50*/  LDL R5, [R1+0x340] ;  /* 0x0003400001057983 */ /* 0x000ea80000100800 */
[----:B---3--:R-:W3:Y:S01]  /*1df60*/  LDL R11, [R1+0x3b8] ;  /* 0x0003b800010b7983 */ /* 0x008ee20000100800 */
[----:B------:R-:W-:Y:S01]  /*1df70*/  PRMT R13, RZ, 0x7610, R13 ;  /* 0x00007610ff0d7816 */ /* 0x000fe2000000000d */
[----:B0-----:R-:W-:-:S02]  /*1df80*/  @!P1 IMAD.MOV.U32 R14, RZ, RZ, R0 ;  /* 0x000000ffff0e9224 */ /* 0x001fc400078e0000 */
[----:B------:R-:W-:Y:S01]  /*1df90*/  @!P1 IMAD.MOV.U32 R15, RZ, RZ, R2 ;  /* 0x000000ffff0f9224 */ /* 0x000fe200078e0002 */
[----:B------:R-:W-:-:S04]  /*1dfa0*/  PRMT R17, RZ, 0x7610, R17 ;  /* 0x00007610ff117816 */ /* 0x000fc80000000011 */
[----:B------:R0:W3:Y:S01]  /*1dfb0*/  @!P1 LDG.E.U16 R13, desc[UR8][R14.64] ;  /* 0x000000080e0d9981 */ /* 0x0000e2000c1e1500 */
[----:B------:R-:W-:Y:S01]  /*1dfc0*/  PRMT R19, RZ, 0x7610, R19 ;  /* 0x00007610ff137816 */ /* 0x000fe20000000013 */
[----:B0-----:R-:W-:Y:S01]  /*1dfd0*/  @!P2 IMAD.MOV.U32 R15, RZ, RZ, R29 ;  /* 0x000000ffff0fa224 */ /* 0x001fe200078e001d */
[----:B------:R-:W-:Y:S01]  /*1dfe0*/  PRMT R21, RZ, 0x7610, R21 ;  /* 0x00007610ff157816 */ /* 0x000fe20000000015 */
[----:B----4-:R-:W-:-:S05]  /*1dff0*/  @!P2 IMAD.MOV.U32 R14, RZ, RZ, R18 ;  /* 0x000000ffff0ea224 */ /* 0x010fca00078e0012 */
[----:B------:R0:W4:Y:S04]  /*1e000*/  @!P2 LDG.E.U16 R17, desc[UR8][R14.64] ;  /* 0x000000080e11a981 */ /* 0x000128000c1e1500 */
[----:B--2---:R-:W-:Y:S04]  /*1e010*/  STL [R1+0x10e0], R12 ;  /* 0x0010e00c01007387 */ /* 0x004fe80000100800 */
[----:B------:R-:W2:Y:S04]  /*1e020*/  LDL R2, [R1+0x334] ;  /* 0x0003340001027983 */ /* 0x000ea80000100800 */
[----:B------:R-:W2:Y:S01]  /*1e030*/  LDL R0, [R1+0x338] ;  /* 0x0003380001007983 */ /* 0x000ea20000100800 */
[----:B0-----:R-:W-:-:S02]  /*1e040*/  @!P2 IMAD.MOV.U32 R15, RZ, RZ, R16 ;  /* 0x000000ffff0fa224 */ /* 0x001fc400078e0010 */
[----:B---3--:R-:W-:-:S05]  /*1e050*/  @!P2 IMAD.MOV.U32 R14, RZ, RZ, R11 ;  /* 0x000000ffff0ea224 */ /* 0x008fca00078e000b */
[----:B------:R0:W3:Y:S02]  /*1e060*/  @!P2 LDG.E.U16 R19, desc[UR8][R14.64] ;  /* 0x000000080e13a981 */ /* 0x0000e4000c1e1500 */
[----:B0-----:R-:W-:Y:S02]  /*1e070*/  @!P1 IMAD.MOV.U32 R14, RZ, RZ, R5 ;  /* 0x000000ffff0e9224 */ /* 0x001fe400078e0005 */
[----:B------:R-:W-:-:S05]  /*1e080*/  @!P1 IMAD.MOV.U32 R15, RZ, RZ, R10 ;  /* 0x000000ffff0f9224 */ /* 0x000fca00078e000a */
[----:B------:R2:W3:Y:S04]  /*1e090*/  @!P1 LDG.E.U16 R21, desc[UR8][R14.64] ;  /* 0x000000080e159981 */ /* 0x0004e8000c1e1500 */
[----:B------:R-:W-:Y:S04]  /*1e0a0*/  STL [R1+0x10e4], R13 ;  /* 0x0010e40d01007387 */ /* 0x000fe80000100800 */
[----:B------:R-:W-:Y:S01]  /*1e0b0*/  STL [R1+0xbd8], R29 ;  /* 0x000bd81d01007387 */ /* 0x000fe20000100800 */
[----:B------:R-:W-:-:S03]  /*1e0c0*/  PRMT R22, RZ, 0x7610, R22 ;  /* 0x00007610ff167816 */ /* 0x000fc60000000016 */
[----:B----4-:R-:W-:Y:S01]  /*1e0d0*/  STL [R1+0x10e8], R17 ;  /* 0x0010e81101007387 */ /* 0x010fe20000100800 */
[----:B--2---:R-:W-:Y:S01]  /*1e0e0*/  @!P2 MOV R15, R2 ;  /* 0x00000002000fa202 */ /* 0x004fe20000000f00 */
[----:B------:R-:W-:-:S05]  /*1e0f0*/  @!P2 IMAD.MOV.U32 R14, RZ, RZ, R0 ;  /* 0x000000ffff0ea224 */ /* 0x000fca00078e0000 */
[----:B------:R-:W2:Y:S04]  /*1e100*/  @!P2 LDG.E.U16 R22, desc[UR8][R14.64] ;  /* 0x000000080e16a981 */ /* 0x000ea8000c1e1500 */
[----:B---3--:R-:W-:Y:S04]  /*1e110*/  STL [R1+0x10c4], R19 ;  /* 0x0010c41301007387 */ /* 0x008fe80000100800 */
[----:B------:R0:W-:Y:S04]  /*1e120*/  STL [R1+0x10ec], R21 ;  /* 0x0010ec1501007387 */ /* 0x0001e80000100800 */
[----:B0-----:R-:W3:Y:S04]  /*1e130*/  LDL.LU R21, [R1+0xa0] ;  /* 0x0000a00001157983 */ /* 0x001ee80000300800 */
        /* <DEDUP_REMOVED lines=13> */
[----:B------:R-:W3:Y:S04]  /*1e210*/  LDL R14, [R1+0x2bc] ;  /* 0x0002bc00010e7983 */ /* 0x000ee80000100800 */
[----:B------:R-:W3:Y:S01]  /*1e220*/  LDL R15, [R1+0x2c0] ;  /* 0x0002c000010f7983 */ /* 0x000ee20000100800 */
[----:B------:R-:W-:-:S03]  /*1e230*/  PRMT R23, RZ, 0x7610, R23 ;  /* 0x00007610ff177816 */ /* 0x000fc60000000017 */
[----:B--2---:R0:W-:Y:S01]  /*1e240*/  STL [R1+0x10f0], R22 ;  /* 0x0010f01601007387 */ /* 0x0041e20000100800 */
[----:B---3--:R-:W-:-:S04]  /*1e250*/  @!P1 LOP3.LUT R15, R15, R14, RZ, 0x3c, !PT ;  /* 0x0000000e0f0f9212 */ /* 0x008fc800078e3cff */
[----:B------:R-:W-:-:S04]  /*1e260*/  @!P1 LOP3.LUT R14, R15, R14, RZ, 0x3c, !PT ;  /* 0x0000000e0f0e9212 */ /* 0x000fc800078e3cff */
[----:B------:R-:W-:-:S05]  /*1e270*/  @!P1 LOP3.LUT R15, R15, R14, RZ, 0x3c, !PT ;  /* 0x0000000e0f0f9212 */ /* 0x000fca00078e3cff */
[----:B------:R1:W2:Y:S04]  /*1e280*/  @!P1 LDG.E.U16 R23, desc[UR8][R14.64] ;  /* 0x000000080e179981 */ /* 0x0002a8000c1e1500 */
[----:B------:R-:W1:Y:S04]  /*1e290*/  LDL R14, [R1+0x2b4] ;  /* 0x0002b400010e7983 */ /* 0x000e680000100800 */
[----:B------:R-:W1:Y:S01]  /*1e2a0*/  LDL R15, [R1+0x2b8] ;  /* 0x0002b800010f7983 */ /* 0x000e620000100800 */
[----:B------:R-:W-:Y:S02]  /*1e2b0*/  PRMT R25, RZ, 0x7610, R25 ;  /* 0x00007610ff197816 */ /* 0x000fe40000000019 */
[----:B-1----:R-:W-:-:S04]  /*1e2c0*/  @!P2 LOP3.LUT R15, R15, R14, RZ, 0x3c, !PT ;  /* 0x0000000e0f0fa212 */ /* 0x002fc800078e3cff */
[----:B------:R-:W-:-:S04]  /*1e2d0*/  @!P2 LOP3.LUT R14, R15, R14, RZ, 0x3c, !PT ;  /* 0x0000000e0f0ea212 */ /* 0x000fc800078e3cff */
[----:B------:R-:W-:-:S05]  /*1e2e0*/  @!P2 LOP3.LUT R15, R15, R14, RZ, 0x3c, !PT ;  /* 0x0000000e0f0fa212 */ /* 0x000fca00078e3cff */
[----:B------:R1:W3:Y:S04]  /*1e2f0*/  @!P2 LDG.E.U16 R25, desc[UR8][R14.64] ;  /* 0x000000080e19a981 */ /* 0x0002e8000c1e1500 */
[----:B------:R-:W1:Y:S01]  /*1e300*/  LDL R15, [R1+0x244] ;  /* 0x00024400010f7983 */ /* 0x000e620000100800 */
[----:B------:R-:W-:-:S03]  /*1e310*/  PRMT R27, RZ, 0x7610, R27 ;  /* 0x00007610ff1b7816 */ /* 0x000fc6000000001b */
[----:B------:R1:W-:Y:S01]  /*1e320*/  STL [R1+0xbdc], R28 ;  /* 0x000bdc1c01007387 */ /* 0x0003e20000100800 */
[----:B0-----:R-:W0:Y:S01]  /*1e330*/  S2R R22, SR_TID.X ;  /* 0x0000000000167919 */ /* 0x001e220000002100 */
[----:B-1----:R-:W-:Y:S02]  /*1e340*/  @!P2 IMAD.MOV.U32 R14, RZ, RZ, R15 ;  /* 0x000000ffff0ea224 */ /* 0x002fe400078e000f */
[----:B------:R-:W-:Y:S02]  /*1e350*/  @!P2 IMAD.MOV.U32 R15, RZ, RZ, R28 ;  /* 0x000000ffff0fa224 */ /* 0x000fe400078e001c */
[----:B------:R-:W2:Y:S04]  /*1e360*/  LDL.LU R28, [R1+0xc0] ;  /* 0x0000c000011c7983 */ /* 0x000ea80000300800 */
[----:B------:R-:W2:Y:S04]  /*1e370*/  @!P2 LDG.E.U16 R27, desc[UR8][R14.64] ;  /* 0x000000080e1ba981 */ /* 0x000ea8000c1e1500 */
[----:B------:R-:W2:Y:S04]  /*1e380*/  LDL.LU R14, [R1+0xd8] ;  /* 0x0000d800010e7983 */ /* 0x000ea80000300800 */
[----:B------:R-:W3:Y:S01]  /*1e390*/  LDL.LU R15, [R1+0xc4] ;  /* 0x0000c400010f7983 */ /* 0x000ee20000300800 */
[----:B0-----:R-:W-:-:S05]  /*1e3a0*/  LOP3.LUT R22, R22, 0x7f, RZ, 0xc0, !PT ;  /* 0x0000007f16167812 */ /* 0x001fca00078ec0ff */
[----:B------:R-:W-:-:S05]  /*1e3b0*/  IMAD.SHL.U32 R22, R22, 0x2, RZ ;  /* 0x0000000216167824 */ /* 0x000fca00078e00ff */
[----:B------:R-:W-:-:S05]  /*1e3c0*/  LOP3.LUT R22, R22, 0x50, RZ, 0x3c, !PT ;  /* 0x0000005016167812 */ /* 0x000fca00078e3cff */
[----:B--2---:R-:W-:Y:S04]  /*1e3d0*/  STS.U16 [R22+UR5+0x3b00], R14 ;  /* 0x003b000e16007988 */ /* 0x004fe80008000405 */
[----:B---3--:R-:W-:Y:S04]  /*1e3e0*/  STS.U16 [R22+UR5+0x4a00], R15 ;  /* 0x004a000f16007988 */ /* 0x008fe80008000405 */
[----:B------:R-:W-:Y:S04]  /*1e3f0*/  STS.U16 [R22+UR5+0x4b00], R28 ;  /* 0x004b001c16007988 */ /* 0x000fe80008000405 */
[----:B------:R0:W-:Y:S04]  /*1e400*/  STS.U16 [R22+UR5+0x5a00], R21 ;  /* 0x005a001516007988 */ /* 0x0001e80008000405 */
[----:B----4-:R-:W-:Y:S04]  /*1e410*/  STS.U16 [R22+UR5+0x5b00], R19 ;  /* 0x005b001316007988 */ /* 0x010fe80008000405 */
[----:B------:R1:W-:Y:S04]  /*1e420*/  STS.U16 [R22+UR5+0x6a00], R17 ;  /* 0x006a001116007988 */ /* 0x0003e80008000405 */
[----:B------:R-:W-:Y:S04]  /*1e430*/  STS.U16 [R22+UR5+0x6b00], R29 ;  /* 0x006b001d16007988 */ /* 0x000fe80008000405 */
[----:B------:R2:W-:Y:S04]  /*1e440*/  STS.U16 [R22+UR5+0x7a00], R13 ;  /* 0x007a000d16007988 */ /* 0x0005e80008000405 */
[----:B------:R3:W-:Y:S04]  /*1e450*/  STS.U16 [R22+UR5+0x7b00], R12 ;  /* 0x007b000c16007988 */ /* 0x0007e80008000405 */
[----:B------:R4:W-:Y:S04]  /*1e460*/  STS.U16 [R22+UR5+0x8a00], R11 ;  /* 0x008a000b16007988 */ /* 0x0009e80008000405 */
[----:B------:R2:W-:Y:S04]  /*1e470*/  STS.U16 [R22+UR5+0x8b00], R10 ;  /* 0x008b000a16007988 */ /* 0x0005e80008000405 */
[----:B0-----:R-:W4:Y:S04]  /*1e480*/  LDL.LU R21, [R1+0x108] ;  /* 0x0001080001157983 */ /* 0x001f280000300800 */
[----:B-1----:R-:W4:Y:S04]  /*1e490*/  LDL.LU R17, [R1+0x104] ;  /* 0x0001040001117983 */ /* 0x002f280000300800 */
[----:B------:R0:W-:Y:S04]  /*1e4a0*/  STS.U16 [R22+UR5+0x9a00], R5 ;  /* 0x009a000516007988 */ /* 0x0001e80008000405 */
[----:B--2---:R-:W2:Y:S04]  /*1e4b0*/  LDL.LU R13, [R1+0xf8] ;  /* 0x0000f800010d7983 */ /* 0x004ea80000300800 */
[----:B---3--:R-:W3:Y:S04]  /*1e4c0*/  LDL.LU R12, [R1+0xf4] ;  /* 0x0000f400010c7983 */ /* 0x008ee80000300800 */
[----:B------:R-:W-:Y:S04]  /*1e4d0*/  STS.U16 [R22+UR5+0x9b00], R2 ;  /* 0x009b000216007988 */ /* 0x000fe80008000405 */
[----:B----4-:R-:W4:Y:S04]  /*1e4e0*/  LDL.LU R11, [R1+0xe8] ;  /* 0x0000e800010b7983 */ /* 0x010f280000300800 */
[----:B------:R1:W-:Y:S04]  /*1e4f0*/  STS.U16 [R22+UR5+0xaa00], R16 ;  /* 0x00aa001016007988 */ /* 0x0003e80008000405 */
[----:B------:R-:W4:Y:S04]  /*1e500*/  LDL.LU R10, [R1+0xe4] ;  /* 0x0000e400010a7983 */ /* 0x000f280000300800 */
[----:B------:R1:W-:Y:S04]  /*1e510*/  STS.U16 [R22+UR5+0xab00], R18 ;  /* 0x00ab001216007988 */ /* 0x0003e80008000405 */
[----:B0-----:R-:W4:Y:S04]  /*1e520*/  LDL.LU R5, [R1+0xd4] ;  /* 0x0000d40001057983 */ /* 0x001f280000300800 */
[----:B------:R-:W-:Y:S04]  /*1e530*/  STS.U16 [R22+UR5+0xba00], R26 ;  /* 0x00ba001a16007988 */ /* 0x000fe80008000405 */
[----:B------:R0:W-:Y:S04]  /*1e540*/  STS.U16 [R22+UR5+0xbb00], R0 ;  /* 0x00bb000016007988 */ /* 0x0001e80008000405 */
[----:B-1----:R-:W4:Y:S04]  /*1e550*/  LDL.LU R16, [R1+0xd0] ;  /* 0x0000d00001107983 */ /* 0x002f280000300800 */
[----:B------:R-:W4:Y:S04]  /*1e560*/  LDL.LU R18, [R1+0xbc] ;  /* 0x0000bc0001127983 */ /* 0x000f280000300800 */
[----:B0-----:R-:W4:Y:S01]  /*1e570*/  LDL.LU R0, [R1+0xac] ;  /* 0x0000ac0001007983 */ /* 0x001f220000300800 */
[----:B------:R-:W0:Y:S03]  /*1e580*/  S2R R19, SR_TID.X ;  /* 0x0000000000137919 */ /* 0x000e260000002100 */
[----:B------:R1:W-:Y:S04]  /*1e590*/  STS.U16 [R22+UR5+0xca00], R24 ;  /* 0x00ca001816007988 */ /* 0x0003e80008000405 */
[----:B------:R-:W4:Y:S04]  /*1e5a0*/  LDL.LU R14, [R1+0x4c] ;  /* 0x00004c00010e7983 */ /* 0x000f280000300800 */
[----:B------:R0:W-:Y:S04]  /*1e5b0*/  STS.U16 [R22+UR5+0xcb00], R20 ;  /* 0x00cb001416007988 */ /* 0x0001e80008000405 */
[----:B------:R-:W4:Y:S04]  /*1e5c0*/  LDL.LU R15, [R1+0x38] ;  /* 0x00003800010f7983 */ /* 0x000f280000300800 */
[----:B------:R-:W-:Y:S04]  /*1e5d0*/  STS.U16 [R22+UR5+0xda00], R3 ;  /* 0x00da000316007988 */ /* 0x000fe80008000405 */
[----:B------:R-:W4:Y:S04]  /*1e5e0*/  LDL.LU R28, [R1+0x34] ;  /* 0x00003400011c7983 */ /* 0x000f280000300800 */
[----:B------:R-:W4:Y:S04]  /*1e5f0*/  LDL.LU R29, [R1+0x20] ;  /* 0x00002000011d7983 */ /* 0x000f280000300800 */
[----:B------:R-:W4:Y:S04]  /*1e600*/  LDL.LU R2, [R1+0x1c] ;  /* 0x00001c0001027983 */ /* 0x000f280000300800 */
[----:B------:R-:W4:Y:S04]  /*1e610*/  LDL.LU R26, [R1+0x8] ;  /* 0x00000800011a7983 */ /* 0x000f280000300800 */
[----:B-1----:R-:W4:Y:S04]  /*1e620*/  LDL.LU R24, [R1+0x50] ;  /* 0x0000500001187983 */ /* 0x002f280000300800 */
[----:B------:R1:W-:Y:S04]  /*1e630*/  STS.U16 [R22+UR5+0xdb00], R4 ;  /* 0x00db000416007988 */ /* 0x0003e80008000405 */
[----:B0-----:R-:W4:Y:S04]  /*1e640*/  LDL.LU R20, [R1+0x64] ;  /* 0x0000640001147983 */ /* 0x001f280000300800 */
[----:B------:R0:W-:Y:S04]  /*1e650*/  STS.U16 [R22+UR5+0xea00], R6 ;  /* 0x00ea000616007988 */ /* 0x0001e80008000405 */
[----:B------:R0:W-:Y:S04]  /*1e660*/  STS.U16 [R22+UR5+0xeb00], R7 ;  /* 0x00eb000716007988 */ /* 0x0001e80008000405 */
[----:B------:R0:W-:Y:S04]  /*1e670*/  STS.U16 [R22+UR5+0xfa00], R8 ;  /* 0x00fa000816007988 */ /* 0x0001e80008000405 */
[----:B------:R0:W-:Y:S04]  /*1e680*/  STS.U16 [R22+UR5+0xfb00], R9 ;  /* 0x00fb000916007988 */ /* 0x0001e80008000405 */
[----:B-1----:R-:W4:Y:S04]  /*1e690*/  LDL.LU R4, [R1+0x68] ;  /* 0x0000680001047983 */ /* 0x002f280000300800 */
[----:B0-----:R-:W4:Y:S04]  /*1e6a0*/  LDL.LU R6, [R1+0x7c] ;  /* 0x00007c0001067983 */ /* 0x001f280000300800 */
[----:B------:R-:W4:Y:S04]  /*1e6b0*/  LDL.LU R7, [R1+0x80] ;  /* 0x0000800001077983 */ /* 0x000f280000300800 */
[----:B------:R-:W4:Y:S04]  /*1e6c0*/  LDL.LU R8, [R1+0x94] ;  /* 0x0000940001087983 */ /* 0x000f280000300800 */
[----:B------:R-:W4:Y:S04]  /*1e6d0*/  LDL.LU R22, [R1+0x10f0] ;  /* 0x0010f00001167983 */ /* 0x000f280000300800 */
[----:B------:R-:W4:Y:S01]  /*1e6e0*/  LDL.LU R9, [R1+0x98] ;  /* 0x0000980001097983 */ /* 0x000f220000300800 */
[----:B------:R-:W-:-:S05]  /*1e6f0*/  LOP3.LUT R3, R19, 0x7f, RZ, 0xc0, !PT ;  /* 0x0000007f13037812 */ /* 0x000fca00078ec0ff */
[----:B------:R-:W-:-:S05]  /*1e700*/  IMAD.SHL.U32 R19, R3, 0x2, RZ ;  /* 0x0000000203137824 */ /* 0x000fca00078e00ff */
[----:B------:R-:W-:-:S05]  /*1e710*/  LOP3.LUT R19, R19, 0x60, RZ, 0x3c, !PT ;  /* 0x0000006013137812 */ /* 0x000fca00078e3cff */
[----:B------:R0:W-:Y:S04]  /*1e720*/  STS.U16 [R19+UR5+0xc00], R21 ;  /* 0x000c001513007988 */ /* 0x0001e80008000405 */
[----:B------:R1:W-:Y:S04]  /*1e730*/  STS.U16 [R19+UR5+0xd00], R17 ;  /* 0x000d001113007988 */ /* 0x0003e80008000405 */
[----:B--2---:R2:W-:Y:S04]  /*1e740*/  STS.U16 [R19+UR5+0x1c00], R13 ;  /* 0x001c000d13007988 */ /* 0x0045e80008000405 */
[----:B---3--:R3:W-:Y:S04]  /*1e750*/  STS.U16 [R19+UR5+0x1d00], R12 ;  /* 0x001d000c13007988 */ /* 0x0087e80008000405 */
[----:B----4-:R4:W-:Y:S04]  /*1e760*/  STS.U16 [R19+UR5+0x2c00], R11 ;  /* 0x002c000b13007988 */ /* 0x0109e80008000405 */
[----:B0-----:R-:W4:Y:S04]  /*1e770*/  LDL.LU R21, [R1+0x10ec] ;  /* 0x0010ec0001157983 */ /* 0x001f280000300800 */
[----:B-1----:R-:W4:Y:S04]  /*1e780*/  LDL.LU R17, [R1+0x10e8] ;  /* 0x0010e80001117983 */ /* 0x002f280000300800 */
[----:B------:R0:W-:Y:S04]  /*1e790*/  STS.U16 [R19+UR5+0x2d00], R10 ;  /* 0x002d000a13007988 */ /* 0x0001e80008000405 */
[----:B--2---:R-:W2:Y:S04]  /*1e7a0*/  LDL.LU R13, [R1+0x10e4] ;  /* 0x0010e400010d7983 */ /* 0x004ea80000300800 */
[----:B---3--:R-:W3:Y:S04]  /*1e7b0*/  LDL.LU R12, [R1+0x10e0] ;  /* 0x0010e000010c7983 */ /* 0x008ee80000300800 */
[----:B----4-:R-:W4:Y:S04]  /*1e7c0*/  LDL.LU R11, [R1+0x10dc] ;  /* 0x0010dc00010b7983 */ /* 0x010f280000300800 */
[----:B------:R1:W-:Y:S04]  /*1e7d0*/  STS.U16 [R19+UR5+0x3c00], R5 ;  /* 0x003c000513007988 */ /* 0x0003e80008000405 */
[----:B------:R1:W-:Y:S04]  /*1e7e0*/  STS.U16 [R19+UR5+0x3d00], R16 ;  /* 0x003d001013007988 */ /* 0x0003e80008000405 */
[----:B------:R1:W-:Y:S04]  /*1e7f0*/  STS.U16 [R19+UR5+0x4c00], R18 ;  /* 0x004c001213007988 */ /* 0x0003e80008000405 */
[----:B0-----:R-:W2:Y:S04]  /*1e800*/  LDL.LU R10, [R1+0x10d8] ;  /* 0x0010d800010a7983 */ /* 0x001ea80000300800 */
[----:B------:R0:W-:Y:S04]  /*1e810*/  STS.U16 [R19+UR5+0x4d00], R0 ;  /* 0x004d000013007988 */ /* 0x0001e80008000405 */
[----:B-1----:R-:W2:Y:S04]  /*1e820*/  LDL.LU R5, [R1+0x10d4] ;  /* 0x0010d40001057983 */ /* 0x002ea80000300800 */
[----:B------:R-:W2:Y:S04]  /*1e830*/  LDL.LU R16, [R1+0x10d0] ;  /* 0x0010d00001107983 */ /* 0x000ea80000300800 */
[----:B------:R-:W2:Y:S04]  /*1e840*/  LDL.LU R18, [R1+0x10cc] ;  /* 0x0010cc0001127983 */ /* 0x000ea80000300800 */
        /* <DEDUP_REMOVED lines=13> */
[----:B------:R1:W-:Y:S04]  /*1e920*/  STS.U16 [R19+UR5+0xbc00], R26 ;  /* 0x00bc001a13007988 */ /* 0x0003e80008000405 */
[----:B0-----:R-:W3:Y:S04]  /*1e930*/  LDL.LU R2, [R1+0x100] ;  /* 0x0001000001027983 */ /* 0x001ee80000300800 */
[----:B-1----:R-:W3:Y:S04]  /*1e940*/  LDL.LU R26, [R1+0xfc] ;  /* 0x0000fc00011a7983 */ /* 0x002ee80000300800 */
[----:B------:R-:W3:Y:S04]  /*1e950*/  LDL.LU R15, [R1+0xf0] ;  /* 0x0000f000010f7983 */ /* 0x000ee80000300800 */
[----:B--2---:R0:W-:Y:S04]  /*1e960*/  STS.U16 [R19+UR5+0xbd00], R0 ;  /* 0x00bd000013007988 */ /* 0x0041e80008000405 */
[----:B0-----:R-:W2:Y:S04]  /*1e970*/  LDL.LU R0, [R1+0xec] ;  /* 0x0000ec0001007983 */ /* 0x001ea80000300800 */
        /* <DEDUP_REMOVED lines=9> */
[----:B------:R-:W2:Y:S04]  /*1ea10*/  LDL.LU R28, [R1] ;  /* 0x00000000011c7983 */ /* 0x000ea80000300800 */
[----:B------:R0:W-:Y:S04]  /*1ea20*/  STS.U16 [R19+UR5+0xcc00], R18 ;  /* 0x00cc001213007988 */ /* 0x0001e80008000405 */
[----:B------:R1:W-:Y:S04]  /*1ea30*/  STS.U16 [R19+UR5+0xcd00], R16 ;  /* 0x00cd001013007988 */ /* 0x0003e80008000405 */
[----:B------:R0:W-:Y:S04]  /*1ea40*/  STS.U16 [R19+UR5+0xdc00], R5 ;  /* 0x00dc000513007988 */ /* 0x0001e80008000405 */
[----:B------:R0:W-:Y:S04]  /*1ea50*/  STS.U16 [R19+UR5+0xdd00], R10 ;  /* 0x00dd000a13007988 */ /* 0x0001e80008000405 */
[----:B----4-:R4:W-:Y:S04]  /*1ea60*/  STS.U16 [R19+UR5+0xec00], R11 ;  /* 0x00ec000b13007988 */ /* 0x0109e80008000405 */
[----:B---3--:R3:W-:Y:S04]  /*1ea70*/  STS.U16 [R19+UR5+0xed00], R12 ;  /* 0x00ed000c13007988 */ /* 0x0087e80008000405 */
[----:B0-----:R-:W2:Y:S04]  /*1ea80*/  LDL.LU R18, [R1+0x8c] ;  /* 0x00008c0001127983 */ /* 0x001ea80000300800 */
[----:B-1----:R-:W2:Y:S04]  /*1ea90*/  LDL.LU R16, [R1+0x90] ;  /* 0x0000900001107983 */ /* 0x002ea80000300800 */
[----:B------:R-:W2:Y:S04]  /*1eaa0*/  LDL.LU R5, [R1+0xa4] ;  /* 0x0000a40001057983 */ /* 0x000ea80000300800 */
[----:B------:R-:W2:Y:S04]  /*1eab0*/  LDL.LU R10, [R1+0xa8] ;  /* 0x0000a800010a7983 */ /* 0x000ea80000300800 */
[----:B----4-:R-:W4:Y:S04]  /*1eac0*/  LDL.LU R11, [R1+0xc8] ;  /* 0x0000c800010b7983 */ /* 0x010f280000300800 */
[----:B---3--:R-:W3:Y:S04]  /*1ead0*/  LDL.LU R12, [R1+0xcc] ;  /* 0x0000cc00010c7983 */ /* 0x008ee80000300800 */
[----:B------:R0:W-:Y:S04]  /*1eae0*/  STS.U16 [R19+UR5+0xfc00], R13 ;  /* 0x00fc000d13007988 */ /* 0x0001e80008000405 */
[----:B------:R1:W-:Y:S01]  /*1eaf0*/  STS.U16 [R19+UR5+0xfd00], R17 ;  /* 0x00fd001113007988 */ /* 0x0003e20008000405 */
[----:B------:R-:W-:-:S03]  /*1eb00*/  IMAD.SHL.U32 R3, R3, 0x2, RZ ;  /* 0x0000000203037824 */ /* 0x000fc600078e00ff */
[----:B0-----:R-:W3:Y:S04]  /*1eb10*/  LDL.LU R13, [R1+0xdc] ;  /* 0x0000dc00010d7983 */ /* 0x001ee80000300800 */
[----:B-1----:R-:W3:Y:S04]  /*1eb20*/  LDL.LU R19, [R1+0x10c4] ;  /* 0x0010c40001137983 */ /* 0x002ee80000300800 */
[----:B------:R-:W3:Y:S01]  /*1eb30*/  LDL.LU R17, [R1+0xe0] ;  /* 0x0000e00001117983 */ /* 0x000ee20000300800 */
[----:B------:R-:W-:-:S05]  /*1eb40*/  LOP3.LUT R3, R3, 0x70, RZ, 0x3c, !PT ;  /* 0x0000007003037812 */ /* 0x000fca00078e3cff */
[----:B------:R0:W-:Y:S04]  /*1eb50*/  STS.U16 [R3+UR5+0xe00], R2 ;  /* 0x000e000203007988 */ /* 0x0001e80008000405 */
[----:B------:R1:W-:Y:S04]  /*1eb60*/  STS.U16 [R3+UR5+0xf00], R26 ;  /* 0x000f001a03007988 */ /* 0x0003e80008000405 */
[----:B------:R1:W-:Y:S04]  /*1eb70*/  STS.U16 [R3+UR5+0x1e00], R15 ;  /* 0x001e000f03007988 */ /* 0x0003e80008000405 */
[----:B0-----:R-:W4:Y:S04]  /*1eb80*/  LDL.LU R2, [R1+0x10c0] ;  /* 0x0010c00001027983 */ /* 0x001f280000300800 */
[----:B-1----:R-:W4:Y:S04]  /*1eb90*/  LDL.LU R26, [R1+0x10bc] ;  /* 0x0010bc00011a7983 */ /* 0x002f280000300800 */
[----:B------:R-:W4:Y:S04]  /*1eba0*/  LDL.LU R15, [R1+0x1fc] ;  /* 0x0001fc00010f7983 */ /* 0x000f280000300800 */
[----:B--2---:R0:W-:Y:S04]  /*1ebb0*/  STS.U16 [R3+UR5+0x1f00], R0 ;  /* 0x001f000003007988 */ /* 0x0041e80008000405 */
[----:B0-----:R-:W2:Y:S04]  /*1ebc0*/  LDL.LU R0, [R1+0x10b8] ;  /* 0x0010b80001007983 */ /* 0x001ea80000300800 */
[----:B---3--:R-:W-:Y:S04]  /*1ebd0*/  STS.U16 [R3+UR5+0x2e00], R17 ;  /* 0x002e001103007988 */ /* 0x008fe80008000405 */
[----:B------:R-:W-:Y:S04]  /*1ebe0*/  STS.U16 [R3+UR5+0x2f00], R13 ;  /* 0x002f000d03007988 */ /* 0x000fe80008000405 */
[----:B------:R-:W-:Y:S04]  /*1ebf0*/  STS.U16 [R3+UR5+0x3e00], R12 ;  /* 0x003e000c03007988 */ /* 0x000fe80008000405 */
[----:B----4-:R-:W-:Y:S04]  /*1ec00*/  STS.U16 [R3+UR5+0x3f00], R11 ;  /* 0x003f000b03007988 */ /* 0x010fe80008000405 */
        /* <DEDUP_REMOVED lines=11> */
[----:B0-----:R-:W3:Y:S04]  /*1ecc0*/  LDL R29, [R1+0xb8] ;  /* 0x0000b800011d7983 */ /* 0x001ee80000100800 */
[----:B--2---:R0:W-:Y:S04]  /*1ecd0*/  STS.U16 [R3+UR5+0x9f00], R0 ;  /* 0x009f000003007988 */ /* 0x0041e80008000405 */
[----:B0-----:R-:W2:Y:S04]  /*1ece0*/  LDL R0, [R1+0xb4] ;  /* 0x0000b40001007983 */ /* 0x001ea80000100800 */
[----:B------:R-:W-:Y:S04]  /*1ecf0*/  STS.U16 [R3+UR5+0xae00], R24 ;  /* 0x00ae001803007988 */ /* 0x000fe80008000405 */
[----:B------:R-:W-:Y:S04]  /*1ed00*/  STS.U16 [R3+UR5+0xaf00], R14 ;  /* 0x00af000e03007988 */ /* 0x000fe80008000405 */
[----:B------:R0:W-:Y:S04]  /*1ed10*/  STS.U16 [R3+UR5+0xbe00], R28 ;  /* 0x00be001c03007988 */ /* 0x0001e80008000405 */
        /* <DEDUP_REMOVED lines=8> */
[----:B------:R-:W-:Y:S01]  /*1eda0*/  STS.U16 [R3+UR5+0xff00], R27 ;  /* 0x00ff001b03007988 */ /* 0x000fe20008000405 */
[----:B------:R-:W-:Y:S06]  /*1edb0*/  BAR.SYNC.DEFER_BLOCKING 0x0 ;  /* 0x0000000000007b1d */ /* 0x000fec0000010000 */
[----:B0-----:R-:W4:Y:S04]  /*1edc0*/  LDL R28, [R1+0xbc8] ;  /* 0x000bc800011c7983 */ /* 0x001f280000100800 */
[----:B------:R-:W4:Y:S04]  /*1edd0*/  LDL.LU.64 R4, [R1+0x210] ;  /* 0x0002100001047983 */ /* 0x000f280000300a00 */
[----:B------:R-:W4:Y:S04]  /*1ede0*/  LDL.LU.64 R6, [R1+0x218] ;  /* 0x0002180001067983 */ /* 0x000f280000300a00 */
[----:B---3--:R-:W-:Y:S04]  /*1edf0*/  LDSM.16.MT88.4 R12, [R29+0x10000] ;  /* 0x010000001d0c783b */ /* 0x008fe80000004200 */
[----:B--2---:R-:W0:Y:S04]  /*1ee00*/  LDSM.16.M88.4 R16, [R0+UR5+0xc000] ;  /* 0x00c000050010783b */ /* 0x004e280008000200 */
[----:B------:R-:W1:Y:S04]  /*1ee10*/  LDSM.16.M88.4 R20, [R0+UR5] ;  /* 0x000000050014783b */ /* 0x000e680008000200 */
[----:B------:R-:W2:Y:S04]  /*1ee20*/  LDSM.16.M88.4 R8, [R0+UR5+0x8000] ;  /* 0x008000050008783b */ /* 0x000ea80008000200 */
[----:B------:R-:W-:Y:S01]  /*1ee30*/  LDSM.16.M88.4 R24, [R0+UR5+0x4000] ;  /* 0x004000050018783b */ /* 0x000fe20008000200 */
[----:B0-----:R-:W-:-:S03]  /*1ee40*/  IMAD.MOV.U32 R3, RZ, RZ, R18 ;  /* 0x000000ffff037224 */ /* 0x001fc600078e0012 */
[----:B------:R-:W-:Y:S01]  /*1ee50*/  STL.64 [R1+0x40], R16 ;  /* 0x0000401001007387 */ /* 0x000fe20000100a00 */
[----:B------:R-:W-:-:S03]  /*1ee60*/  IMAD.MOV.U32 R2, RZ, RZ, R19 ;  /* 0x000000ffff027224 */ /* 0x000fc600078e0013 */
[----:B------:R-:W0:Y:S04]  /*1ee70*/  LDSM.16.MT88.4 R16, [R29+0x10200] ;  /* 0x010200001d10783b */ /* 0x000e280000004200 */
[----:B-1----:R-:W-:Y:S04]  /*1ee80*/  STL.64 [R1+0x8], R22 ;  /* 0x0000081601007387 */ /* 0x002fe80000100a00 */
[----:B--2---:R-:W-:Y:S04]  /*1ee90*/  STL.64 [R1+0x28], R10 ;  /* 0x0000280a01007387 */ /* 0x004fe80000100a00 */
[----:B------:R-:W-:Y:S04]  /*1eea0*/  STL [R1+0x1050], R0 ;  /* 0x0010500001007387 */ /* 0x000fe80000100800 */
[----:B0-----:R-:W-:Y:S04]  /*1eeb0*/  STL.64 [R1+0x10a0], R18 ;  /* 0x0010a01201007387 */ /* 0x001fe80000100a00 */
[----:B------:R0:W-:Y:S04]  /*1eec0*/  STL.64 [R1+0x1098], R16 ;  /* 0x0010981001007387 */ /* 0x0001e80000100a00 */
[----:B0-----:R-:W2:Y:S04]  /*1eed0*/  LDL.LU.64 R16, [R1+0x230] ;  /* 0x0002300001107983 */ /* 0x001ea80000300a00 */
[----:B------:R-:W2:Y:S02]  /*1eee0*/  LDL.LU.64 R18, [R1+0x238] ;  /* 0x0002380001127983 */ /* 0x000ea40000300a00 */
[----:B--2---:R-:W-:-:S15]  /*1eef0*/  HMMA.16816.F32.BF16 R20, R12, R20, R16 ;  /* 0x000000140c14723c */ /* 0x004fde0000041810 */
[----:B------:R-:W-:-:S04]  /*1ef00*/  NOP ;  /* 0x0000000000007918 */ /* 0x000fc80000000000 */
[----:B------:R-:W-:Y:S04]  /*1ef10*/  STL.64 [R1+0x10b0], R22 ;  /* 0x0010b01601007387 */ /* 0x000fe80000100a00 */
[----:B------:R0:W-:Y:S04]  /*1ef20*/  STL.64 [R1+0x10a8], R20 ;  /* 0x0010a81401007387 */ /* 0x0001e80000100a00 */
[----:B0-----:R-:W2:Y:S04]  /*1ef30*/  LDL.LU.64 R20, [R1+0x200] ;  /* 0x0002000001147983 */ /* 0x001ea80000300a00 */
[----:B------:R-:W2:Y:S04]  /*1ef40*/  LDL.LU.64 R22, [R1+0x208] ;  /* 0x0002080001167983 */ /* 0x000ea80000300a00 */
[----:B------:R0:W-:Y:S04]  /*1ef50*/  STL.64 [R1+0x1090], R26 ;  /* 0x0010901a01007387 */ /* 0x0001e80000100a00 */
[----:B0-----:R-:W3:Y:S04]  /*1ef60*/  LDL.LU R26, [R1+0x8] ;  /* 0x00000800011a7983 */ /* 0x001ee80000300800 */
[----:B------:R-:W3:Y:S04]  /*1ef70*/  LDL.LU R27, [R1+0xc] ;  /* 0x00000c00011b7983 */ /* 0x000ee80000300800 */
[----:B------:R-:W3:Y:S04]  /*1ef80*/  LDL.LU.64 R16, [R1+0x220] ;  /* 0x0002200001107983 */ /* 0x000ee80000300a00 */
[----:B------:R-:W3:Y:S01]  /*1ef90*/  LDL.LU.64 R18, [R1+0x228] ;  /* 0x0002280001127983 */ /* 0x000ee20000300a00 */
[----:B--2---:R-:W-:Y:S03]  /*1efa0*/  HMMA.16816.F32.BF16 R20, R12, R8, R20 ;  /* 0x000000080c14723c */ /* 0x004fe60000041814 */
[----:B------:R-:W0:Y:S04]  /*1efb0*/  LDSM.16.MT88.4 R8, [R29+0x10400] ;  /* 0x010400001d08783b */ /* 0x000e280000004200 */
[----:B0-----:R-:W-:-:S12]  /*1efc0*/  STL.64 [R1+0x1070], R10 ;  /* 0x0010700a01007387 */ /* 0x001fd80000100a00 */
[----:B------:R-:W-:Y:S04]  /*1efd0*/  STL.64 [R1+0x10], R20 ;  /* 0x0000101401007387 */ /* 0x000fe80000100a00 */
[----:B------:R-:W-:Y:S04]  /*1efe0*/  STL.64 [R1+0x18], R22 ;  /* 0x0000181601007387 */ /* 0x000fe80000100a00 */
[----:B------:R0:W-:Y:S04]  /*1eff0*/  STL.64 [R1+0x1068], R8 ;  /* 0x0010680801007387 */ /* 0x0001e80000100a00 */
[----:B----4-:R-:W1:Y:S04]  /*1f000*/  LDSM.16.M88.4 R20, [R28+UR5] ;  /* 0x000000051c14783b */ /* 0x010e680008000200 */
[----:B0-----:R-:W3:Y:S04]  /*1f010*/  LDL.LU R8, [R1+0x40] ;  /* 0x0000400001087983 */ /* 0x001ee80000300800 */
[----:B------:R-:W3:Y:S04]  /*1f020*/  LDL.LU R9, [R1+0x44] ;  /* 0x0000440001097983 */ /* 0x000ee80000300800 */
[----:B-1----:R-:W-:Y:S04]  /*1f030*/  STL.64 [R1+0x60], R20 ;  /* 0x0000601401007387 */ /* 0x002fe80000100a00 */
[----:B------:R-:W-:Y:S04]  /*1f040*/  STL.64 [R1+0x68], R22 ;  /* 0x0000681601007387 */ /* 0x000fe80000100a00 */
[----:B------:R-:W0:Y:S04]  /*1f050*/  LDSM.16.M88.4 R20, [R28+UR5+0x4000] ;  /* 0x004000051c14783b */ /* 0x000e280008000200 */
[----:B0-----:R-:W-:Y:S04]  /*1f060*/  STL [R1+0x90], R20 ;  /* 0x0000901401007387 */ /* 0x001fe80000100800 */
[----:B------:R-:W-:Y:S01]  /*1f070*/  STL.64 [R1+0x98], R22 ;  /* 0x0000981601007387 */ /* 0x000fe20000100a00 */
[----:B------:R-:W-:-:S03]  /*1f080*/  IMAD.MOV.U32 R0, RZ, RZ, R21 ;  /* 0x000000ffff007224 */ /* 0x000fc600078e0015 */
[----:B------:R-:W0:Y:S01]  /*1f090*/  LDSM.16.M88.4 R20, [R28+UR5+0x8000] ;  /* 0x008000051c14783b */ /* 0x000e220008000200 */
[----:B------:R-:W-:Y:S02]  /*1f0a0*/  IMAD.MOV.U32 R11, RZ, RZ, R2 ;  /* 0x000000ffff0b7224 */ /* 0x000fe400078e0002 */
[----:B------:R-:W-:Y:S01]  /*1f0b0*/  IMAD.MOV.U32 R10, RZ, RZ, R3 ;  /* 0x000000ffff0a7224 */ /* 0x000fe200078e0003 */
[C---:B------:R-:W-:Y:S01]  /*1f0c0*/  HMMA.16816.F32.BF16 R4, R12.reuse, R24, R4 ;  /* 0x000000180c04723c */ /* 0x040fe20000041804 */
[----:B0-----:R-:W-:Y:S02]  /*1f0d0*/  IMAD.MOV.U32 R2, RZ, RZ, R23 ;  /* 0x000000ffff027224 */ /* 0x001fe400078e0017 */
[----:B------:R-:W-:Y:S01]  /*1f0e0*/  IMAD.MOV.U32 R3, RZ, RZ, R22 ;  /* 0x000000ffff037224 */ /* 0x000fe200078e0016 */
[----:B------:R0:W-:Y:S04]  /*1f0f0*/  STL.64 [R1+0xa0], R20 ;  /* 0x0000a01401007387 */ /* 0x0001e80000100a00 */
[----:B------:R-:W2:Y:S04]  /*1f100*/  LDL.LU.64 R22, [R1+0x10b0] ;  /* 0x0010b00001167983 */ /* 0x000ea80000300a00 */
[----:B0-----:R-:W2:Y:S04]  /*1f110*/  LDL.LU.64 R20, [R1+0x10a8] ;  /* 0x0010a80001147983 */ /* 0x001ea80000300a00 */
[----:B------:R-:W-:Y:S04]  /*1f120*/  STL [R1+0x104c], R2 ;  /* 0x00104c0201007387 */ /* 0x000fe80000100800 */
[----:B------:R0:W-:Y:S01]  /*1f130*/  STL [R1+0x1048], R3 ;  /* 0x0010480301007387 */ /* 0x0001e20000100800 */
[----:B---3--:R-:W-:Y:S03]  /*1f140*/  HMMA.16816.F32.BF16 R12, R12, R8, R16 ;  /* 0x000000080c0c723c */ /* 0x008fe60000041810 */
[----:B------:R-:W2:Y:S04]  /*1f150*/  LDL.LU.64 R18, [R1+0x10a0] ;  /* 0x0010a00001127983 */ /* 0x000ea80000300a00 */
[----:B------:R-:W2:Y:S04]  /*1f160*/  LDL.LU.64 R16, [R1+0x1098] ;  /* 0x0010980001107983 */ /* 0x000ea80000300a00 */
[----:B------:R-:W-:Y:S08]  /*1f170*/  STL.64 [R1+0x1088], R10 ;  /* 0x0010880a01007387 */ /* 0x000ff00000100a00 */
[----:B0-----:R-:W-:Y:S01]  /*1f180*/  IMAD.MOV.U32 R3, RZ, RZ, R14 ;  /* 0x000000ffff037224 */ /* 0x001fe200078e000e */
[----:B------:R-:W-:Y:S01]  /*1f190*/  MOV R2, R15 ;  /* 0x0000000f00027202 */ /* 0x000fe20000000f00 */
[----:B------:R-:W3:Y:S04]  /*1f1a0*/  LDL.LU R14, [R1+0x28] ;  /* 0x00002800010e7983 */ /* 0x000ee80000300800 */
[----:B------:R-:W3:Y:S01]  /*1f1b0*/  LDL.LU R15, [R1+0x2c] ;  /* 0x00002c00010f7983 */ /* 0x000ee20000300800 */
[----:B--2---:R-:W-:Y:S03]  /*1f1c0*/  HMMA.16816.F32.BF16 R20, R16, R26, R20 ;  /* 0x0000001a1014723c */ /* 0x004fe60000041814 */
[----:B------:R-:W2:Y:S01]  /*1f1d0*/  LDL.LU.64 R26, [R1+0x1090] ;  /* 0x00109000011a7983 */ /* 0x000ea20000300a00 */
[----:B------:R-:W-:-:S02]  /*1f1e0*/  IMAD.MOV.U32 R9, RZ, RZ, R12 ;  /* 0x000000ffff097224 */ /* 0x000fc400078e000c */
[----:B------:R-:W-:-:S13]  /*1f1f0*/  IMAD.MOV.U32 R8, RZ, RZ, R13 ;  /* 0x000000ffff087224 */ /* 0x000fda00078e000d */
[----:B------:R-:W-:Y:S04]  /*1f200*/  STL.64 [R1+0x1080], R22 ;  /* 0x0010801601007387 */ /* 0x000fe80000100a00 */
[----:B------:R0:W-:Y:S02]  /*1f210*/  STL.64 [R1+0x1078], R20 ;  /* 0x0010781401007387 */ /* 0x0001e40000100a00 */
[----:B0-----:R-:W-:Y:S02]  /*1f220*/  IMAD.MOV.U32 R20, RZ, RZ, R9 ;  /* 0x000000ffff147224 */ /* 0x001fe400078e0009 */
[----:B------:R-:W-:Y:S02]  /*1f230*/  IMAD.MOV.U32 R21, RZ, RZ, R8 ;  /* 0x000000ffff157224 */ /* 0x000fe400078e0008 */
[----:B------:R-:W0:Y:S01]  /*1f240*/  LDSM.16.M88.4 R8, [R28+UR5+0xc000] ;  /* 0x00c000051c08783b */ /* 0x000e220008000200 */
[----:B--2---:R-:W-:Y:S03]  /*1f250*/  HMMA.16816.F32.BF16 R24, R16, R26, R4 ;  /* 0x0000001a1018723c */ /* 0x004fe60000041804 */
[----:B------:R-:W3:Y:S04]  /*1f260*/  LDL.LU R4, [R1+0x10] ;  /* 0x0000100001047983 */ /* 0x000ee80000300800 */
[----:B------:R-:W3:Y:S04]  /*1f270*/  LDL.LU R5, [R1+0x14] ;  /* 0x0000140001057983 */ /* 0x000ee80000300800 */
[----:B------:R-:W3:Y:S04]  /*1f280*/  LDL.LU R6, [R1+0x18] ;  /* 0x0000180001067983 */ /* 0x000ee80000300800 */
[----:B------:R-:W3:Y:S04]  /*1f290*/  LDL.LU R7, [R1+0x1c] ;  /* 0x00001c0001077983 */ /* 0x000ee80000300800 */
[----:B------:R-:W-:Y:S04]  /*1f2a0*/  STL.64 [R1+0x1060], R26 ;  /* 0x0010601a01007387 */ /* 0x000fe80000100a00 */
[----:B------:R1:W-:Y:S04]  /*1f2b0*/  STL.64 [R1+0x1058], R24 ;  /* 0x0010581801007387 */ /* 0x0003e80000100a00 */
[----:B-1----:R-:W2:Y:S04]  /*1f2c0*/  LDL.LU R24, [R1+0x60] ;  /* 0x0000600001187983 */ /* 0x002ea80000300800 */
[----:B------:R-:W2:Y:S04]  /*1f2d0*/  LDL.LU R25, [R1+0x64] ;  /* 0x0000640001197983 */ /* 0x000ea80000300800 */
[----:B0-----:R-:W-:Y:S04]  /*1f2e0*/  STL.64 [R1+0x50], R8 ;  /* 0x0000500801007387 */ /* 0x001fe80000100a00 */
[----:B------:R0:W-:Y:S04]  /*1f2f0*/  STL.64 [R1+0x58], R10 ;  /* 0x0000580a01007387 */ /* 0x0001e80000100a00 */
[----:B0-----:R-:W4:Y:S01]  /*1f300*/  LDL.LU.64 R10, [R1+0x1088] ;  /* 0x00108800010a7983 */ /* 0x001f220000300a00 */
[----:B------:R-:W-:-:S02]  /*1f310*/  IMAD.MOV.U32 R22, RZ, RZ, R3 ;  /* 0x000000ffff167224 */ /* 0x000fc400078e0003 */
[----:B------:R-:W-:Y:S01]  /*1f320*/  IMAD.MOV.U32 R23, RZ, RZ, R2 ;  /* 0x000000ffff177224 */ /* 0x000fe200078e0002 */
[----:B------:R-:W-:Y:S01]  /*1f330*/  STL [R1+0xff8], R28 ;  /* 0x000ff81c01007387 */ /* 0x000fe20000100800 */
[C---:B---3--:R-:W-:Y:S03]  /*1f340*/  HMMA.16816.F32.BF16 R4, R16.reuse, R14, R4 ;  /* 0x0000000e1004723c */ /* 0x048fe60000041804 */
[----:B------:R-:W0:Y:S04]  /*1f350*/  LDSM.16.MT88.4 R12, [R29+0x10600] ;  /* 0x010600001d0c783b */ /* 0x000e280000004200 */
[----:B0-----:R-:W-:Y:S04]  /*1f360*/  STL.64 [R1+0x1040], R14 ;  /* 0x0010400e01007387 */ /* 0x001fe80000100a00 */
[----:B------:R0:W-:Y:S01]  /*1f370*/  STL.64 [R1+0x1038], R12 ;  /* 0x0010380c01007387 */ /* 0x0001e20000100a00 */
[----:B----4-:R-:W-:Y:S03]  /*1f380*/  HMMA.16816.F32.BF16 R16, R16, R10, R20 ;  /* 0x0000000a1010723c */ /* 0x010fe60000041814 */
[----:B0-----:R-:W3:Y:S04]  /*1f390*/  LDL.LU R12, [R1+0xa0] ;  /* 0x0000a000010c7983 */ /* 0x001ee80000300800 */
[----:B------:R-:W3:Y:S04]  /*1f3a0*/  LDL.LU R13, [R1+0xa4] ;  /* 0x0000a400010d7983 */ /* 0x000ee80000300800 */
[----:B------:R-:W2:Y:S04]  /*1f3b0*/  LDL.LU.64 R22, [R1+0x1080] ;  /* 0x0010800001167983 */ /* 0x000ea80000300a00 */
[----:B------:R-:W2:Y:S04]  /*1f3c0*/  LDL.LU.64 R20, [R1+0x1078] ;  /* 0x0010780001147983 */ /* 0x000ea80000300a00 */
[----:B------:R-:W2:Y:S04]  /*1f3d0*/  LDL.LU.64 R10, [R1+0x1070] ;  /* 0x00107000010a7983 */ /* 0x000ea80000300a00 */
[----:B------:R-:W2:Y:S04]  /*1f3e0*/  LDL.LU.64 R8, [R1+0x1068] ;  /* 0x0010680001087983 */ /* 0x000ea80000300a00 */
[----:B------:R-:W4:Y:S01]  /*1f3f0*/  LDL.LU.64 R26, [R1+0x1060] ;  /* 0x00106000011a7983 */ /* 0x000f220000300a00 */
[----:B--2---:R-:W-:Y:S03]  /*1f400*/  HMMA.16816.F32.BF16 R20, R8, R24, R20 ;  /* 0x000000180814723c */ /* 0x004fe60000041814 */
[----:B------:R-:W4:-:S15]  /*1f410*/  LDL.LU.64 R24, [R1+0x1058] ;  /* 0x0010580001187983 */ /* 0x000f1e0000300a00 */
[----:B------:R-:W-:Y:S01]  /*1f420*/  NOP ;  /* 0x0000000000007918 */ /* 0x000fe20000000000 */
[----:B------:R0:W-:Y:S04]  /*1f430*/  STL.64 [R1], R20 ;  /* 0x0000001401007387 */ /* 0x0001e80000100a00 */
[----:B0-----:R-:W4:Y:S01]  /*1f440*/  LDL.LU R20, [R1+0x90] ;  /* 0x0000900001147983 */ /* 0x001f220000300800 */
[----:B------:R-:W-:-:S03]  /*1f450*/  IMAD.MOV.U32 R21, RZ, RZ, R0 ;  /* 0x000000ffff157224 */ /* 0x000fc600078e0000 */
[----:B------:R-:W2:Y:S01]  /*1f460*/  LDL.LU R0, [R1+0x1050] ;  /* 0x0010500001007983 */ /* 0x000ea20000300800 */
[----:B------:R-:W-:Y:S02]  /*1f470*/  IMAD.MOV.U32 R2, RZ, RZ, R22 ;  /* 0x000000ffff027224 */ /* 0x000fe400078e0016 */
[----:B------:R-:W-:Y:S01]  /*1f480*/  IMAD.MOV.U32 R3, RZ, RZ, R23 ;  /* 0x000000ffff037224 */ /* 0x000fe200078e0017 */
[----:B---3--:R-:W-:-:S15]  /*1f490*/  HMMA.16816.F32.BF16 R4, R8, R12, R4 ;  /* 0x0000000c0804723c */ /* 0x008fde0000041804 */
[----:B------:R-:W-:-:S04]  /*1f4a0*/  NOP ;  /* 0x0000000000007918 */ /* 0x000fc80000000000 */
[----:B------:R-:W-:Y:S02]  /*1f4b0*/  IMAD.MOV.U32 R15, RZ, RZ, R4 ;  /* 0x000000ffff0f7224 */ /* 0x000fe400078e0004 */
[----:B------:R-:W-:Y:S02]  /*1f4c0*/  IMAD.MOV.U32 R14, RZ, RZ, R5 ;  /* 0x000000ffff0e7224 */ /* 0x000fe400078e0005 */
[----:B------:R-:W-:Y:S02]  /*1f4d0*/  IMAD.MOV.U32 R13, RZ, RZ, R6 ;  /* 0x000000ffff0d7224 */ /* 0x000fe400078e0006 */
[----:B------:R-:W-:Y:S01]  /*1f4e0*/  IMAD.MOV.U32 R12, RZ, RZ, R7 ;  /* 0x000000ffff0c7224 */ /* 0x000fe200078e0007 */
[----:B----4-:R-:W-:Y:S01]  /*1f4f0*/  HMMA.16816.F32.BF16 R24, R8, R20, R24 ;  /* 0x000000140818723c */ /* 0x010fe20000041818 */
[----:B------:R-:W0:Y:S04]  /*1f500*/  LDSM.16.MT88.4 R20, [R29+0x10800] ;  /* 0x010800001d14783b */ /* 0x000e280000004200 */
[----:B--2---:R-:W1:Y:S04]  /*1f510*/  LDSM.16.M88.4 R4, [R0+UR5+0x80] ;  /* 0x000080050004783b */ /* 0x004e680008000200 */
[----:B0-----:R-:W-:Y:S04]  /*1f520*/  STL.64 [R1+0x1008], R22 ;  /* 0x0010081601007387 */ /* 0x001fe80000100a00 */
[----:B------:R0:W-:Y:S04]  /*1f530*/  STL.64 [R1+0x1000], R20 ;  /* 0x0010001401007387 */ /* 0x0001e80000100a00 */
[----:B0-----:R-:W2:Y:S04]  /*1f540*/  LDL.LU R20, [R1+0x50] ;  /* 0x0000500001147983 */ /* 0x001ea80000300800 */
[----:B------:R-:W2:Y:S04]  /*1f550*/  LDL.LU R21, [R1+0x54] ;  /* 0x0000540001157983 */ /* 0x000ea80000300800 */
[----:B------:R-:W3:Y:S04]  /*1f560*/  LDL.LU R22, [R1+0x58] ;  /* 0x0000580001167983 */ /* 0x000ee80000300800 */
[----:B------:R-:W3:Y:S04]  /*1f570*/  LDL.LU R23, [R1+0x5c] ;  /* 0x00005c0001177983 */ /* 0x000ee80000300800 */
[----:B-1----:R-:W-:Y:S04]  /*1f580*/  STL.64 [R1+0x20], R4 ;  /* 0x0000200401007387 */ /* 0x002fe80000100a00 */
[----:B------:R-:W-:Y:S01]  /*1f590*/  STL [R1+0x28], R6 ;  /* 0x0000280601007387 */ /* 0x000fe20000100800 */
[----:B------:R-:W-:-:S03]  /*1f5a0*/  IMAD.MOV.U32 R28, RZ, RZ, R7 ;  /* 0x000000ffff1c7224 */ /* 0x000fc600078e0007 */
[----:B------:R-:W0:Y:S04]  /*1f5b0*/  LDSM.16.M88.4 R4, [R0+UR5+0x4080] ;  /* 0x004080050004783b */ /* 0x000e280008000200 */
[----:B0-----:R-:W-:Y:S04]  /*1f5c0*/  STL.64 [R1+0x70], R4 ;  /* 0x0000700401007387 */ /* 0x001fe80000100a00 */
[----:B------:R2:W-:Y:S02]  /*1f5d0*/  STL.64 [R1+0x78], R6 ;  /* 0x0000780601007387 */ /* 0x0005e40000100a00 */
[----:B--2---:R-:W-:Y:S02]  /*1f5e0*/  HMMA.16816.F32.BF16 R4, R8, R20, R16 ;  /* 0x000000140804723c */ /* 0x004fe40000041810 */
[----:B------:R-:W2:Y:S04]  /*1f5f0*/  LDL.LU R8, [R1] ;  /* 0x0000000001087983 */ /* 0x000ea80000300800 */
[----:B------:R-:W2:Y:S01]  /*1f600*/  LDL.LU R9, [R1+0x4] ;  /* 0x0000040001097983 */ /* 0x000ea20000300800 */
[----:B------:R-:W-:-:S02]  /*1f610*/  IMAD.MOV.U32 R10, RZ, RZ, R2 ;  /* 0x000000ffff0a7224 */ /* 0x000fc400078e0002 */
[----:B------:R-:W-:Y:S01]  /*1f620*/  IMAD.MOV.U32 R11, RZ, RZ, R3 ;  /* 0x000000ffff0b7224 */ /* 0x000fe200078e0003 */
[----:B------:R-:W4:Y:S04]  /*1f630*/  LDL.LU R2, [R1+0x104c] ;  /* 0x00104c0001027983 */ /* 0x000f280000300800 */
[----:B------:R-:W2:Y:S04]  /*1f640*/  LDL.LU R3, [R1+0x1048] ;  /* 0x0010480001037983 */ /* 0x000ea80000300800 */
[----:B------:R-:W2:Y:S04]  /*1f650*/  LDL.LU R18, [R1+0x68] ;  /* 0x0000680001127983 */ /* 0x000ea80000300800 */
[----:B------:R-:W2:Y:S04]  /*1f660*/  LDL.LU R19, [R1+0x6c] ;  /* 0x00006c0001137983 */ /* 0x000ea80000300800 */
[----:B------:R0:W-:Y:S04]  /*1f670*/  STL.64 [R1+0x1020], R6 ;  /* 0x0010200601007387 */ /* 0x0001e80000100a00 */
[----:B------:R1:W-:Y:S01]  /*1f680*/  STL.64 [R1+0x1018], R4 ;  /* 0x0010180401007387 */ /* 0x0003e20000100a00 */
[----:B0-----:R-:W-:-:S02]  /*1f690*/  IMAD.MOV.U32 R6, RZ, RZ, R13 ;  /* 0x000000ffff067224 */ /* 0x001fc400078e000d */
[----:B-1----:R-:W-:Y:S01]  /*1f6a0*/  IMAD.MOV.U32 R4, RZ, RZ, R15 ;  /* 0x000000ffff047224 */ /* 0x002fe200078e000f */
[----:B------:R-:W-:Y:S01]  /*1f6b0*/  MOV R5, R14 ;  /* 0x0000000e00057202 */ /* 0x000fe20000000f00 */
[----:B------:R-:W-:Y:S02]  /*1f6c0*/  IMAD.MOV.U32 R7, RZ, RZ, R12 ;  /* 0x000000ffff077224 */ /* 0x000fe400078e000c */
[----:B------:R-:W0:Y:S04]  /*1f6d0*/  LDSM.16.M88.4 R12, [R0+UR5+0x8080] ;  /* 0x00808005000c783b */ /* 0x000e280008000200 */
[----:B------:R1:W-:Y:S04]  /*1f6e0*/  STL.64 [R1+0x1030], R6 ;  /* 0x0010300601007387 */ /* 0x0003e80000100a00 */
[----:B------:R0:W-:Y:S04]  /*1f6f0*/  STL.64 [R1+0x1028], R4 ;  /* 0x0010280401007387 */ /* 0x0001e80000100a00 */
[----:B-1----:R-:W2:Y:S04]  /*1f700*/  LDL.LU R6, [R1+0x98] ;  /* 0x0000980001067983 */ /* 0x002ea80000300800 */
[----:B------:R-:W2:Y:S04]  /*1f710*/  LDL.LU R7, [R1+0x9c] ;  /* 0x00009c0001077983 */ /* 0x000ea80000300800 */
[----:B---3--:R4:W-:Y:S01]  /*1f720*/  STL.64 [R1+0x1010], R22 ;  /* 0x0010101601007387 */ /* 0x0089e20000100a00 */
[----:B0-----:R-:W-:-:S02]  /*1f730*/  IMAD.MOV.U32 R5, RZ, RZ, R12 ;  /* 0x000000ffff057224 */ /* 0x001fc400078e000c */
[----:B------:R-:W-:Y:S02]  /*1f740*/  IMAD.MOV.U32 R4, RZ, RZ, R13 ;  /* 0x000000ffff047224 */ /* 0x000fe400078e000d */
[----:B----4-:R-:W-:Y:S02]  /*1f750*/  IMAD.MOV.U32 R23, RZ, RZ, R2 ;  /* 0x000000ffff177224 */ /* 0x010fe400078e0002 */
[----:B--2---:R-:W-:Y:S02]  /*1f760*/  IMAD.MOV.U32 R22, RZ, RZ, R3 ;  /* 0x000000ffff167224 */ /* 0x004fe400078e0003 */
[----:B------:R-:W-:Y:S02]  /*1f770*/  IMAD.MOV.U32 R3, RZ, RZ, R14 ;  /* 0x000000ffff037224 */ /* 0x000fe400078e000e */
[----:B------:R-:W-:Y:S02]  /*1f780*/  IMAD.MOV.U32 R2, RZ, RZ, R15 ;  /* 0x000000ffff027224 */ /* 0x000fe400078e000f */
[----:B------:R-:W2:Y:S04]  /*1f790*/  LDL.LU.64 R14, [R1+0x1040] ;  /* 0x00104000010e7983 */ /* 0x000ea80000300a00 */
[----:B------:R-:W2:Y:S04]  /*1f7a0*/  LDL.LU.64 R12, [R1+0x1038] ;  /* 0x00103800010c7983 */ /* 0x000ea80000300a00 */
[----:B------:R-:W-:Y:S04]  /*1f7b0*/  STL [R1+0xffc], R3 ;  /* 0x000ffc0301007387 */ /* 0x000fe80000100800 */
[----:B------:R-:W-:Y:S01]  /*1f7c0*/  STL [R1+0xf80], R0 ;  /* 0x000f800001007387 */ /* 0x000fe20000100800 */
[C---:B--2---:R-:W-:Y:S03]  /*1f7d0*/  HMMA.16816.F32.BF16 R16, R12.reuse, R18, R8 ;  /* 0x000000120c10723c */ /* 0x044fe60000041808 */
[----:B------:R-:W0:Y:S04]  /*1f7e0*/  LDSM.16.M88.4 R8, [R0+UR5+0xc080] ;  /* 0x00c080050008783b */ /* 0x000e280008000200 */
[----:B0-----:R-:W-:Y:S04]  /*1f7f0*/  STL.64 [R1+0x60], R8 ;  /* 0x0000600801007387 */ /* 0x001fe80000100a00 */
[----:B------:R-:W-:Y:S04]  /*1f800*/  STL.64 [R1+0x68], R10 ;  /* 0x0000680a01007387 */ /* 0x000fe80000100a00 */
[----:B------:R-:W0:Y:S01]  /*1f810*/  LDSM.16.MT88.4 R8, [R29+0x10a00] ;  /* 0x010a00001d08783b */ /* 0x000e220000004200 */
[----:B------:R-:W-:Y:S03]  /*1f820*/  HMMA.16816.F32.BF16 R24, R12, R6, R24 ;  /* 0x000000060c18723c */ /* 0x000fe60000041818 */
[----:B0-----:R-:W-:Y:S04]  /*1f830*/  STL.64 [R1+0xfd8], R10 ;  /* 0x000fd80a01007387 */ /* 0x001fe80000100a00 */
[----:B------:R0:W-:Y:S02]  /*1f840*/  STL.64 [R1+0xfd0], R8 ;  /* 0x000fd00801007387 */ /* 0x0001e40000100a00 */
[----:B0-----:R-:W-:-:S02]  /*1f850*/  IMAD.MOV.U32 R8, RZ, RZ, R5 ;  /* 0x000000ffff087224 */ /* 0x001fc400078e0005 */
[----:B------:R-:W-:-:S05]  /*1f860*/  IMAD.MOV.U32 R9, RZ, RZ, R4 ;  /* 0x000000ffff097224 */ /* 0x000fca00078e0004 */
[----:B------:R0:W-:Y:S04]  /*1f870*/  STL.64 [R1+0xff0], R8 ;  /* 0x000ff00801007387 */ /* 0x0001e80000100a00 */
[----:B0-----:R-:W2:Y:S04]  /*1f880*/  LDL.LU R8, [R1+0x70] ;  /* 0x0000700001087983 */ /* 0x001ea80000300800 */
[----:B------:R-:W2:Y:S04]  /*1f890*/  LDL.LU R9, [R1+0x74] ;  /* 0x0000740001097983 */ /* 0x000ea80000300800 */
[----:B------:R-:W3:Y:S04]  /*1f8a0*/  LDL.LU.64 R6, [R1+0x1030] ;  /* 0x0010300001067983 */ /* 0x000ee80000300a00 */
[----:B------:R-:W3:Y:S02]  /*1f8b0*/  LDL.LU.64 R4, [R1+0x1028] ;  /* 0x0010280001047983 */ /* 0x000ee40000300a00 */
[----:B---3--:R-:W-:Y:S02]  /*1f8c0*/  HMMA.16816.F32.BF16 R20, R12, R22, R4 ;  /* 0x000000160c14723c */ /* 0x008fe40000041804 */
[----:B------:R-:W3:Y:S04]  /*1f8d0*/  LDL.LU.64 R6, [R1+0x1020] ;  /* 0x0010200001067983 */ /* 0x000ee80000300a00 */
[----:B------:R-:W3:-:S13]  /*1f8e0*/  LDL.LU.64 R4, [R1+0x1018] ;  /* 0x0010180001047983 */ /* 0x000eda0000300a00 */
[----:B------:R-:W-:Y:S02]  /*1f8f0*/  IMAD.MOV.U32 R10, RZ, RZ, R22 ;  /* 0x000000ffff0a7224 */ /* 0x000fe400078e0016 */
[----:B------:R-:W-:Y:S02]  /*1f900*/  IMAD.MOV.U32 R0, RZ, RZ, R23 ;  /* 0x000000ffff007224 */ /* 0x000fe400078e0017 */
[----:B------:R-:W3:Y:S01]  /*1f910*/  LDL.LU.64 R22, [R1+0x1010] ;  /* 0x0010100001167983 */ /* 0x000ee20000300a00 */
[----:B------:R-:W-:Y:S02]  /*1f920*/  IMAD.MOV.U32 R3, RZ, RZ, R20 ;  /* 0x000000ffff037224 */ /* 0x000fe400078e0014 */
[----:B------:R-:W-:Y:S01]  /*1f930*/  IMAD.MOV.U32 R11, RZ, RZ, R21 ;  /* 0x000000ffff0b7224 */ /* 0x000fe200078e0015 */
[----:B---3--:R-:W-:Y:S01]  /*1f940*/  HMMA.16816.F32.BF16 R12, R12, R22, R4 ;  /* 0x000000160c0c723c */ /* 0x008fe20000041804 */
[----:B------:R-:W2:Y:S04]  /*1f950*/  LDL.LU.64 R22, [R1+0x1008] ;  /* 0x0010080001167983 */ /* 0x000ea80000300a00 */
[----:B------:R-:W2:Y:S04]  /*1f960*/  LDL.LU.64 R20, [R1+0x1000] ;  /* 0x0010000001147983 */ /* 0x000ea80000300a00 */
[----:B------:R-:W3:Y:S04]  /*1f970*/  LDL.LU R4, [R1+0x20] ;  /* 0x0000200001047983 */ /* 0x000ee80000300800 */
[----:B------:R-:W3:Y:S06]  /*1f980*/  LDL.LU R5, [R1+0x24] ;  /* 0x0000240001057983 */ /* 0x000eec0000300800 */
[----:B------:R-:W-:Y:S04]  /*1f990*/  STL.64 [R1+0xfe8], R14 ;  /* 0x000fe80e01007387 */ /* 0x000fe80000100a00 */
[----:B------:R0:W-:Y:S02]  /*1f9a0*/  STL.64 [R1+0xfe0], R12 ;  /* 0x000fe00c01007387 */ /* 0x0001e40000100a00 */
[----:B0-----:R-:W-:-:S02]  /*1f9b0*/  IMAD.MOV.U32 R12, RZ, RZ, R3 ;  /* 0x000000ffff0c7224 */ /* 0x001fc400078e0003 */
[----:B------:R-:W4:Y:S01]  /*1f9c0*/  LDL.LU R3, [R1+0xffc] ;  /* 0x000ffc0001037983 */ /* 0x000f220000300800 */
[----:B--2---:R-:W-:-:S15]  /*1f9d0*/  HMMA.16816.F32.BF16 R24, R20, R8, R24 ;  /* 0x000000081418723c */ /* 0x004fde0000041818 */
[----:B------:R-:W-:-:S04]  /*1f9e0*/  NOP ;  /* 0x0000000000007918 */ /* 0x000fc80000000000 */
[----:B------:R0:W-:Y:S04]  /*1f9f0*/  STL.64 [R1+0xfc0], R26 ;  /* 0x000fc01a01007387 */ /* 0x0001e80000100a00 */
[----:B------:R-:W-:Y:S04]  /*1fa00*/  STL.64 [R1+0xfb8], R24 ;  /* 0x000fb81801007387 */ /* 0x000fe80000100a00 */
[----:B0-----:R-:W2:Y:S01]  /*1fa10*/  LDL.LU R26, [R1+0x28] ;  /* 0x00002800011a7983 */ /* 0x001ea20000300800 */
[----:B------:R-:W-:-:S03]  /*1fa20*/  IMAD.MOV.U32 R27, RZ, RZ, R28 ;  /* 0x000000ffff1b7224 */ /* 0x000fc600078e001c */
[----:B------:R-:W2:Y:S01]  /*1fa30*/  LDL.LU R28, [R1+0xff8] ;  /* 0x000ff800011c7983 */ /* 0x000ea20000300800 */
[----:B---3--:R-:W-:Y:S03]  /*1fa40*/  HMMA.16816.F32.BF16 R16, R20, R4, R16 ;  /* 0x000000041410723c */ /* 0x008fe60000041810 */
[----:B------:R-:W0:Y:S01]  /*1fa50*/  LDSM.16.MT88.4 R4, [R29+0x10c00] ;  /* 0x010c00001d04783b */ /* 0x000e220000004200 */
[----:B------:R-:W-:Y:S01]  /*1fa60*/  MOV R13, R11 ;  /* 0x0000000b000d7202 */ /* 0x000fe20000000f00 */
[----:B------:R-:W-:Y:S02]  /*1fa70*/  IMAD.MOV.U32 R14, RZ, RZ, R10 ;  /* 0x000000ffff0e7224 */ /* 0x000fe400078e000a */
[----:B------:R-:W-:Y:S01]  /*1fa80*/  STL [R1+0xfc8], R29 ;  /* 0x000fc81d01007387 */ /* 0x000fe20000100800 */
[----:B------:R-:W-:-:S03]  /*1fa90*/  IMAD.MOV.U32 R15, RZ, RZ, R0 ;  /* 0x000000ffff0f7224 */ /* 0x000fc600078e0000 */
[----:B0-----:R-:W-:Y:S04]  /*1faa0*/  STL.64 [R1+0xf90], R6 ;  /* 0x000f900601007387 */ /* 0x001fe80000100a00 */
[----:B------:R0:W-:Y:S04]  /*1fab0*/  STL.64 [R1+0xf88], R4 ;  /* 0x000f880401007387 */ /* 0x0001e80000100a00 */
[----:B0-----:R-:W3:Y:S04]  /*1fac0*/  LDL.LU R4, [R1+0x60] ;  /* 0x0000600001047983 */ /* 0x001ee80000300800 */
[----:B------:R-:W3:Y:S04]  /*1fad0*/  LDL.LU R5, [R1+0x64] ;  /* 0x0000640001057983 */ /* 0x000ee80000300800 */
[----:B------:R-:W3:Y:S04]  /*1fae0*/  LDL.LU R6, [R1+0x68] ;  /* 0x0000680001067983 */ /* 0x000ee80000300800 */
[----:B------:R-:W3:Y:S04]  /*1faf0*/  LDL.LU R7, [R1+0x6c] ;  /* 0x00006c0001077983 */ /* 0x000ee80000300800 */
[----:B--2---:R-:W0:Y:S04]  /*1fb00*/  LDSM.16.M88.4 R8, [R28+UR5+0x80] ;  /* 0x000080051c08783b */ /* 0x004e280008000200 */
[----:B0-----:R-:W-:Y:S04]  /*1fb10*/  STL.64 [R1+0x30], R8 ;  /* 0x0000300801007387 */ /* 0x001fe80000100a00 */
[----:B------:R-:W-:Y:S01]  /*1fb20*/  STL [R1+0x38], R10 ;  /* 0x0000380a01007387 */ /* 0x000fe20000100800 */
[----:B------:R-:W-:-:S03]  /*1fb30*/  IMAD.MOV.U32 R0, RZ, RZ, R11 ;  /* 0x000000ffff007224 */ /* 0x000fc600078e000b */
[----:B------:R-:W0:Y:S04]  /*1fb40*/  LDSM.16.M88.4 R8, [R28+UR5+0x4080] ;  /* 0x004080051c08783b */ /* 0x000e280008000200 */
[----:B------:R-:W-:Y:S04]  /*1fb50*/  STL [R1+0xfb0], R0 ;  /* 0x000fb00001007387 */ /* 0x000fe80000100800 */
[----:B0-----:R0:W-:Y:S04]  /*1fb60*/  STL.64 [R1+0x40], R8 ;  /* 0x0000400801007387 */ /* 0x0011e80000100a00 */
[----:B------:R1:W-:Y:S04]  /*1fb70*/  STL.64 [R1+0x48], R10 ;  /* 0x0000480a01007387 */ /* 0x0003e80000100a00 */
[----:B0-----:R-:W1:Y:S02]  /*1fb80*/  LDL.LU.64 R8, [R1+0xff0] ;  /* 0x000ff00001087983 */ /* 0x001e640000300a00 */
[----:B-1----:R-:W-:Y:S02]  /*1fb90*/  HMMA.16816.F32.BF16 R8, R20, R8, R12 ;  /* 0x000000081408723c */ /* 0x002fe4000004180c */
[----:B------:R-:W3:Y:S04]  /*1fba0*/  LDL.LU.64 R14, [R1+0xfe8] ;  /* 0x000fe800010e7983 */ /* 0x000ee80000300a00 */
[----:B------:R-:W3:-:S13]  /*1fbb0*/  LDL.LU.64 R12, [R1+0xfe0] ;  /* 0x000fe000010c7983 */ /* 0x000eda0000300a00 */
[----:B------:R-:W-:Y:S02]  /*1fbc0*/  IMAD.MOV.U32 R29, RZ, RZ, R9 ;  /* 0x000000ffff1d7224 */ /* 0x000fe400078e0009 */
[----:B------:R-:W-:Y:S01]  /*1fbd0*/  IMAD.MOV.U32 R25, RZ, RZ, R10 ;  /* 0x000000ffff197224 */ /* 0x000fe200078e000a */
[----:B------:R-:W-:Y:S01]  /*1fbe0*/  STL [R1], R8 ;  /* 0x0000000801007387 */ /* 0x000fe20000100800 */
[----:B------:R-:W-:-:S03]  /*1fbf0*/  IMAD.MOV.U32 R24, RZ, RZ, R11 ;  /* 0x000000ffff187224 */ /* 0x000fc600078e000b */
[----:B------:R-:W0:Y:S04]  /*1fc00*/  LDSM.16.M88.4 R8, [R28+UR5+0x8080] ;  /* 0x008080051c08783b */ /* 0x000e280008000200 */
[----:B0-----:R-:W-:Y:S04]  /*1fc10*/  STL [R1+0x50], R8 ;  /* 0x0000500801007387 */ /* 0x001fe80000100800 */
[----:B------:R0:W-:Y:S01]  /*1fc20*/  STL.64 [R1+0x58], R10 ;  /* 0x0000580a01007387 */ /* 0x0001e20000100a00 */
[----:B------:R-:W-:-:S03]  /*1fc30*/  IMAD.MOV.U32 R0, RZ, RZ, R9 ;  /* 0x000000ffff007224 */ /* 0x000fc600078e0009 */
[----:B0-----:R-:W2:Y:S04]  /*1fc40*/  LDL.LU.64 R10, [R1+0xfd8] ;  /* 0x000fd800010a7983 */ /* 0x001ea80000300a00 */
[----:B------:R-:W2:Y:S01]  /*1fc50*/  LDL.LU.64 R8, [R1+0xfd0] ;  /* 0x000fd00001087983 */ /* 0x000ea20000300a00 */
[----:B---3--:R-:W-:Y:S03]  /*1fc60*/  HMMA.16816.F32.BF16 R20, R20, R4, R12 ;  /* 0x000000041414723c */ /* 0x008fe6000004180c */
[----:B------:R-:W3:Y:S04]  /*1fc70*/  LDL.LU R14, [R1+0x78] ;  /* 0x00007800010e7983 */ /* 0x000ee80000300800 */
[----:B------:R-:W3:-:S12]  /*1fc80*/  LDL.LU R15, [R1+0x7c] ;  /* 0x00007c00010f7983 */ /* 0x000ed80000300800 */
[----:B------:R-:W-:Y:S04]  /*1fc90*/  STL.64 [R1+0xfa8], R22 ;  /* 0x000fa81601007387 */ /* 0x000fe80000100a00 */
[----:B------:R0:W-:Y:S04]  /*1fca0*/  STL.64 [R1+0xfa0], R20 ;  /* 0x000fa01401007387 */ /* 0x0001e80000100a00 */
[----:B0-----:R-:W3:Y:S01]  /*1fcb0*/  LDL.LU R20, [R1] ;  /* 0x0000000001147983 */ /* 0x001ee20000300800 */
[----:B------:R-:W-:-:S03]  /*1fcc0*/  IMAD.MOV.U32 R21, RZ, RZ, R29 ;  /* 0x000000ffff157224 */ /* 0x000fc600078e001d */
[----:B------:R-:W3:Y:S04]  /*1fcd0*/  LDL.LU R29, [R1+0xfc8] ;  /* 0x000fc800011d7983 */ /* 0x000ee80000300800 */
[----:B------:R4:W-:Y:S01]  /*1fce0*/  STL.64 [R1+0xf98], R6 ;  /* 0x000f980601007387 */ /* 0x0009e20000100a00 */
[----:B------:R-:W-:Y:S02]  /*1fcf0*/  IMAD.MOV.U32 R22, RZ, RZ, R25 ;  /* 0x000000ffff167224 */ /* 0x000fe400078e0019 */
[----:B------:R-:W-:Y:S01]  /*1fd00*/  IMAD.MOV.U32 R23, RZ, RZ, R24 ;  /* 0x000000ffff177224 */ /* 0x000fe200078e0018 */
[----:B--2---:R-:W-:Y:S01]  /*1fd10*/  HMMA.16816.F32.BF16 R16, R8, R26, R16 ;  /* 0x0000001a0810723c */ /* 0x004fe20000041810 */
[----:B------:R-:W3:Y:S04]  /*1fd20*/  LDL.LU.64 R26, [R1+0xfc0] ;  /* 0x000fc000011a7983 */ /* 0x000ee80000300a00 */
[----:B------:R-:W3:Y:S01]  /*1fd30*/  LDL.LU.64 R24, [R1+0xfb8] ;  /* 0x000fb80001187983 */ /* 0x000ee20000300a00 */
[----:B----4-:R-:W-:-:S02]  /*1fd40*/  IMAD.MOV.U32 R6, RZ, RZ, R3 ;  /* 0x000000ffff067224 */ /* 0x010fc400078e0003 */
[----:B------:R-:W-:Y:S01]  /*1fd50*/  IMAD.MOV.U32 R7, RZ, RZ, R2 ;  /* 0x000000ffff077224 */ /* 0x000fe200078e0002 */
[----:B---3--:R-:W-:Y:S01]  /*1fd60*/  HMMA.16816.F32.BF16 R24, R8, R14, R24 ;  /* 0x0000000e0818723c */ /* 0x008fe20000041818 */
[----:B------:R-:W0:Y:S02]  /*1fd70*/  LDSM.16.M88.4 R12, [R28+UR5+0xc080] ;  /* 0x00c080051c0c783b */ /* 0x000e240008000200 */
[----:B0-----:R-:W-:Y:S02]  /*1fd80*/  IMAD.MOV.U32 R3, RZ, RZ, R14 ;  /* 0x000000ffff037224 */ /* 0x001fe400078e000e */
[----:B------:R-:W-:Y:S01]  /*1fd90*/  STL.64 [R1+0x10], R12 ;  /* 0x0000100c01007387 */ /* 0x000fe20000100a00 */
[----:B------:R-:W-:-:S03]  /*1fda0*/  IMAD.MOV.U32 R2, RZ, RZ, R15 ;  /* 0x000000ffff027224 */ /* 0x000fc600078e000f */
[----:B------:R-:W0:Y:S04]  /*1fdb0*/  LDSM.16.MT88.4 R12, [R29+0x10e00] ;  /* 0x010e00001d0c783b */ /* 0x000e280000004200 */
[----:B------:R-:W-:Y:S04]  /*1fdc0*/  STL [R1+0xf08], R28 ;  /* 0x000f081c01007387 */ /* 0x000fe80000100800 */
[----:B0-----:R-:W-:Y:S04]  /*1fdd0*/  STL.64 [R1+0xf60], R14 ;  /* 0x000f600e01007387 */ /* 0x001fe80000100a00 */
[----:B------:R0:W-:Y:S04]  /*1fde0*/  STL.64 [R1+0xf58], R12 ;  /* 0x000f580c01007387 */ /* 0x0001e80000100a00 */
[----:B0-----:R-:W2:Y:S01]  /*1fdf0*/  LDL.LU R12, [R1+0x50] ;  /* 0x00005000010c7983 */ /* 0x001ea20000300800 */
[----:B------:R-:W-:Y:S01]  /*1fe00*/  HMMA.16816.F32.BF16 R4, R8, R6, R20 ;  /* 0x000000060804723c */ /* 0x000fe20000041814 */
[----:B------:R-:W-:-:S02]  /*1fe10*/  MOV R13, R0 ;  /* 0x00000000000d7202 */ /* 0x000fc40000000f00 */
[----:B------:R-:W3:-:S15]  /*1fe20*/  LDL.LU R0, [R1+0xfb0] ;  /* 0x000fb00001007983 */ /* 0x000ede0000300800 */
[----:B------:R-:W-:Y:S01]  /*1fe30*/  NOP ;  /* 0x0000000000007918 */ /* 0x000fe20000000000 */
[----:B------:R-:W-:Y:S02]  /*1fe40*/  IMAD.MOV.U32 R15, RZ, RZ, R6 ;  /* 0x000000ffff0f7224 */ /* 0x000fe400078e0006 */
[----:B------:R-:W-:Y:S01]  /*1fe50*/  IMAD.MOV.U32 R14, RZ, RZ, R7 ;  /* 0x000000ffff0e7224 */ /* 0x000fe200078e0007 */
[----:B--2---:R0:W-:Y:S04]  /*1fe60*/  STL.64 [R1+0xf78], R12 ;  /* 0x000f780c01007387 */ /* 0x0041e80000100a00 */
[----:B0-----:R-:W2:Y:S04]  /*1fe70*/  LDL.LU R12, [R1+0x40] ;  /* 0x00004000010c7983 */ /* 0x001ea80000300800 */
[----:B------:R-:W2:Y:S04]  /*1fe80*/  LDL.LU R13, [R1+0x44] ;  /* 0x00004400010d7983 */ /* 0x000ea80000300800 */
[----:B------:R-:W4:Y:S04]  /*1fe90*/  LDL.LU.64 R22, [R1+0xfa8] ;  /* 0x000fa80001167983 */ /* 0x000f280000300a00 */
[----:B------:R-:W4:Y:S04]  /*1fea0*/  LDL.LU.64 R20, [R1+0xfa0] ;  /* 0x000fa00001147983 */ /* 0x000f280000300a00 */
[----:B------:R0:W-:Y:S04]  /*1feb0*/  STL [R1], R4 ;  /* 0x0000000401007387 */ /* 0x0001e80000100800 */
[----:B------:R-:W4:Y:S01]  /*1fec0*/  LDL.LU.64 R6, [R1+0xf98] ;  /* 0x000f980001067983 */ /* 0x000f220000300a00 */
[----:B------:R-:W-:Y:S01]  /*1fed0*/  IMAD.MOV.U32 R28, RZ, RZ, R5 ;  /* 0x000000ffff1c7224 */ /* 0x000fe200078e0005 */
[----:B----4-:R-:W-:Y:S02]  /*1fee0*/  HMMA.16816.F32.BF16 R8, R8, R6, R20 ;  /* 0x000000060808723c */ /* 0x010fe40000041814 */
[----:B------:R-:W2:Y:S04]  /*1fef0*/  LDL.LU.64 R6, [R1+0xf90] ;  /* 0x000f900001067983 */ /* 0x000ea80000300a00 */
[----:B0-----:R-:W2:Y:S04]  /*1ff00*/  LDL.LU.64 R4, [R1+0xf88] ;  /* 0x000f880001047983 */ /* 0x001ea80000300a00 */
[----:B------:R-:W4:Y:S04]  /*1ff10*/  LDL.LU R20, [R1+0x30] ;  /* 0x0000300001147983 */ /* 0x000f280000300800 */
[----:B------:R-:W4:Y:S05]  /*1ff20*/  LDL.LU R21, [R1+0x34] ;  /* 0x0000340001157983 */ /* 0x000f2a0000300800 */
[----:B------:R-:W-:Y:S04]  /*1ff30*/  STL.64 [R1+0xf70], R10 ;  /* 0x000f700a01007387 */ /* 0x000fe80000100a00 */
[----:B------:R0:W-:Y:S04]  /*1ff40*/  STL.64 [R1+0xf68], R8 ;  /* 0x000f680801007387 */ /* 0x0001e80000100a00 */
[----:B0-----:R-:W3:Y:S01]  /*1ff50*/  LDL.LU R8, [R1] ;  /* 0x0000000001087983 */ /* 0x001ee20000300800 */
[----:B--2---:R-:W-:-:S15]  /*1ff60*/  HMMA.16816.F32.BF16 R24, R4, R12, R24 ;  /* 0x0000000c0418723c */ /* 0x004fde0000041818 */
[----:B------:R-:W-:-:S04]  /*1ff70*/  NOP ;  /* 0x0000000000007918 */ /* 0x000fc80000000000 */
[----:B------:R0:W-:Y:S04]  /*1ff80*/  STL.64 [R1+0xf48], R26 ;  /* 0x000f481a01007387 */ /* 0x0001e80000100a00 */
[----:B------:R-:W-:Y:S04]  /*1ff90*/  STL.64 [R1+0xf40], R24 ;  /* 0x000f401801007387 */ /* 0x000fe80000100a00 */
[----:B0-----:R-:W2:Y:S01]  /*1ffa0*/  LDL.LU R26, [R1+0x38] ;  /* 0x00003800011a7983 */ /* 0x001ea20000300800 */
[----:B---3--:R-:W-:-:S03]  /*1ffb0*/  IMAD.MOV.U32 R27, RZ, RZ, R0 ;  /* 0x000000ffff1b7224 */ /* 0x008fc600078e0000 */
[----:B------:R-:W3:Y:S01]  /*1ffc0*/  LDL.LU R0, [R1+0xf80] ;  /* 0x000f800001007983 */ /* 0x000ee20000300800 */
[----:B----4-:R-:W-:Y:S03]  /*1ffd0*/  HMMA.16816.F32.BF16 R16, R4, R20, R16 ;  /* 0x000000140410723c */ /* 0x010fe60000041810 */
[----:B------:R-:W0:Y:S01]  /*1ffe0*/  LDSM.16.MT88.4 R20, [R29+0x11000] ;  /* 0x011000001d14783b */ /* 0x000e220000004200 */
[----:B------:R-:W-:Y:S02]  /*1fff0*/  IMAD.MOV.U32 R10, RZ, RZ, R15 ;  /* 0x000000ffff0a7224 */ /* 0x000fe400078e000f */
[----:B------:R-:W-:Y:S01]  /*20000*/  IMAD.MOV.U32 R11, RZ, RZ, R14 ;  /* 0x000000ffff0b7224 */ /* 0x000fe200078e000e */
[----:B------:R-:W-:Y:S04]  /*20010*/  STL [R1+0xf50], R29 ;  /* 0x000f501d01007387 */ /* 0x000fe80000100800 */
[----:B0-----:R-:W-:Y:S04]  /*20020*/  STL.64 [R1+0xf18], R22 ;  /* 0x000f181601007387 */ /* 0x001fe80000100a00 */
[----:B------:R0:W-:Y:S04]  /*20030*/  STL.64 [R1+0xf10], R20 ;  /* 0x000f101401007387 */ /* 0x0001e80000100a00 */
[----:B0-----:R-:W4:Y:S04]  /*20040*/  LDL.LU R20, [R1+0x10] ;  /* 0x0000100001147983 */ /* 0x001f280000300800 */
[----:B------:R-:W4:Y:S04]  /*20050*/  LDL.LU R21, [R1+0x14] ;  /* 0x0000140001157983 */ /* 0x000f280000300800 */
[----:B---3--:R-:W0:Y:S04]  /*20060*/  LDSM.16.M88.4 R12, [R0+UR5+0x100] ;  /* 0x00010005000c783b */ /* 0x008e280008000200 */
[----:B0-----:R0:W-:Y:S04]  /*20070*/  STL.64 [R1+0x20], R12 ;  /* 0x0000200c01007387 */ /* 0x0011e80000100a00 */
[----:B0-----:R-:W3:Y:S01]  /*20080*/  LDL.LU.64 R12, [R1+0xf78] ;  /* 0x000f7800010c7983 */ /* 0x001ee20000300a00 */
[----:B------:R-:W-:-:S02]  /*20090*/  IMAD.MOV.U32 R9, RZ, RZ, R28 ;  /* 0x000000ffff097224 */ /* 0x000fc400078e001c */
[----:B------:R-:W-:Y:S02]  /*200a0*/  IMAD.MOV.U32 R22, RZ, RZ, R3 ;  /* 0x000000ffff167224 */ /* 0x000fe400078e0003 */
[----:B------:R-:W-:Y:S02]  /*200b0*/  IMAD.MOV.U32 R23, RZ, RZ, R2 ;  /* 0x000000ffff177224 */ /* 0x000fe400078e0002 */
[----:B------:R-:W-:Y:S02]  /*200c0*/  IMAD.MOV.U32 R3, RZ, RZ, R14 ;  /* 0x000000ffff037224 */ /* 0x000fe400078e000e */
[----:B------:R-:W-:-:S05]  /*200d0*/  IMAD.MOV.U32 R2, RZ, RZ, R15 ;  /* 0x000000ffff027224 */ /* 0x000fca00078e000f */
[----:B------:R-:W-:Y:S04]  /*200e0*/  STL [R1+0xf38], R2 ;  /* 0x000f380201007387 */ /* 0x000fe80000100800 */
[----:B------:R-:W-:Y:S01]  /*200f0*/  STL [R1+0xf0c], R3 ;  /* 0x000f0c0301007387 */ /* 0x000fe20000100800 */
[----:B---3--:R-:W-:Y:S03]  /*20100*/  HMMA.16816.F32.BF16 R12, R4, R12, R8 ;  /* 0x0000000c040c723c */ /* 0x008fe60000041808 */
[----:B------:R-:W4:Y:S04]  /*20110*/  LDL.LU.64 R10, [R1+0xf70] ;  /* 0x000f7000010a7983 */ /* 0x000f280000300a00 */
[----:B------:R-:W4:-:S12]  /*20120*/  LDL.LU.64 R8, [R1+0xf68] ;  /* 0x000f680001087983 */ /* 0x000f180000300a00 */
[----:B------:R-:W-:Y:S02]  /*20130*/  IMAD.MOV.U32 R29, RZ, RZ, R13 ;  /* 0x000000ffff1d7224 */ /* 0x000fe400078e000d */
[----:B------:R-:W-:Y:S01]  /*20140*/  IMAD.MOV.U32 R25, RZ, RZ, R14 ;  /* 0x000000ffff197224 */ /* 0x000fe200078e000e */
[----:B------:R-:W-:Y:S01]  /*20150*/  STL [R1], R12 ;  /* 0x0000000c01007387 */ /* 0x000fe20000100800 */
[----:B------:R-:W-:-:S03]  /*20160*/  IMAD.MOV.U32 R24, RZ, RZ, R15 ;  /* 0x000000ffff187224 */ /* 0x000fc600078e000f */
[----:B------:R-:W0:Y:S04]  /*20170*/  LDSM.16.M88.4 R12, [R0+UR5+0x4100] ;  /* 0x00410005000c783b */ /* 0x000e280008000200 */
[----:B0-----:R-:W-:Y:S04]  /*20180*/  STL [R1+0x60], R12 ;  /* 0x0000600c01007387 */ /* 0x001fe80000100800 */
[----:B------:R-:W-:Y:S01]  /*20190*/  STL.64 [R1+0x68], R14 ;  /* 0x0000680e01007387 */ /* 0x000fe20000100a00 */
[----:B------:R-:W-:-:S03]  /*201a0*/  IMAD.MOV.U32 R2, RZ, RZ, R13 ;  /* 0x000000ffff027224 */ /* 0x000fc600078e000d */
[----:B------:R-:W0:Y:S04]  /*201b0*/  LDSM.16.M88.4 R12, [R0+UR5+0x8100] ;  /* 0x00810005000c783b */ /* 0x000e280008000200 */
[----:B0-----:R0:W-:Y:S01]  /*201c0*/  STL.64 [R1+0x78], R14 ;  /* 0x0000780e01007387 */ /* 0x0011e20000100a00 */
[----:B------:R-:W-:Y:S01]  /*201d0*/  MOV R3, R12 ;  /* 0x0000000c00037202 */ /* 0x000fe20000000f00 */
[----:B------:R-:W-:Y:S02]  /*201e0*/  IMAD.MOV.U32 R28, RZ, RZ, R13 ;  /* 0x000000ffff1c7224 */ /* 0x000fe400078e000d */
[----:B0-----:R-:W2:Y:S04]  /*201f0*/  LDL.LU.64 R14, [R1+0xf60] ;  /* 0x000f6000010e7983 */ /* 0x001ea80000300a00 */
[----:B------:R-:W2:Y:S01]  /*20200*/  LDL.LU.64 R12, [R1+0xf58] ;  /* 0x000f5800010c7983 */ /* 0x000ea20000300a00 */
[----:B----4-:R-:W-:Y:S03]  /*20210*/  HMMA.16816.F32.BF16 R4, R4, R20, R8 ;  /* 0x000000140404723c */ /* 0x010fe60000041808 */
[----:B------:R-:W3:Y:S04]  /*20220*/  LDL.LU R10, [R1+0x48] ;  /* 0x00004800010a7983 */ /* 0x000ee80000300800 */
[----:B------:R-:W3:-:S12]  /*20230*/  LDL.LU R11, [R1+0x4c] ;  /* 0x00004c00010b7983 */ /* 0x000ed80000300800 */
[----:B------:R-:W-:Y:S04]  /*20240*/  STL.64 [R1+0xf30], R6 ;  /* 0x000f300601007387 */ /* 0x000fe80000100a00 */
[----:B------:R0:W-:Y:S04]  /*20250*/  STL.64 [R1+0xf28], R4 ;  /* 0x000f280401007387 */ /* 0x0001e80000100a00 */
[----:B0-----:R-:W4:Y:S01]  /*20260*/  LDL.LU R4, [R1] ;  /* 0x0000000001047983 */ /* 0x001f220000300800 */
[----:B------:R-:W-:-:S03]  /*20270*/  IMAD.MOV.U32 R5, RZ, RZ, R29 ;  /* 0x000000ffff057224 */ /* 0x000fc600078e001d */
[----:B------:R-:W3:Y:S04]  /*20280*/  LDL.LU R29, [R1+0xf50] ;  /* 0x000f5000011d7983 */ /* 0x000ee80000300800 */
[----:B------:R0:W-:Y:S01]  /*20290*/  STL.64 [R1+0xf20], R22 ;  /* 0x000f201601007387 */ /* 0x0001e20000100a00 */
[----:B------:R-:W-:Y:S02]  /*202a0*/  IMAD.MOV.U32 R6, RZ, RZ, R25 ;  /* 0x000000ffff067224 */ /* 0x000fe400078e0019 */
[----:B------:R-:W-:Y:S01]  /*202b0*/  IMAD.MOV.U32 R7, RZ, RZ, R24 ;  /* 0x000000ffff077224 */ /* 0x000fe200078e0018 */
[----:B0-----:R-:W4:Y:S04]  /*202c0*/  LDL.LU R22, [R1+0x58] ;  /* 0x0000580001167983 */ /* 0x001f280000300800 */
[----:B------:R-:W4:Y:S01]  /*202d0*/  LDL.LU R23, [R1+0x5c] ;  /* 0x00005c0001177983 */ /* 0x000f220000300800 */
[C---:B--2---:R-:W-:Y:S03]  /*202e0*/  HMMA.16816.F32.BF16 R16, R12.reuse, R26, R16 ;  /* 0x0000001a0c10723c */ /* 0x044fe60000041810 */
[----:B------:R-:W3:Y:S04]  /*202f0*/  LDL.LU.64 R26, [R1+0xf48] ;  /* 0x000f4800011a7983 */ /* 0x000ee80000300a00 */
[----:B------:R-:W3:Y:S01]  /*20300*/  LDL.LU.64 R24, [R1+0xf40] ;  /* 0x000f400001187983 */ /* 0x000ee20000300a00 */
[C---:B----4-:R-:W-:Y:S08]  /*20310*/  HMMA.16816.F32.BF16 R20, R12.reuse, R22, R4 ;  /* 0x000000160c14723c */ /* 0x050ff00000041804 */
[----:B---3--:R-:W-:Y:S01]  /*20320*/  HMMA.16816.F32.BF16 R24, R12, R10, R24 ;  /* 0x0000000a0c18723c */ /* 0x008fe20000041818 */
[----:B------:R-:W0:-:S15]  /*20330*/  LDSM.16.M88.4 R8, [R0+UR5+0xc100] ;  /* 0x00c100050008783b */ /* 0x000e1e0008000200 */
[----:B------:R-:W-:-:S03]  /*20340*/  NOP ;  /* 0x0000000000007918 */ /* 0x000fc60000000000 */
[----:B------:R-:W-:Y:S04]  /*20350*/  STL.64 [R1+0xf00], R26 ;  /* 0x000f001a01007387 */ /* 0x000fe80000100a00 */
[----:B------:R1:W-:Y:S04]  /*20360*/  STL.64 [R1+0xef8], R24 ;  /* 0x000ef81801007387 */ /* 0x0003e80000100a00 */
[----:B-1----:R-:W2:Y:S04]  /*20370*/  LDL.LU R24, [R1+0x20] ;  /* 0x0000200001187983 */ /* 0x002ea80000300800 */
[----:B------:R-:W2:Y:S04]  /*20380*/  LDL.LU R25, [R1+0x24] ;  /* 0x0000240001197983 */ /* 0x000ea80000300800 */
[----:B------:R1:W-:Y:S04]  /*20390*/  STL [R1+0xe68], R0 ;  /* 0x000e680001007387 */ /* 0x0003e80000100800 */
[----:B0-----:R-:W-:Y:S04]  /*203a0*/  STL.64 [R1+0x40], R8 ;  /* 0x0000400801007387 */ /* 0x001fe80000100a00 */
[----:B------:R-:W-:Y:S04]  /*203b0*/  STL.64 [R1+0x48], R10 ;  /* 0x0000480a01007387 */ /* 0x000fe80000100a00 */
[----:B------:R-:W0:Y:S01]  /*203c0*/  LDSM.16.MT88.4 R8, [R29+0x11200] ;  /* 0x011200001d08783b */ /* 0x000e220000004200 */
[----:B-1----:R-:W-:-:S03]  /*203d0*/  IMAD.MOV.U32 R0, RZ, RZ, R23 ;  /* 0x000000ffff007224 */ /* 0x002fc600078e0017 */
[----:B0-----:R0:W-:Y:S04]  /*203e0*/  STL [R1+0xedc], R10 ;  /* 0x000edc0a01007387 */ /* 0x0011e80000100800 */
[----:B------:R-:W-:Y:S04]  /*203f0*/  STL [R1+0xed8], R11 ;  /* 0x000ed80b01007387 */ /* 0x000fe80000100800 */
[----:B------:R1:W-:Y:S01]  /*20400*/  STL.64 [R1+0xef0], R8 ;  /* 0x000ef00801007387 */ /* 0x0003e20000100a00 */
[----:B0-----:R-:W-:-:S03]  /*20410*/  IMAD.MOV.U32 R10, RZ, RZ, R22 ;  /* 0x000000ffff0a7224 */ /* 0x001fc600078e0016 */
[----:B-1----:R-:W3:Y:S01]  /*20420*/  LDL.LU R8, [R1+0x60] ;  /* 0x0000600001087983 */ /* 0x002ee20000300800 */
[----:B------:R-:W-:-:S03]  /*20430*/  IMAD.MOV.U32 R9, RZ, RZ, R2 ;  /* 0x000000ffff097224 */ /* 0x000fc600078e0002 */
[----:B------:R-:W4:Y:S04]  /*20440*/  LDL.LU R2, [R1+0xf38] ;  /* 0x000f380001027983 */ /* 0x000f280000300800 */
[----:B------:R-:W2:Y:S04]  /*20450*/  LDL.LU.64 R6, [R1+0xf30] ;  /* 0x000f300001067983 */ /* 0x000ea80000300a00 */
[----:B------:R-:W2:Y:S04]  /*20460*/  LDL.LU.64 R4, [R1+0xf28] ;  /* 0x000f280001047983 */ /* 0x000ea80000300a00 */
[----:B------:R-:W2:Y:S01]  /*20470*/  LDL.LU.64 R22, [R1+0xf20] ;  /* 0x000f200001167983 */ /* 0x000ea20000300a00 */
[----:B------:R-:W-:-:S02]  /*20480*/  IMAD.MOV.U32 R26, RZ, RZ, R20 ;  /* 0x000000ffff1a7224 */ /* 0x000fc400078e0014 */
[----:B------:R-:W-:Y:S01]  /*20490*/  IMAD.MOV.U32 R11, RZ, RZ, R21 ;  /* 0x000000ffff0b7224 */ /* 0x000fe200078e0015 */
[----:B--2---:R-:W-:Y:S01]  /*204a0*/  HMMA.16816.F32.BF16 R4, R12, R22, R4 ;  /* 0x000000160c04723c */ /* 0x004fe20000041804 */
[----:B------:R-:W2:Y:S04]  /*204b0*/  LDL.LU.64 R22, [R1+0xf18] ;  /* 0x000f180001167983 */ /* 0x000ea80000300a00 */
[----:B------:R-:W2:Y:S01]  /*204c0*/  LDL.LU.64 R20, [R1+0xf10] ;  /* 0x000f100001147983 */ /* 0x000ea20000300a00 */
[----:B------:R-:W-:Y:S02]  /*204d0*/  IMAD.MOV.U32 R12, RZ, RZ, R3 ;  /* 0x000000ffff0c7224 */ /* 0x000fe400078e0003 */
[----:B------:R-:W-:Y:S01]  /*204e0*/  IMAD.MOV.U32 R13, RZ, RZ, R28 ;  /* 0x000000ffff0d7224 */ /* 0x000fe200078e001c */
[----:B------:R-:W3:Y:S04]  /*204f0*/  LDL.LU R3, [R1+0xf0c] ;  /* 0x000f0c0001037983 */ /* 0x000ee80000300800 */
[----:B------:R-:W3:Y:S06]  /*20500*/  LDL.LU R28, [R1+0xf08] ;  /* 0x000f0800011c7983 */ /* 0x000eec0000300800 */
[----:B------:R-:W-:Y:S04]  /*20510*/  STL.64 [R1+0xee8], R6 ;  /* 0x000ee80601007387 */ /* 0x000fe80000100a00 */
[----:B------:R0:W-:Y:S02]  /*20520*/  STL.64 [R1+0xee0], R4 ;  /* 0x000ee00401007387 */ /* 0x0001e40000100a00 */
[----:B0-----:R-:W-:-:S02]  /*20530*/  IMAD.MOV.U32 R4, RZ, RZ, R26 ;  /* 0x000000ffff047224 */ /* 0x001fc400078e001a */
[----:B------:R-:W3:Y:S01]  /*20540*/  LDL.LU.64 R26, [R1+0xf00] ;  /* 0x000f0000011a7983 */ /* 0x000ee20000300a00 */
[----:B--2---:R-:W-:Y:S03]  /*20550*/  HMMA.16816.F32.BF16 R16, R20, R24, R16 ;  /* 0x000000181410723c */ /* 0x004fe60000041810 */
[----:B------:R-:W3:Y:S01]  /*20560*/  LDL.LU.64 R24, [R1+0xef8] ;  /* 0x000ef80001187983 */ /* 0x000ee20000300a00 */
[----:B------:R-:W-:Y:S02]  /*20570*/  IMAD.MOV.U32 R5, RZ, RZ, R11 ;  /* 0x000000ffff057224 */ /* 0x000fe400078e000b */
[----:B------:R-:W-:Y:S02]  /*20580*/  IMAD.MOV.U32 R6, RZ, RZ, R10 ;  /* 0x000000ffff067224 */ /* 0x000fe400078e000a */
[----:B------:R-:W-:-:S07]  /*20590*/  IMAD.MOV.U32 R7, RZ, RZ, R0 ;  /* 0x000000ffff077224 */ /* 0x000fce00078e0000 */
[----:B------:R-:W-:Y:S01]  /*205a0*/  HMMA.16816.F32.BF16 R4, R20, R12, R4 ;  /* 0x0000000c1404723c */ /* 0x000fe20000041804 */
[----:B------:R-:W0:-:S15]  /*205b0*/  LDSM.16.MT88.4 R12, [R29+0x11400] ;  /* 0x011400001d0c783b */ /* 0x000e1e0000004200 */
[----:B------:R-:W-:-:S03]  /*205c0*/  NOP ;  /* 0x0000000000007918 */ /* 0x000fc60000000000 */
[----:B------:R-:W-:Y:S01]  /*205d0*/  MOV R10, R4 ;  /* 0x00000004000a7202 */ /* 0x000fe20000000f00 */
[----:B------:R-:W-:Y:S01]  /*205e0*/  IMAD.MOV.U32 R11, RZ, RZ, R5 ;  /* 0x000000ffff0b7224 */ /* 0x000fe200078e0005 */
[----:B---3--:R-:W-:Y:S01]  /*205f0*/  HMMA.16816.F32.BF16 R24, R20, R8, R24 ;  /* 0x000000081418723c */ /* 0x008fe20000041818 */
[----:B------:R-:W2:-:S15]  /*20600*/  LDL.LU.64 R8, [R1+0xef0] ;  /* 0x000ef00001087983 */ /* 0x000e9e0000300a00 */
[----:B------:R-:W-:-:S03]  /*20610*/  NOP ;  /* 0x0000000000007918 */ /* 0x000fc60000000000 */
[----:B------:R-:W-:Y:S04]  /*20620*/  STL.64 [R1+0xed0], R26 ;  /* 0x000ed01a01007387 */ /* 0x000fe80000100a00 */
[----:B------:R1:W-:Y:S02]  /*20630*/  STL.64 [R1+0xec8], R24 ;  /* 0x000ec81801007387 */ /* 0x0003e40000100a00 */
[----:B-1----:R-:W-:Y:S02]  /*20640*/  IMAD.MOV.U32 R25, RZ, RZ, R6 ;  /* 0x000000ffff197224 */ /* 0x002fe400078e0006 */
[----:B------:R-:W-:Y:S02]  /*20650*/  IMAD.MOV.U32 R24, RZ, RZ, R7 ;  /* 0x000000ffff187224 */ /* 0x000fe400078e0007 */
[----:B------:R-:W1:Y:S04]  /*20660*/  LDSM.16.M88.4 R4, [R28+UR5+0x100] ;  /* 0x000100051c04783b */ /* 0x000e680008000200 */
[----:B0-----:R-:W-:Y:S01]  /*20670*/  STL [R1+0xe90], R15 ;  /* 0x000e900f01007387 */ /* 0x001fe20000100800 */
[----:B-1----:R-:W-:-:S03]  /*20680*/  IMAD.MOV.U32 R0, RZ, RZ, R6 ;  /* 0x000000ffff007224 */ /* 0x002fc600078e0006 */
[----:B------:R-:W-:Y:S01]  /*20690*/  STL.64 [R1+0x10], R4 ;  /* 0x0000100401007387 */ /* 0x000fe20000100a00 */
[----:B------:R-:W-:-:S03]  /*206a0*/  IMAD.MOV.U32 R29, RZ, RZ, R7 ;  /* 0x000000ffff1d7224 */ /* 0x000fc600078e0007 */
[----:B------:R-:W0:Y:S04]  /*206b0*/  LDSM.16.M88.4 R4, [R28+UR5+0x4100] ;  /* 0x004100051c04783b */ /* 0x000e280008000200 */
[----:B------:R-:W-:Y:S04]  /*206c0*/  STL [R1+0xe8c], R0 ;  /* 0x000e8c0001007387 */ /* 0x000fe80000100800 */
[----:B------:R-:W-:Y:S04]  /*206d0*/  STL [R1+0xe88], R29 ;  /* 0x000e881d01007387 */ /* 0x000fe80000100800 */
[----:B0-----:R-:W-:Y:S04]  /*206e0*/  STL.64 [R1+0x30], R4 ;  /* 0x0000300401007387 */ /* 0x001fe80000100a00 */
[----:B------:R-:W-:Y:S04]  /*206f0*/  STL.64 [R1+0x38], R6 ;  /* 0x0000380601007387 */ /* 0x000fe80000100a00 */
[----:B------:R-:W0:Y:S01]  /*20700*/  LDSM.16.M88.4 R4, [R28+UR5+0x8100] ;  /* 0x008100051c04783b */ /* 0x000e220008000200 */
[----:B------:R-:W-:-:S02]  /*20710*/  IMAD.MOV.U32 R26, RZ, RZ, R3 ;  /* 0x000000ffff1a7224 */ /* 0x000fc400078e0003 */
[----:B----4-:R-:W-:Y:S02]  /*20720*/  IMAD.MOV.U32 R27, RZ, RZ, R2 ;  /* 0x000000ffff1b7224 */ /* 0x010fe400078e0002 */
[----:B0-----:R-:W-:Y:S02]  /*20730*/  IMAD.MOV.U32 R15, RZ, RZ, R4 ;  /* 0x000000ffff0f7224 */ /* 0x001fe400078e0004 */
[----:B------:R-:W-:Y:S01]  /*20740*/  IMAD.MOV.U32 R3, RZ, RZ, R6 ;  /* 0x000000ffff037224 */ /* 0x000fe200078e0006 */
[----:B------:R0:W-:Y:S01]  /*20750*/  STL [R1+0x54], R5 ;  /* 0x0000540501007387 */ /* 0x0001e20000100800 */
[----:B------:R-:W-:-:S03]  /*20760*/  IMAD.MOV.U32 R2, RZ, RZ, R7 ;  /* 0x000000ffff027224 */ /* 0x000fc600078e0007 */
[----:B------:R-:W3:Y:S04]  /*20770*/  LDL.LU.64 R6, [R1+0xee8] ;  /* 0x000ee80001067983 */ /* 0x000ee80000300a00 */
[----:B0-----:R-:W3:Y:S04]  /*20780*/  LDL.LU.64 R4, [R1+0xee0] ;  /* 0x000ee00001047983 */ /* 0x001ee80000300a00 */
[----:B------:R-:W-:Y:S04]  /*20790*/  STL.64 [R1+0xea0], R14 ;  /* 0x000ea00e01007387 */ /* 0x000fe80000100a00 */
[----:B------:R0:W-:Y:S04]  /*207a0*/  STL.64 [R1+0xe98], R12 ;  /* 0x000e980c01007387 */ /* 0x0001e80000100a00 */
[----:B0-----:R-:W3:Y:S04]  /*207b0*/  LDL.LU R12, [R1+0x40] ;  /* 0x00004000010c7983 */ /* 0x001ee80000300800 */
[----:B------:R-:W3:Y:S04]  /*207c0*/  LDL.LU R13, [R1+0x44] ;  /* 0x00004400010d7983 */ /* 0x000ee80000300800 */
[----:B------:R-:W4:Y:S04]  /*207d0*/  LDL.LU R14, [R1+0x48] ;  /* 0x00004800010e7983 */ /* 0x000f280000300800 */
[----:B------:R-:W4:Y:S01]  /*207e0*/  LDL.LU R15, [R1+0x4c] ;  /* 0x00004c00010f7983 */ /* 0x000f220000300800 */
[----:B---3--:R-:W-:-:S15]  /*207f0*/  HMMA.16816.F32.BF16 R20, R20, R12, R4 ;  /* 0x0000000c1414723c */ /* 0x008fde0000041804 */
[----:B------:R-:W-:-:S04]  /*20800*/  NOP ;  /* 0x0000000000007918 */ /* 0x000fc80000000000 */
[----:B------:R-:W-:Y:S04]  /*20810*/  STL.64 [R1+0xeb0], R22 ;  /* 0x000eb01601007387 */ /* 0x000fe80000100a00 */
[----:B------:R0:W-:Y:S02]  /*20820*/  STL.64 [R1+0xea8], R20 ;  /* 0x000ea81401007387 */ /* 0x0001e40000100a00 */
[----:B0-----:R-:W-:Y:S02]  /*20830*/  IMAD.MOV.U32 R20, RZ, RZ, R10 ;  /* 0x000000ffff147224 */ /* 0x001fe400078e000a */
[----:B------:R-:W-:Y:S01]  /*20840*/  IMAD.MOV.U32 R21, RZ, RZ, R11 ;  /* 0x000000ffff157224 */ /* 0x000fe200078e000b */
[----:B------:R-:W2:Y:S04]  /*20850*/  LDL.LU R10, [R1+0xedc] ;  /* 0x000edc00010a7983 */ /* 0x000ea80000300800 */
[----:B------:R-:W2:Y:S01]  /*20860*/  LDL.LU R11, [R1+0xed8] ;  /* 0x000ed800010b7983 */ /* 0x000ea20000300800 */
[----:B------:R-:W-:-:S02]  /*20870*/  IMAD.MOV.U32 R22, RZ, RZ, R25 ;  /* 0x000000ffff167224 */ /* 0x000fc400078e0019 */
[----:B------:R-:W-:-:S05]  /*20880*/  IMAD.MOV.U32 R23, RZ, RZ, R24 ;  /* 0x000000ffff177224 */ /* 0x000fca00078e0018 */
[----:B------:R0:W-:Y:S04]  /*20890*/  STL.64 [R1+0xec0], R22 ;  /* 0x000ec01601007387 */ /* 0x0001e80000100a00 */
[----:B------:R-:W-:Y:S04]  /*208a0*/  STL.64 [R1+0xeb8], R20 ;  /* 0x000eb81401007387 */ /* 0x000fe80000100a00 */
[----:B0-----:R-:W3:Y:S04]  /*208b0*/  LDL.LU R22, [R1+0x68] ;  /* 0x0000680001167983 */ /* 0x001ee80000300800 */
[----:B------:R-:W3:Y:S04]  /*208c0*/  LDL.LU R23, [R1+0x6c] ;  /* 0x00006c0001177983 */ /* 0x000ee80000300800 */
[----:B------:R-:W3:Y:S04]  /*208d0*/  LDL.LU R6, [R1+0x78] ;  /* 0x0000780001067983 */ /* 0x000ee80000300800 */
[----:B------:R-:W3:Y:S01]  /*208e0*/  LDL.LU R7, [R1+0x7c] ;  /* 0x00007c0001077983 */ /* 0x000ee20000300800 */
[----:B--2---:R-:W-:Y:S03]  /*208f0*/  HMMA.16816.F32.BF16 R16, R8, R26, R16 ;  /* 0x0000001a0810723c */ /* 0x004fe60000041810 */
[----:B------:R-:W0:Y:S04]  /*20900*/  LDSM.16.M88.4 R24, [R28+UR5+0xc100] ;  /* 0x00c100051c18783b */ /* 0x000e280008000200 */
[----:B0-----:R0:W-:Y:S01]  /*20910*/  STL.64 [R1+0x28], R26 ;  /* 0x0000281a01007387 */ /* 0x0011e20000100a00 */
[----:B------:R-:W-:Y:S01]  /*20920*/  IMAD.MOV.U32 R13, RZ, RZ, R24 ;  /* 0x000000ffff0d7224 */ /* 0x000fe200078e0018 */
[----:B------:R-:W-:-:S02]  /*20930*/  MOV R12, R25 ;  /* 0x00000019000c7202 */ /* 0x000fc40000000f00 */
[----:B0-----:R-:W3:Y:S04]  /*20940*/  LDL.LU.64 R26, [R1+0xed0] ;  /* 0x000ed000011a7983 */ /* 0x001ee80000300a00 */
[----:B------:R-:W3:Y:S04]  /*20950*/  LDL.LU.64 R24, [R1+0xec8] ;  /* 0x000ec80001187983 */ /* 0x000ee80000300a00 */
[----:B------:R0:W-:Y:S04]  /*20960*/  STL [R1+0xde0], R28 ;  /* 0x000de01c01007387 */ /* 0x0001e80000100800 */
[----:B0-----:R-:W2:Y:S01]  /*20970*/  LDL R28, [R1+0xb8] ;  /* 0x0000b800011c7983 */ /* 0x001ea20000100800 */
[----:B---3--:R-:W-:Y:S03]  /*20980*/  HMMA.16816.F32.BF16 R24, R8, R22, R24 ;  /* 0x000000160818723c */ /* 0x008fe60000041818 */
[----:B------:R-:W3:Y:S04]  /*20990*/  LDL.LU.64 R22, [R1+0xec0] ;  /* 0x000ec00001167983 */ /* 0x000ee80000300a00 */
[----:B------:R-:W3:-:S12]  /*209a0*/  LDL.LU.64 R20, [R1+0xeb8] ;  /* 0x000eb80001147983 */ /* 0x000ed80000300a00 */
[----:B------:R-:W-:Y:S04]  /*209b0*/  STL.64 [R1+0xe80], R26 ;  /* 0x000e801a01007387 */ /* 0x000fe80000100a00 */
[----:B------:R0:W-:Y:S04]  /*209c0*/  STL.64 [R1+0xe78], R24 ;  /* 0x000e781801007387 */ /* 0x0001e80000100a00 */
[----:B0-----:R-:W4:Y:S04]  /*209d0*/  LDL.LU R24, [R1+0x10] ;  /* 0x0000100001187983 */ /* 0x001f280000300800 */
[----:B------:R-:W4:Y:S01]  /*209e0*/  LDL.LU R25, [R1+0x14] ;  /* 0x0000140001197983 */ /* 0x000f220000300800 */
[----:B---3--:R-:W-:Y:S03]  /*209f0*/  HMMA.16816.F32.BF16 R4, R8, R6, R20 ;  /* 0x000000060804723c */ /* 0x008fe60000041814 */
[----:B------:R-:W4:Y:S04]  /*20a00*/  LDL.LU.64 R22, [R1+0xeb0] ;  /* 0x000eb00001167983 */ /* 0x000f280000300a00 */
[----:B------:R-:W4:-:S12]  /*20a10*/  LDL.LU.64 R20, [R1+0xea8] ;  /* 0x000ea80001147983 */ /* 0x000f180000300a00 */
[----:B------:R-:W-:Y:S02]  /*20a20*/  IMAD.MOV.U32 R0, RZ, RZ, R4 ;  /* 0x000000ffff007224 */ /* 0x000fe400078e0004 */
[----:B------:R-:W-:Y:S02]  /*20a30*/  IMAD.MOV.U32 R29, RZ, RZ, R5 ;  /* 0x000000ffff1d7224 */ /* 0x000fe400078e0005 */
[----:B------:R-:W-:Y:S02]  /*20a40*/  IMAD.MOV.U32 R27, RZ, RZ, R6 ;  /* 0x000000ffff1b7224 */ /* 0x000fe400078e0006 */
[----:B------:R-:W-:Y:S02]  /*20a50*/  IMAD.MOV.U32 R26, RZ, RZ, R7 ;  /* 0x000000ffff1a7224 */ /* 0x000fe400078e0007 */
[----:B--2---:R-:W0:Y:S04]  /*20a60*/  LDSM.16.MT88.4 R4, [R28+0x11600] ;  /* 0x011600001c04783b */ /* 0x004e280000004200 */
[----:B0-----:R-:W-:Y:S04]  /*20a70*/  STL.64 [R1+0xe50], R6 ;  /* 0x000e500601007387 */ /* 0x001fe80000100a00 */
[----:B------:R0:W-:Y:S02]  /*20a80*/  STL.64 [R1+0xe48], R4 ;  /* 0x000e480401007387 */ /* 0x0001e40000100a00 */
[----:B0-----:R-:W-:-:S02]  /*20a90*/  IMAD.MOV.U32 R4, RZ, RZ, R13 ;  /* 0x000000ffff047224 */ /* 0x001fc400078e000d */
[----:B------:R-:W-:-:S05]  /*20aa0*/  IMAD.MOV.U32 R5, RZ, RZ, R12 ;  /* 0x000000ffff057224 */ /* 0x000fca00078e000c */
[----:B------:R0:W-:Y:S04]  /*20ab0*/  STL.64 [R1+0xe70], R4 ;  /* 0x000e700401007387 */ /* 0x0001e80000100a00 */
[----:B0-----:R-:W2:Y:S04]  /*20ac0*/  LDL.LU R4, [R1+0x30] ;  /* 0x0000300001047983 */ /* 0x001ea80000300800 */
[----:B------:R-:W2:Y:S01]  /*20ad0*/  LDL.LU R5, [R1+0x34] ;  /* 0x0000340001057983 */ /* 0x000ea20000300800 */
[----:B----4-:R-:W-:Y:S03]  /*20ae0*/  HMMA.16816.F32.BF16 R20, R8, R14, R20 ;  /* 0x0000000e0814723c */ /* 0x010fe60000041814 */
[----:B------:R-:W3:Y:S04]  /*20af0*/  LDL.LU.64 R14, [R1+0xea0] ;  /* 0x000ea000010e7983 */ /* 0x000ee80000300a00 */
[----:B------:R-:W4:Y:S01]  /*20b00*/  LDL.LU.64 R12, [R1+0xe98] ;  /* 0x000e9800010c7983 */ /* 0x000f220000300a00 */
[----:B---3--:R-:W-:-:S03]  /*20b10*/  IMAD.MOV.U32 R8, RZ, RZ, R15 ;  /* 0x000000ffff087224 */ /* 0x008fc600078e000f */
[----:B------:R-:W4:Y:S04]  /*20b20*/  LDL.LU R15, [R1+0xe90] ;  /* 0x000e9000010f7983 */ /* 0x000f280000300800 */
[----:B------:R-:W3:Y:S04]  /*20b30*/  LDL.LU R9, [R1+0x54] ;  /* 0x0000540001097983 */ /* 0x000ee80000300800 */
[----:B------:R-:W-:Y:S04]  /*20b40*/  STL.64 [R1+0xe60], R22 ;  /* 0x000e601601007387 */ /* 0x000fe80000100a00 */
[----:B------:R0:W-:Y:S02]  /*20b50*/  STL.64 [R1+0xe58], R20 ;  /* 0x000e581401007387 */ /* 0x0001e40000100a00 */
[----:B0-----:R-:W-:-:S02]  /*20b60*/  IMAD.MOV.U32 R20, RZ, RZ, R0 ;  /* 0x000000ffff147224 */ /* 0x001fc400078e0000 */
[----:B------:R-:W-:Y:S01]  /*20b70*/  IMAD.MOV.U32 R21, RZ, RZ, R29 ;  /* 0x000000ffff157224 */ /* 0x000fe200078e001d */
[----:B------:R-:W2:Y:S04]  /*20b80*/  LDL.LU R0, [R1+0xe8c] ;  /* 0x000e8c0001007983 */ /* 0x000ea80000300800 */
[----:B------:R-:W2:Y:S01]  /*20b90*/  LDL.LU R29, [R1+0xe88] ;  /* 0x000e8800011d7983 */ /* 0x000ea20000300800 */
[----:B------:R-:W-:Y:S02]  /*20ba0*/  IMAD.MOV.U32 R22, RZ, RZ, R27 ;  /* 0x000000ffff167224 */ /* 0x000fe400078e001b */
[----:B------:R-:W-:Y:S02]  /*20bb0*/  IMAD.MOV.U32 R23, RZ, RZ, R26 ;  /* 0x000000ffff177224 */ /* 0x000fe400078e001a */
[----:B------:R-:W2:Y:S01]  /*20bc0*/  LDL.LU.64 R26, [R1+0xe80] ;  /* 0x000e8000011a7983 */ /* 0x000ea20000300a00 */
[C---:B----4-:R-:W-:Y:S03]  /*20bd0*/  HMMA.16816.F32.BF16 R16, R12.reuse, R24, R16 ;  /* 0x000000180c10723c */ /* 0x050fe60000041810 */
[----:B------:R-:W2:Y:S05]  /*20be0*/  LDL.LU.64 R24, [R1+0xe78] ;  /* 0x000e780001187983 */ /* 0x000eaa0000300a00 */
[C---:B---3--:R-:W-:Y:S08]  /*20bf0*/  HMMA.16816.F32.BF16 R8, R12.reuse, R8, R20 ;  /* 0x000000080c08723c */ /* 0x048ff00000041814 */
[----:B--2---:R-:W-:Y:S01]  /*20c00*/  HMMA.16816.F32.BF16 R24, R12, R4, R24 ;  /* 0x000000040c18723c */ /* 0x004fe20000041818 */
[----:B------:R-:W2:-:S15]  /*20c10*/  LDL.LU.64 R4, [R1+0xe70] ;  /* 0x000e700001047983 */ /* 0x000e9e0000300a00 */
[----:B------:R-:W-:-:S03]  /*20c20*/  NOP ;  /* 0x0000000000007918 */ /* 0x000fc60000000000 */
[----:B------:R0:W-:Y:S04]  /*20c30*/  STL.64 [R1+0xe40], R26 ;  /* 0x000e401a01007387 */ /* 0x0001e80000100a00 */
[----:B------:R1:W-:Y:S01]  /*20c40*/  STL.64 [R1+0xe38], R24 ;  /* 0x000e381801007387 */ /* 0x0003e20000100a00 */
[----:B0-----:R-:W-:-:S03]  /*20c50*/  IMAD.MOV.U32 R26, RZ, RZ, R0 ;  /* 0x000000ffff1a7224 */ /* 0x001fc600078e0000 */
[----:B------:R-:W3:Y:S01]  /*20c60*/  LDL.LU R0, [R1+0xe68] ;  /* 0x000e680001007983 */ /* 0x000ee20000300800 */
[----:B-1----:R-:W-:Y:S02]  /*20c70*/  IMAD.MOV.U32 R25, RZ, RZ, R8 ;  /* 0x000000ffff197224 */ /* 0x002fe400078e0008 */
[----:B------:R-:W-:Y:S01]  /*20c80*/  IMAD.MOV.U32 R24, RZ, RZ, R9 ;  /* 0x000000ffff187224 */ /* 0x000fe200078e0009 */
[----:B------:R-:W-:Y:S01]  /*20c90*/  MOV R7, R10 ;  /* 0x0000000a00077202 */ /* 0x000fe20000000f00 */
[----:B------:R-:W-:Y:S02]  /*20ca0*/  IMAD.MOV.U32 R6, RZ, RZ, R11 ;  /* 0x000000ffff067224 */ /* 0x000fe400078e000b */
[----:B------:R-:W0:Y:S04]  /*20cb0*/  LDSM.16.MT88.4 R8, [R28+0x11800] ;  /* 0x011800001c08783b */ /* 0x000e280000004200 */
[----:B0-----:R-:W-:Y:S04]  /*20cc0*/  STL [R1+0xe14], R9 ;  /* 0x000e140901007387 */ /* 0x001fe80000100800 */
[----:B------:R-:W-:Y:S04]  /*20cd0*/  STL [R1+0xe10], R10 ;  /* 0x000e100a01007387 */ /* 0x000fe80000100800 */
[----:B------:R-:W-:Y:S01]  /*20ce0*/  STL [R1+0xdfc], R11 ;  /* 0x000dfc0b01007387 */ /* 0x000fe20000100800 */
[----:B------:R-:W-:-:S03]  /*20cf0*/  IMAD.MOV.U32 R27, RZ, RZ, R29 ;  /* 0x000000ffff1b7224 */ /* 0x000fc600078e001d */
[----:B---3--:R-:W0:Y:S04]  /*20d00*/  LDSM.16.M88.4 R20, [R0+UR5+0x180] ;  /* 0x000180050014783b */ /* 0x008e280008000200 */
[----:B0-----:R-:W-:Y:S04]  /*20d10*/  STL.64 [R1+0x60], R20 ;  /* 0x0000601401007387 */ /* 0x001fe80000100a00 */
[----:B------:R-:W-:Y:S04]  /*20d20*/  STL.64 [R1+0x68], R22 ;  /* 0x0000681601007387 */ /* 0x000fe80000100a00 */
[----:B------:R-:W0:Y:S04]  /*20d30*/  LDSM.16.M88.4 R20, [R0+UR5+0x4180] ;  /* 0x004180050014783b */ /* 0x000e280008000200 */
[----:B0-----:R-:W-:Y:S04]  /*20d40*/  STL.64 [R1+0x70], R20 ;  /* 0x0000701401007387 */ /* 0x001fe80000100a00 */
[----:B------:R-:W-:Y:S04]  /*20d50*/  STL.64 [R1+0x78], R22 ;  /* 0x0000781601007387 */ /* 0x000fe80000100a00 */
[----:B------:R-:W0:Y:S04]  /*20d60*/  LDSM.16.M88.4 R20, [R0+UR5+0x8180] ;  /* 0x008180050014783b */ /* 0x000e280008000200 */
[----:B0-----:R0:W-:Y:S01]  /*20d70*/  STL [R1+0x98], R22 ;  /* 0x0000981601007387 */ /* 0x0011e20000100800 */
[----:B------:R-:W-:-:S02]  /*20d80*/  IMAD.MOV.U32 R29, RZ, RZ, R23 ;  /* 0x000000ffff1d7224 */ /* 0x000fc400078e0017 */
[----:B------:R-:W-:Y:S02]  /*20d90*/  IMAD.MOV.U32 R9, RZ, RZ, R20 ;  /* 0x000000ffff097224 */ /* 0x000fe400078e0014 */
[----:B------:R-:W-:Y:S01]  /*20da0*/  IMAD.MOV.U32 R10, RZ, RZ, R21 ;  /* 0x000000ffff0a7224 */ /* 0x000fe200078e0015 */
[----:B0-----:R-:W2:Y:S04]  /*20db0*/  LDL.LU.64 R22, [R1+0xe60] ;  /* 0x000e600001167983 */ /* 0x001ea80000300a00 */
[----:B------:R-:W2:Y:S04]  /*20dc0*/  LDL.LU.64 R20, [R1+0xe58] ;  /* 0x000e580001147983 */ /* 0x000ea80000300a00 */
[----:B------:R0:W-:Y:S01]  /*20dd0*/  STL [R1+0xe20], R10 ;  /* 0x000e200a01007387 */ /* 0x0001e20000100800 */
[----:B------:R-:W-:-:S02]  /*20de0*/  IMAD.MOV.U32 R11, RZ, RZ, R6 ;  /* 0x000000ffff0b7224 */ /* 0x000fc400078e0006 */
[----:B0-----:R-:W-:Y:S01]  /*20df0*/  IMAD.MOV.U32 R10, RZ, RZ, R7 ;  /* 0x000000ffff0a7224 */ /* 0x001fe200078e0007 */
[----:B------:R0:W-:Y:S04]  /*20e00*/  STL.64 [R1+0xe18], R8 ;  /* 0x000e180801007387 */ /* 0x0001e80000100a00 */
[----:B------:R1:W-:Y:S01]  /*20e10*/  STL.64 [R1+0xe30], R10 ;  /* 0x000e300a01007387 */ /* 0x0003e20000100a00 */
[----:B0-----:R-:W-:Y:S02]  /*20e20*/  IMAD.MOV.U32 R8, RZ, RZ, R25 ;  /* 0x000000ffff087224 */ /* 0x001fe400078e0019 */
[----:B------:R-:W-:-:S05]  /*20e30*/  IMAD.MOV.U32 R9, RZ, RZ, R24 ;  /* 0x000000ffff097224 */ /* 0x000fca00078e0018 */
[----:B------:R-:W-:Y:S04]  /*20e40*/  STL.64 [R1+0xe28], R8 ;  /* 0x000e280801007387 */ /* 0x000fe80000100a00 */
[----:B-1----:R-:W3:Y:S04]  /*20e50*/  LDL.LU R10, [R1+0x38] ;  /* 0x00003800010a7983 */ /* 0x002ee80000300800 */
[----:B------:R-:W3:Y:S04]  /*20e60*/  LDL.LU R11, [R1+0x3c] ;  /* 0x00003c00010b7983 */ /* 0x000ee80000300800 */
[----:B------:R-:W-:Y:S01]  /*20e70*/  STL [R1+0xdf8], R29 ;  /* 0x000df81d01007387 */ /* 0x000fe20000100800 */
[----:B--2---:R-:W-:Y:S03]  /*20e80*/  HMMA.16816.F32.BF16 R12, R12, R4, R20 ;  /* 0x000000040c0c723c */ /* 0x004fe60000041814 */
[----:B------:R-:W0:Y:S01]  /*20e90*/  LDSM.16.M88.4 R4, [R0+UR5+0xc180] ;  /* 0x00c180050004783b */ /* 0x000e220008000200 */
[----:B------:R-:W-:-:S02]  /*20ea0*/  IMAD.MOV.U32 R23, RZ, RZ, R2 ;  /* 0x000000ffff177224 */ /* 0x000fc400078e0002 */
[----:B------:R-:W-:Y:S02]  /*20eb0*/  IMAD.MOV.U32 R22, RZ, RZ, R3 ;  /* 0x000000ffff167224 */ /* 0x000fe400078e0003 */
[----:B0-----:R-:W-:Y:S01]  /*20ec0*/  IMAD.MOV.U32 R2, RZ, RZ, R6 ;  /* 0x000000ffff027224 */ /* 0x001fe200078e0006 */
[----:B------:R0:W-:Y:S01]  /*20ed0*/  STL [R1+0x80], R4 ;  /* 0x0000800401007387 */ /* 0x0001e20000100800 */
[----:B------:R-:W-:Y:S02]  /*20ee0*/  IMAD.MOV.U32 R0, RZ, RZ, R7 ;  /* 0x000000ffff007224 */ /* 0x000fe400078e0007 */
[----:B------:R-:W-:Y:S01]  /*20ef0*/  IMAD.MOV.U32 R3, RZ, RZ, R5 ;  /* 0x000000ffff037224 */ /* 0x000fe200078e0005 */
[----:B------:R-:W2:Y:S04]  /*20f00*/  LDL.LU.64 R6, [R1+0xe50] ;  /* 0x000e500001067983 */ /* 0x000ea80000300a00 */
[----:B0-----:R-:W2:Y:S02]  /*20f10*/  LDL.LU.64 R4, [R1+0xe48] ;  /* 0x000e480001047983 */ /* 0x001ea40000300a00 */
[----:B--2---:R-:W-:Y:S02]  /*20f20*/  HMMA.16816.F32.BF16 R16, R4, R26, R16 ;  /* 0x0000001a0410723c */ /* 0x004fe40000041810 */
[----:B------:R-:W3:Y:S04]  /*20f30*/  LDL.LU.64 R26, [R1+0xe40] ;  /* 0x000e4000011a7983 */ /* 0x000ee80000300a00 */
[----:B------:R-:W3:-:S13]  /*20f40*/  LDL.LU.64 R24, [R1+0xe38] ;  /* 0x000e380001187983 */ /* 0x000eda0000300a00 */
[----:B------:R0:W-:Y:S04]  /*20f50*/  STL.64 [R1+0xe08], R18 ;  /* 0x000e081201007387 */ /* 0x0001e80000100a00 */
[----:B------:R-:W-:Y:S04]  /*20f60*/  STL.64 [R1+0xe00], R16 ;  /* 0x000e001001007387 */ /* 0x000fe80000100a00 */
[----:B0-----:R-:W2:Y:S04]  /*20f70*/  LDL.LU R18, [R1+0x28] ;  /* 0x0000280001127983 */ /* 0x001ea80000300800 */
[----:B------:R-:W2:Y:S01]  /*20f80*/  LDL.LU R19, [R1+0x2c] ;  /* 0x00002c0001137983 */ /* 0x000ea20000300800 */
        /* <DEDUP_REMOVED lines=8> */
[----:B------:R-:W3:Y:S04]  /*21010*/  LDL.LU R10, [R1+0xe20] ;  /* 0x000e2000010a7983 */ /* 0x000ee80000300800 */
[----:B------:R-:W4:-:S12]  /*21020*/  LDL.LU.64 R8, [R1+0xe18] ;  /* 0x000e180001087983 */ /* 0x000f180000300a00 */
[----:B------:R-:W-:Y:S02]  /*21030*/  IMAD.MOV.U32 R11, RZ, RZ, R20 ;  /* 0x000000ffff0b7224 */ /* 0x000fe400078e0014 */
[----:B------:R-:W-:Y:S01]  /*21040*/  IMAD.MOV.U32 R29, RZ, RZ, R21 ;  /* 0x000000ffff1d7224 */ /* 0x000fe200078e0015 */
[----:B------:R-:W-:Y:S01]  /*21050*/  MOV R27, R22 ;  /* 0x00000016001b7202 */ /* 0x000fe20000000f00 */
[----:B------:R-:W-:Y:S02]  /*21060*/  IMAD.MOV.U32 R26, RZ, RZ, R23 ;  /* 0x000000ffff1a7224 */ /* 0x000fe400078e0017 */
[----:B------:R-:W0:Y:S01]  /*21070*/  LDSM.16.MT88.4 R20, [R28+0x11a00] ;  /* 0x011a00001c14783b */ /* 0x000e220000004200 */
[----:B--2---:R-:W-:Y:S01]  /*21080*/  HMMA.16816.F32.BF16 R12, R4, R18, R12 ;  /* 0x00000012040c723c */ /* 0x004fe2000004180c */
[----:B------:R-:W-:Y:S02]  /*21090*/  IMAD.MOV.U32 R4, RZ, RZ, R11 ;  /* 0x000000ffff047224 */ /* 0x000fe400078e000b */
[----:B0-----:R-:W-:Y:S04]  /*210a0*/  STL.64 [R1+0xdc8], R22 ;  /* 0x000dc81601007387 */ /* 0x001fe80000100a00 */
[----:B------:R3:W-:Y:S02]  /*210b0*/  STL.64 [R1+0xdc0], R20 ;  /* 0x000dc01401007387 */ /* 0x0007e40000100a00 */
[----:B---3--:R-:W-:-:S02]  /*210c0*/  IMAD.MOV.U32 R21, RZ, RZ, R10 ;  /* 0x000000ffff157224 */ /* 0x008fc400078e000a */
[----:B----4-:R-:W-:Y:S02]  /*210d0*/  IMAD.MOV.U32 R20, RZ, RZ, R9 ;  /* 0x000000ffff147224 */ /* 0x010fe400078e0009 */
[----:B------:R-:W2:Y:S04]  /*210e0*/  LDL.LU R9, [R1+0xe14] ;  /* 0x000e140001097983 */ /* 0x000ea80000300800 */
[----:B------:R-:W2:Y:S04]  /*210f0*/  LDL.LU R10, [R1+0xe10] ;  /* 0x000e1000010a7983 */ /* 0x000ea80000300800 */
[----:B------:R-:W2:Y:S04]  /*21100*/  LDL.LU.64 R18, [R1+0xe08] ;  /* 0x000e080001127983 */ /* 0x000ea80000300a00 */
[----:B------:R-:W2:Y:S04]  /*21110*/  LDL.LU.64 R16, [R1+0xe00] ;  /* 0x000e000001107983 */ /* 0x000ea80000300a00 */
[----:B------:R-:W2:Y:S01]  /*21120*/  LDL.LU R11, [R1+0xdfc] ;  /* 0x000dfc00010b7983 */ /* 0x000ea20000300800 */
[----:B------:R-:W-:-:S03]  /*21130*/  IMAD.MOV.U32 R5, RZ, RZ, R29 ;  /* 0x000000ffff057224 */ /* 0x000fc600078e001d */
[----:B------:R-:W3:Y:S04]  /*21140*/  LDL.LU R29, [R1+0xdf8] ;  /* 0x000df800011d7983 */ /* 0x000ee80000300800 */
[----:B------:R-:W-:Y:S04]  /*21150*/  STL.64 [R1+0xdd8], R14 ;  /* 0x000dd80e01007387 */ /* 0x000fe80000100a00 */
[----:B------:R0:W-:Y:S01]  /*21160*/  STL.64 [R1+0xdd0], R12 ;  /* 0x000dd00c01007387 */ /* 0x0001e20000100a00 */
[----:B------:R-:W-:Y:S02]  /*21170*/  IMAD.MOV.U32 R6, RZ, RZ, R27 ;  /* 0x000000ffff067224 */ /* 0x000fe400078e001b */
[----:B------:R-:W-:Y:S01]  /*21180*/  IMAD.MOV.U32 R7, RZ, RZ, R26 ;  /* 0x000000ffff077224 */ /* 0x000fe200078e001a */
[----:B0-----:R-:W4:Y:S04]  /*21190*/  LDL.LU R12, [R1+0x70] ;  /* 0x00007000010c7983 */ /* 0x001f280000300800 */
[----:B------:R-:W4:Y:S04]  /*211a0*/  LDL.LU R13, [R1+0x74] ;  /* 0x00007400010d7983 */ /* 0x000f280000300800 */
[----:B------:R-:W4:Y:S01]  /*211b0*/  LDL.LU.64 R26, [R1+0xdf0] ;  /* 0x000df000011a7983 */ /* 0x000f220000300a00 */
[C---:B--2---:R-:W-:Y:S03]  /*211c0*/  HMMA.16816.F32.BF16 R16, R8.reuse, R24, R16 ;  /* 0x000000180810723c */ /* 0x044fe60000041810 */
[----:B------:R-:W4:Y:S05]  /*211d0*/  LDL.LU.64 R24, [R1+0xde8] ;  /* 0x000de80001187983 */ /* 0x000f2a0000300a00 */
[----:B------:R-:W-:-:S15]  /*211e0*/  HMMA.16816.F32.BF16 R4, R8, R20, R4 ;  /* 0x000000140804723c */ /* 0x000fde0000041804 */
[----:B------:R-:W-:-:S04]  /*211f0*/  NOP ;  /* 0x0000000000007918 */ /* 0x000fc80000000000 */
[----:B------:R-:W-:Y:S02]  /*21200*/  IMAD.MOV.U32 R23, RZ, RZ, R4 ;  /* 0x000000ffff177224 */ /* 0x000fe400078e0004 */
[----:B------:R-:W-:Y:S02]  /*21210*/  IMAD.MOV.U32 R22, RZ, RZ, R5 ;  /* 0x000000ffff167224 */ /* 0x000fe400078e0005 */
[----:B------:R-:W-:Y:S02]  /*21220*/  IMAD.MOV.U32 R21, RZ, RZ, R6 ;  /* 0x000000ffff157224 */ /* 0x000fe400078e0006 */
[----:B------:R-:W-:Y:S02]  /*21230*/  IMAD.MOV.U32 R20, RZ, RZ, R7 ;  /* 0x000000ffff147224 */ /* 0x000fe400078e0007 */
[----:B------:R0:W1:Y:S01]  /*21240*/  LDSM.16.MT88.4 R4, [R28+0x11c00] ;  /* 0x011c00001c04783b */ /* 0x0000620000004200 */
[----:B----4-:R-:W-:-:S15]  /*21250*/  HMMA.16816.F32.BF16 R24, R8, R12, R24 ;  /* 0x0000000c0818723c */ /* 0x010fde0000041818 */
[----:B------:R-:W-:-:S04]  /*21260*/  NOP ;  /* 0x0000000000007918 */ /* 0x000fc80000000000 */
[----:B------:R2:W-:Y:S04]  /*21270*/  STL.64 [R1+0xdb8], R26 ;  /* 0x000db81a01007387 */ /* 0x0005e80000100a00 */
[----:B------:R-:W-:Y:S04]  /*21280*/  STL.64 [R1+0xdb0], R24 ;  /* 0x000db01801007387 */ /* 0x000fe80000100a00 */
[----:B0-----:R-:W4:Y:S04]  /*21290*/  LDL.LU R28, [R1+0xde0] ;  /* 0x000de000011c7983 */ /* 0x001f280000300800 */
[----:B--2---:R-:W2:Y:S04]  /*212a0*/  LDL.LU R26, [R1+0x68] ;  /* 0x00006800011a7983 */ /* 0x004ea80000300800 */
[----:B------:R-:W2:Y:S04]  /*212b0*/  LDL.LU R27, [R1+0x6c] ;  /* 0x00006c00011b7983 */ /* 0x000ea80000300800 */
[----:B-1----:R0:W-:Y:S04]  /*212c0*/  STL.64 [R1+0xd78], R6 ;  /* 0x000d780601007387 */ /* 0x0021e80000100a00 */
[----:B------:R1:W-:Y:S01]  /*212d0*/  STL.64 [R1+0xd70], R4 ;  /* 0x000d700401007387 */ /* 0x0003e20000100a00 */
[----:B0-----:R-:W-:-:S03]  /*212e0*/  IMAD.MOV.U32 R6, RZ, RZ, R2 ;  /* 0x000000ffff067224 */ /* 0x001fc600078e0002 */
[----:B-1----:R-:W2:Y:S01]  /*212f0*/  LDL.LU R4, [R1+0x80] ;  /* 0x0000800001047983 */ /* 0x002ea20000300800 */
[----:B------:R-:W-:Y:S02]  /*21300*/  IMAD.MOV.U32 R5, RZ, RZ, R3 ;  /* 0x000000ffff057224 */ /* 0x000fe400078e0003 */
[----:B------:R-:W-:Y:S01]  /*21310*/  IMAD.MOV.U32 R7, RZ, RZ, R0 ;  /* 0x000000ffff077224 */ /* 0x000fe200078e0000 */
[----:B----4-:R-:W0:Y:S04]  /*21320*/  LDSM.16.M88.4 R12, [R28+UR5+0x180] ;  /* 0x000180051c0c783b */ /* 0x010e280008000200 */
[----:B0-----:R-:W-:Y:S04]  /*21330*/  STL.64 [R1+0x40], R12 ;  /* 0x0000400c01007387 */ /* 0x001fe80000100a00 */
[----:B------:R-:W-:Y:S01]  /*21340*/  STL [R1+0x48], R14 ;  /* 0x0000480e01007387 */ /* 0x000fe20000100800 */
[----:B------:R-:W-:-:S03]  /*21350*/  IMAD.MOV.U32 R2, RZ, RZ, R15 ;  /* 0x000000ffff027224 */ /* 0x000fc600078e000f */
[----:B------:R-:W0:Y:S04]  /*21360*/  LDSM.16.M88.4 R12, [R28+UR5+0x4180] ;  /* 0x004180051c0c783b */ /* 0x000e280008000200 */
[----:B------:R-:W-:Y:S04]  /*21370*/  STL [R1+0xd80], R2 ;  /* 0x000d800201007387 */ /* 0x000fe80000100800 */
[----:B0-----:R-:W-:Y:S04]  /*21380*/  STL.64 [R1+0x30], R12 ;  /* 0x0000300c01007387 */ /* 0x001fe80000100a00 */
[----:B------:R-:W-:Y:S04]  /*21390*/  STL.64 [R1+0x38], R14 ;  /* 0x0000380e01007387 */ /* 0x000fe80000100a00 */
[----:B------:R-:W0:Y:S02]  /*213a0*/  LDSM.16.M88.4 R12, [R28+UR5+0x8180] ;  /* 0x008180051c0c783b */ /* 0x000e240008000200 */
[----:B0-----:R-:W-:-:S02]  /*213b0*/  MOV R0, R14 ;  /* 0x0000000e00007202 */ /* 0x001fc40000000f00 */
[----:B------:R0:W-:Y:S01]  /*213c0*/  STL.64 [R1+0x20], R12 ;  /* 0x0000200c01007387 */ /* 0x0001e20000100a00 */
[----:B------:R-:W-:-:S03]  /*213d0*/  IMAD.MOV.U32 R3, RZ, RZ, R15 ;  /* 0x000000ffff037224 */ /* 0x000fc600078e000f */
[----:B------:R-:W2:Y:S04]  /*213e0*/  LDL.LU.64 R14, [R1+0xdd8] ;  /* 0x000dd800010e7983 */ /* 0x000ea80000300a00 */
[----:B0-----:R-:W2:Y:S04]  /*213f0*/  LDL.LU.64 R12, [R1+0xdd0] ;  /* 0x000dd000010c7983 */ /* 0x001ea80000300a00 */
[----:B------:R0:W-:Y:S02]  /*21400*/  STL.64 [R1+0xd98], R6 ;  /* 0x000d980601007387 */ /* 0x0001e40000100a00 */
[----:B0-----:R-:W-:-:S02]  /*21410*/  IMAD.MOV.U32 R6, RZ, RZ, R21 ;  /* 0x000000ffff067224 */ /* 0x001fc400078e0015 */
[----:B------:R-:W-:-:S05]  /*21420*/  IMAD.MOV.U32 R7, RZ, RZ, R20 ;  /* 0x000000ffff077224 */ /* 0x000fca00078e0014 */
[----:B------:R0:W-:Y:S01]  /*21430*/  STL.64 [R1+0xda8], R6 ;  /* 0x000da80601007387 */ /* 0x0001e20000100a00 */
[----:B--2---:R-:W-:Y:S01]  /*21440*/  HMMA.16816.F32.BF16 R12, R8, R4, R12 ;  /* 0x00000004080c723c */ /* 0x004fe2000004180c */
[----:B------:R-:W-:Y:S02]  /*21450*/  IMAD.MOV.U32 R4, RZ, RZ, R23 ;  /* 0x000000ffff047224 */ /* 0x000fe400078e0017 */
[----:B------:R-:W-:Y:S02]  /*21460*/  IMAD.MOV.U32 R5, RZ, RZ, R22 ;  /* 0x000000ffff057224 */ /* 0x000fe400078e0016 */
[----:B------:R-:W1:Y:S04]  /*21470*/  LDSM.16.M88.4 R20, [R28+UR5+0xc180] ;  /* 0x00c180051c14783b */ /* 0x000e680008000200 */
[----:B------:R-:W-:Y:S04]  /*21480*/  STL.64 [R1+0xda0], R4 ;  /* 0x000da00401007387 */ /* 0x000fe80000100a00 */
[----:B0-----:R-:W2:Y:S04]  /*21490*/  LDL.LU R6, [R1+0x78] ;  /* 0x0000780001067983 */ /* 0x001ea80000300800 */
[----:B------:R-:W2:Y:S04]  /*214a0*/  LDL.LU R7, [R1+0x7c] ;  /* 0x00007c0001077983 */ /* 0x000ea80000300800 */
[----:B------:R0:W-:Y:S04]  /*214b0*/  STL.64 [R1+0xd90], R14 ;  /* 0x000d900e01007387 */ /* 0x0001e80000100a00 */
[----:B------:R-:W-:Y:S04]  /*214c0*/  STL.64 [R1+0xd88], R12 ;  /* 0x000d880c01007387 */ /* 0x000fe80000100a00 */
[----:B0-----:R-:W4:Y:S01]  /*214d0*/  LDL.LU R14, [R1+0x98] ;  /* 0x00009800010e7983 */ /* 0x001f220000300800 */
[----:B---3--:R-:W-:-:S03]  /*214e0*/  IMAD.MOV.U32 R15, RZ, RZ, R29 ;  /* 0x000000ffff0f7224 */ /* 0x008fc600078e001d */
[----:B------:R-:W3:Y:S01]  /*214f0*/  LDL R11, [R1+0xb8] ;  /* 0x0000b800010b7983 */ /* 0x000ee20000100800 */
[----:B-1----:R-:W-:-:S03]  /*21500*/  IMAD.MOV.U32 R29, RZ, RZ, R22 ;  /* 0x000000ffff1d7224 */ /* 0x002fc600078e0016 */
[----:B------:R0:W-:Y:S01]  /*21510*/  STL [R1+0x10], R20 ;  /* 0x0000101401007387 */ /* 0x0001e20000100800 */
[----:B------:R-:W-:Y:S02]  /*21520*/  IMAD.MOV.U32 R28, RZ, RZ, R23 ;  /* 0x000000ffff1c7224 */ /* 0x000fe400078e0017 */
[----:B------:R-:W-:Y:S01]  /*21530*/  IMAD.MOV.U32 R2, RZ, RZ, R21 ;  /* 0x000000ffff027224 */ /* 0x000fe200078e0015 */
[----:B------:R-:W2:Y:S04]  /*21540*/  LDL.LU.64 R22, [R1+0xdc8] ;  /* 0x000dc80001167983 */ /* 0x000ea80000300a00 */
[----:B0-----:R-:W2:Y:S04]  /*21550*/  LDL.LU.64 R20, [R1+0xdc0] ;  /* 0x000dc00001147983 */ /* 0x001ea80000300a00 */
[----:B---3--:R-:W0:Y:S01]  /*21560*/  LDSM.16.MT88.4 R8, [R11+0x11e00] ;  /* 0x011e00000b08783b */ /* 0x008e220000004200 */
[C---:B--2---:R-:W-:Y:S03]  /*21570*/  HMMA.16816.F32.BF16 R16, R20.reuse, R26, R16 ;  /* 0x0000001a1410723c */ /* 0x044fe60000041810 */
[----:B------:R-:W2:Y:S04]  /*21580*/  LDL.LU.64 R26, [R1+0xdb8] ;  /* 0x000db800011a7983 */ /* 0x000ea80000300a00 */
[----:B------:R-:W2:Y:S02]  /*21590*/  LDL.LU.64 R24, [R1+0xdb0] ;  /* 0x000db00001187983 */ /* 0x000ea40000300a00 */
[----:B--2---:R-:W-:Y:S02]  /*215a0*/  HMMA.16816.F32.BF16 R24, R20, R6, R24 ;  /* 0x000000061418723c */ /* 0x004fe40000041818 */
[----:B------:R-:W4:Y:S04]  /*215b0*/  LDL.LU.64 R6, [R1+0xda8] ;  /* 0x000da80001067983 */ /* 0x000f280000300a00 */
[----:B------:R-:W4:-:S13]  /*215c0*/  LDL.LU.64 R4, [R1+0xda0] ;  /* 0x000da00001047983 */ /* 0x000f1a0000300a00 */
[----:B------:R-:W-:Y:S04]  /*215d0*/  STL.64 [R1+0xd68], R26 ;  /* 0x000d681a01007387 */ /* 0x000fe80000100a00 */
[----:B------:R1:W-:Y:S04]  /*215e0*/  STL.64 [R1+0xd60], R24 ;  /* 0x000d601801007387 */ /* 0x0003e80000100a00 */
[----:B-1----:R-:W2:Y:S04]  /*215f0*/  LDL.LU R24, [R1+0x40] ;  /* 0x0000400001187983 */ /* 0x002ea80000300800 */
[----:B------:R-:W2:Y:S01]  /*21600*/  LDL.LU R25, [R1+0x44] ;  /* 0x0000440001197983 */ /* 0x000ea20000300800 */
[----:B----4-:R-:W-:Y:S03]  /*21610*/  HMMA.16816.F32.BF16 R12, R20, R14, R4 ;  /* 0x0000000e140c723c */ /* 0x010fe60000041804 */
[----:B------:R-:W3:-:S15]  /*21620*/  LDL.LU.64 R6, [R1+0xd98] ;  /* 0x000d980001067983 */ /* 0x000ede0000300a00 */
[----:B------:R-:W-:Y:S01]  /*21630*/  NOP ;  /* 0x0000000000007918 */ /* 0x000fe20000000000 */
[----:B------:R-:W-:Y:S02]  /*21640*/  IMAD.MOV.U32 R5, RZ, RZ, R14 ;  /* 0x000000ffff057224 */ /* 0x000fe400078e000e */
[----:B------:R-:W-:Y:S02]  /*21650*/  IMAD.MOV.U32 R4, RZ, RZ, R15 ;  /* 0x000000ffff047224 */ /* 0x000fe400078e000f */
[----:B------:R-:W-:Y:S02]  /*21660*/  IMAD.MOV.U32 R27, RZ, RZ, R12 ;  /* 0x000000ffff1b7224 */ /* 0x000fe400078e000c */
[----:B------:R-:W-:Y:S01]  /*21670*/  IMAD.MOV.U32 R26, RZ, RZ, R13 ;  /* 0x000000ffff1a7224 */ /* 0x000fe200078e000d */
[----:B------:R-:W3:Y:S04]  /*21680*/  LDL.LU.64 R14, [R1+0xd90] ;  /* 0x000d9000010e7983 */ /* 0x000ee80000300a00 */
[----:B------:R-:W3:Y:S04]  /*21690*/  LDL.LU.64 R12, [R1+0xd88] ;  /* 0x000d8800010c7983 */ /* 0x000ee80000300a00 */
[----:B0-----:R-:W-:Y:S04]  /*216a0*/  STL.64 [R1+0xd50], R10 ;  /* 0x000d500a01007387 */ /* 0x001fe80000100a00 */
[----:B------:R0:W-:Y:S04]  /*216b0*/  STL.64 [R1+0xd48], R8 ;  /* 0x000d480801007387 */ /* 0x0001e80000100a00 */
[----:B0-----:R-:W4:Y:S01]  /*216c0*/  LDL.LU R8, [R1+0x10] ;  /* 0x0000100001087983 */ /* 0x001f220000300800 */
[----:B------:R-:W-:-:S03]  /*216d0*/  IMAD.MOV.U32 R9, RZ, RZ, R2 ;  /* 0x000000ffff097224 */ /* 0x000fc600078e0002 */
[----:B------:R-:W2:Y:S01]  /*216e0*/  LDL.LU R2, [R1+0xd80] ;  /* 0x000d800001027983 */ /* 0x000ea20000300800 */
[----:B------:R-:W-:Y:S02]  /*216f0*/  IMAD.MOV.U32 R10, RZ, RZ, R5 ;  /* 0x000000ffff0a7224 */ /* 0x000fe400078e0005 */
[----:B------:R-:W-:Y:S01]  /*21700*/  IMAD.MOV.U32 R11, RZ, RZ, R4 ;  /* 0x000000ffff0b7224 */ /* 0x000fe200078e0004 */
[----:B---3--:R-:W-:Y:S01]  /*21710*/  HMMA.16816.F32.BF16 R12, R20, R6, R12 ;  /* 0x00000006140c723c */ /* 0x008fe2000004180c */
[----:B----4-:R0:W-:Y:S04]  /*21720*/  STL.64 [R1+0xd58], R8 ;  /* 0x000d580801007387 */ /* 0x0101e80000100a00 */
[----:B------:R-:W2:Y:S04]  /*21730*/  LDL.LU.64 R6, [R1+0xd78] ;  /* 0x000d780001067983 */ /* 0x000ea80000300a00 */
[----:B------:R-:W2:Y:S04]  /*21740*/  LDL.LU.64 R4, [R1+0xd70] ;  /* 0x000d700001047983 */ /* 0x000ea80000300a00 */
[----:B------:R-:W3:Y:S04]  /*21750*/  LDL.LU R20, [R1+0x30] ;  /* 0x0000300001147983 */ /* 0x000ee80000300800 */
[----:B------:R-:W3:Y:S01]  /*21760*/  LDL.LU R21, [R1+0x34] ;  /* 0x0000340001157983 */ /* 0x000ee20000300800 */
[----:B0-----:R-:W-:Y:S01]  /*21770*/  IMAD.MOV.U32 R8, RZ, RZ, R27 ;  /* 0x000000ffff087224 */ /* 0x001fe200078e001b */
[----:B------:R-:W-:-:S02]  /*21780*/  MOV R9, R26 ;  /* 0x0000001a00097202 */ /* 0x000fc40000000f00 */
[----:B------:R-:W3:Y:S01]  /*21790*/  LDL.LU.64 R26, [R1+0xd68] ;  /* 0x000d6800011a7983 */ /* 0x000ee20000300a00 */
[C---:B--2---:R-:W-:Y:S03]  /*217a0*/  HMMA.16816.F32.BF16 R16, R4.reuse, R24, R16 ;  /* 0x000000180410723c */ /* 0x044fe60000041810 */
[----:B------:R-:W3:Y:S05]  /*217b0*/  LDL.LU.64 R24, [R1+0xd60] ;  /* 0x000d600001187983 */ /* 0x000eea0000300a00 */
[----:B---3--:R-:W-:Y:S01]  /*217c0*/  HMMA.16816.F32.BF16 R20, R4, R20, R24 ;  /* 0x000000140414723c */ /* 0x008fe20000041818 */
[----:B------:R-:W2:Y:S04]  /*217d0*/  LDL.LU R24, [R1+0x20] ;  /* 0x0000200001187983 */ /* 0x000ea80000300800 */
[----:B------:R-:W2:-:S14]  /*217e0*/  LDL.LU R25, [R1+0x24] ;  /* 0x0000240001197983 */ /* 0x000e9c0000300800 */
[----:B------:R0:W-:Y:S04]  /*217f0*/  STL.64 [R1+0xd40], R22 ;  /* 0x000d401601007387 */ /* 0x0001e80000100a00 */
[----:B------:R1:W-:Y:S04]  /*21800*/  STL.64 [R1+0xd38], R20 ;  /* 0x000d381401007387 */ /* 0x0003e80000100a00 */
[----:B0-----:R-:W1:Y:S01]  /*21810*/  LDL.LU R22, [R1+0x48] ;  /* 0x0000480001167983 */ /* 0x001e620000300800 */
[C---:B--2---:R-:W-:Y:S03]  /*21820*/  HMMA.16816.F32.BF16 R24, R4.reuse, R24, R8 ;  /* 0x000000180418723c */ /* 0x044fe60000041808 */
[----:B------:R-:W2:Y:S04]  /*21830*/  LDL.LU.64 R8, [R1+0xd58] ;  /* 0x000d580001087983 */ /* 0x000ea80000300a00 */
[----:B------:R-:W1:Y:S01]  /*21840*/  LDL.LU.64 R10, [R1+0xd50] ;  /* 0x000d5000010a7983 */ /* 0x000e620000300a00 */
[----:B------:R-:W-:Y:S01]  /*21850*/  IMAD.MOV.U32 R23, RZ, RZ, R2 ;  /* 0x000000ffff177224 */ /* 0x000fe200078e0002 */
[----:B--2---:R-:W-:Y:S02]  /*21860*/  HMMA.16816.F32.BF16 R12, R4, R8, R12 ;  /* 0x00000008040c723c */ /* 0x004fe4000004180c */
[----:B------:R-:W1:Y:S06]  /*21870*/  LDL.LU.64 R8, [R1+0xd48] ;  /* 0x000d480001087983 */ /* 0x000e6c0000300a00 */
[----:B-1----:R-:W-:-:S15]  /*21880*/  HMMA.16816.F32.BF16 R20, R8, R22, R16 ;  /* 0x000000160814723c */ /* 0x002fde0000041810 */
[----:B------:R-:W-:-:S04]  /*21890*/  NOP ;  /* 0x0000000000007918 */ /* 0x000fc80000000000 */
[----:B------:R-:W-:Y:S02]  /*218a0*/  IMAD.MOV.U32 R4, RZ, RZ, R20 ;  /* 0x000000ffff047224 */ /* 0x000fe400078e0014 */
[----:B------:R-:W-:Y:S01]  /*218b0*/  IMAD.MOV.U32 R17, RZ, RZ, R21 ;  /* 0x000000ffff117224 */ /* 0x000fe200078e0015 */
[----:B------:R-:W-:Y:S01]  /*218c0*/  STL.64 [R1+0x230], R20 ;  /* 0x0002301401007387 */ /* 0x000fe20000100a00 */
[----:B------:R-:W-:Y:S02]  /*218d0*/  IMAD.MOV.U32 R2, RZ, RZ, R23 ;  /* 0x000000ffff027224 */ /* 0x000fe400078e0017 */
[----:B------:R-:W-:Y:S01]  /*218e0*/  IMAD.MOV.U32 R6, RZ, RZ, R22 ;  /* 0x000000ffff067224 */ /* 0x000fe200078e0016 */
[----:B------:R0:W-:Y:S04]  /*218f0*/  STL.64 [R1+0x238], R22 ;  /* 0x0002381601007387 */ /* 0x0001e80000100a00 */
[----:B0-----:R-:W2:Y:S04]  /*21900*/  LDL.LU.64 R22, [R1+0xd40] ;  /* 0x000d400001167983 */ /* 0x001ea80000300a00 */
[----:B------:R-:W2:Y:S04]  /*21910*/  LDL.LU.64 R20, [R1+0xd38] ;  /* 0x000d380001147983 */ /* 0x000ea80000300a00 */
[----:B------:R-:W-:Y:S04]  /*21920*/  STL [R1+0xbec], R4 ;  /* 0x000bec0401007387 */ /* 0x000fe80000100800 */
[----:B------:R-:W-:Y:S04]  /*21930*/  STL [R1+0xbe8], R17 ;  /* 0x000be81101007387 */ /* 0x000fe80000100800 */
[----:B------:R-:W2:Y:S04]  /*21940*/  LDL.LU R18, [R1+0x38] ;  /* 0x0000380001127983 */ /* 0x000ea80000300800 */
[----:B------:R-:W2:Y:S04]  /*21950*/  LDL.LU R19, [R1+0x3c] ;  /* 0x00003c0001137983 */ /* 0x000ea80000300800 */
[----:B------:R2:W-:Y:S04]  /*21960*/  STL [R1+0xbe4], R6 ;  /* 0x000be40601007387 */ /* 0x0005e80000100800 */
[----:B------:R-:W-:Y:S01]  /*21970*/  STL [R1+0xbe0], R2 ;  /* 0x000be00201007387 */ /* 0x000fe20000100800 */
[----:B--2---:R-:W-:-:S15]  /*21980*/  HMMA.16816.F32.BF16 R4, R8, R18, R20 ;  /* 0x000000120804723c */ /* 0x004fde0000041814 */
[----:B------:R-:W-:-:S04]  /*21990*/  NOP ;  /* 0x0000000000007918 */ /* 0x000fc80000000000 */
[----:B------:R-:W-:Y:S01]  /*219a0*/  STL.64 [R1+0x210], R4 ;  /* 0x0002100401007387 */ /* 0x000fe20000100a00 */
[----:B------:R-:W-:Y:S02]  /*219b0*/  IMAD.MOV.U32 R21, RZ, RZ, R7 ;  /* 0x000000ffff157224 */ /* 0x000fe400078e0007 */
[----:B------:R-:W-:Y:S01]  /*219c0*/  IMAD.MOV.U32 R20, RZ, RZ, R6 ;  /* 0x000000ffff147224 */ /* 0x000fe200078e0006 */
[----:B------:R0:W-:Y:S02]  /*219d0*/  STL.64 [R1+0x218], R6 ;  /* 0x0002180601007387 */ /* 0x0001e40000100a00 */
[----:B0-----:R-:W-:Y:S02]  /*219e0*/  IMAD.MOV.U32 R6, RZ, RZ, R0 ;  /* 0x000000ffff067224 */ /* 0x001fe400078e0000 */
[----:B------:R-:W-:-:S07]  /*219f0*/  IMAD.MOV.U32 R7, RZ, RZ, R3 ;  /* 0x000000ffff077224 */ /* 0x000fce00078e0003 */
[----:B------:R-:W-:Y:S01]  /*21a00*/  HMMA.16816.F32.BF16 R24, R8, R6, R24 ;  /* 0x000000060818723c */ /* 0x000fe20000041818 */
[----:B------:R-:W-:Y:S02]  /*21a10*/  IMAD.MOV.U32 R18, RZ, RZ, R5 ;  /* 0x000000ffff127224 */ /* 0x000fe400078e0005 */
[----:B------:R-:W-:-:S05]  /*21a20*/  IMAD.MOV.U32 R5, RZ, RZ, R4 ;  /* 0x000000ffff057224 */ /* 0x000fca00078e0004 */
[----:B------:R-:W-:Y:S04]  /*21a30*/  STL [R1+0xbfc], R5 ;  /* 0x000bfc0501007387 */ /* 0x000fe80000100800 */
[----:B------:R-:W2:Y:S04]  /*21a40*/  LDL.LU R0, [R1+0xd30] ;  /* 0x000d300001007983 */ /* 0x000ea80000300800 */
[----:B------:R-:W-:Y:S04]  /*21a50*/  STL [R1+0xbf8], R18 ;  /* 0x000bf81201007387 */ /* 0x000fe80000100800 */
[----:B------:R-:W-:Y:S04]  /*21a60*/  STL [R1+0xbf4], R20 ;  /* 0x000bf41401007387 */ /* 0x000fe80000100800 */
[----:B------:R-:W-:Y:S04]  /*21a70*/  STL [R1+0xbf0], R21 ;  /* 0x000bf01501007387 */ /* 0x000fe80000100800 */
[----:B------:R0:W-:Y:S04]  /*21a80*/  STL.64 [R1+0x200], R24 ;  /* 0x0002001801007387 */ /* 0x0001e80000100a00 */
[----:B------:R1:W-:Y:S01]  /*21a90*/  STL.64 [R1+0x208], R26 ;  /* 0x0002081a01007387 */ /* 0x0003e20000100a00 */
[----:B------:R-:W-:Y:S01]  /*21aa0*/  IMAD.MOV.U32 R16, RZ, RZ, R24 ;  /* 0x000000ffff107224 */ /* 0x000fe200078e0018 */
[----:B------:R-:W-:Y:S01]  /*21ab0*/  MOV R19, R25 ;  /* 0x0000001900137202 */ /* 0x000fe20000000f00 */
[----:B------:R-:W-:-:S02]  /*21ac0*/  IMAD.MOV.U32 R7, RZ, RZ, R26 ;  /* 0x000000ffff077224 */ /* 0x000fc400078e001a */
[----:B------:R-:W-:Y:S01]  /*21ad0*/  IMAD.MOV.U32 R3, RZ, RZ, R27 ;  /* 0x000000ffff037224 */ /* 0x000fe200078e001b */
[----:B0-----:R-:W3:Y:S04]  /*21ae0*/  LDL.LU R24, [R1+0xa6c] ;  /* 0x000a6c0001187983 */ /* 0x001ee80000300800 */
[----:B------:R-:W3:Y:S04]  /*21af0*/  LDL.LU R25, [R1+0xa68] ;  /* 0x000a680001197983 */ /* 0x000ee80000300800 */
[----:B-1----:R-:W4:Y:S04]  /*21b00*/  LDL.LU R26, [R1+0xa64] ;  /* 0x000a6400011a7983 */ /* 0x002f280000300800 */
[----:B------:R-:W4:Y:S04]  /*21b10*/  LDL.LU R27, [R1+0xa5c] ;  /* 0x000a5c00011b7983 */ /* 0x000f280000300800 */
[----:B----4-:R0:W-:Y:S04]  /*21b20*/  STL.64 [R1+0xd28], R26 ;  /* 0x000d281a01007387 */ /* 0x0101e80000100a00 */
[----:B---3--:R-:W-:Y:S04]  /*21b30*/  STL.64 [R1+0xd20], R24 ;  /* 0x000d201801007387 */ /* 0x008fe80000100a00 */
[----:B------:R-:W3:Y:S04]  /*21b40*/  LDL.LU R21, [R1+0xb3c] ;  /* 0x000b3c0001157983 */ /* 0x000ee80000300800 */
[----:B------:R-:W4:Y:S04]  /*21b50*/  LDL.LU R20, [R1+0xa40] ;  /* 0x000a400001147983 */ /* 0x000f280000300800 */
[----:B------:R-:W2:Y:S04]  /*21b60*/  LDL.LU R18, [R1+0xa94] ;  /* 0x000a940001127983 */ /* 0x000ea80000300800 */
[----:B------:R-:W2:Y:S04]  /*21b70*/  LDL.LU R5, [R1+0xa4c] ;  /* 0x000a4c0001057983 */ /* 0x000ea80000300800 */
[----:B------:R-:W2:Y:S04]  /*21b80*/  LDL.LU R22, [R1+0xa9c] ;  /* 0x000a9c0001167983 */ /* 0x000ea80000300800 */
[----:B------:R-:W2:Y:S04]  /*21b90*/  LDL.LU R23, [R1+0xa48] ;  /* 0x000a480001177983 */ /* 0x000ea80000300800 */
[----:B------:R-:W2:Y:S04]  /*21ba0*/  LDL.LU R17, [R1+0xaa4] ;  /* 0x000aa40001117983 */ /* 0x000ea80000300800 */
[----:B------:R-:W2:Y:S01]  /*21bb0*/  LDL.LU R4, [R1+0xa44] ;  /* 0x000a440001047983 */ /* 0x000ea20000300800 */
[----:B0-----:R-:W-:-:S03]  /*21bc0*/  IMAD.MOV.U32 R27, RZ, RZ, R28 ;  /* 0x000000ffff1b7224 */ /* 0x001fc600078e001c */
[----:B------:R-:W2:Y:S01]  /*21bd0*/  LDL.LU R28, [R1+0xaac] ;  /* 0x000aac00011c7983 */ /* 0x000ea20000300800 */
[----:B------:R-:W-:-:S03]  /*21be0*/  IMAD.MOV.U32 R26, RZ, RZ, R29 ;  /* 0x000000ffff1a7224 */ /* 0x000fc600078e001d */
[----:B------:R-:W2:Y:S04]  /*21bf0*/  LDL.LU R2, [R1+0xa60] ;  /* 0x000a600001027983 */ /* 0x000ea80000300800 */
[----:B------:R-:W2:Y:S04]  /*21c00*/  LDL.LU R29, [R1+0xab4] ;  /* 0x000ab400011d7983 */ /* 0x000ea80000300800 */
[----:B------:R0:W-:Y:S01]  /*21c10*/  STL [R1+0xc0c], R16 ;  /* 0x000c0c1001007387 */ /* 0x0001e20000100800 */
[----:B------:R-:W-:Y:S03]  /*21c20*/  HMMA.16816.F32.BF16 R12, R8, R26, R12 ;  /* 0x0000001a080c723c */ /* 0x000fe6000004180c */
[----:B0-----:R-:W2:Y:S04]  /*21c30*/  LDL.LU R16, [R1+0xa70] ;  /* 0x000a700001107983 */ /* 0x001ea80000300800 */
[----:B------:R0:W-:Y:S04]  /*21c40*/  STL [R1+0xc08], R19 ;  /* 0x000c081301007387 */ /* 0x0001e80000100800 */
[----:B0-----:R-:W4:Y:S04]  /*21c50*/  LDL.LU R19, [R1+0xa50] ;  /* 0x000a500001137983 */ /* 0x001f280000300800 */
[----:B------:R-:W-:Y:S04]  /*21c60*/  STL [R1+0xc04], R7 ;  /* 0x000c040701007387 */ /* 0x000fe80000100800 */
[----:B------:R-:W-:Y:S04]  /*21c70*/  STL [R1+0xc00], R3 ;  /* 0x000c000301007387 */ /* 0x000fe80000100800 */
[----:B------:R-:W4:Y:S04]  /*21c80*/  LDL.LU.64 R26, [R1+0xd28] ;  /* 0x000d2800011a7983 */ /* 0x000f280000300a00 */
[----:B------:R-:W4:Y:S04]  /*21c90*/  LDL.LU.64 R24, [R1+0xd20] ;  /* 0x000d200001187983 */ /* 0x000f280000300a00 */
[----:B------:R-:W-:Y:S04]  /*21ca0*/  STL.64 [R1+0x220], R12 ;  /* 0x0002200c01007387 */ /* 0x000fe80000100a00 */
[----:B------:R-:W-:Y:S04]  /*21cb0*/  STL.64 [R1+0x228], R14 ;  /* 0x0002280e01007387 */ /* 0x000fe80000100a00 */
[----:B------:R-:W4:Y:S01]  /*21cc0*/  LDL.LU R6, [R1+0xa58] ;  /* 0x000a580001067983 */ /* 0x000f220000300800 */
[----:B------:R-:W-:-:S02]  /*21cd0*/  IMAD.MOV.U32 R10, RZ, RZ, R12 ;  /* 0x000000ffff0a7224 */ /* 0x000fc400078e000c */
[----:B------:R-:W-:Y:S02]  /*21ce0*/  IMAD.MOV.U32 R8, RZ, RZ, R13 ;  /* 0x000000ffff087224 */ /* 0x000fe400078e000d */
[----:B------:R-:W-:Y:S02]  /*21cf0*/  IMAD.MOV.U32 R9, RZ, RZ, R14 ;  /* 0x000000ffff097224 */ /* 0x000fe400078e000e */
[----:B------:R-:W-:Y:S01]  /*21d00*/  IMAD.MOV.U32 R11, RZ, RZ, R15 ;  /* 0x000000ffff0b7224 */ /* 0x000fe200078e000f */
[----:B------:R-:W-:Y:S04]  /*21d10*/  STL [R1+0xc1c], R10 ;  /* 0x000c1c0a01007387 */ /* 0x000fe80000100800 */
[----:B------:R-:W-:Y:S04]  /*21d20*/  STL [R1+0xc18], R8 ;  /* 0x000c180801007387 */ /* 0x000fe80000100800 */
[----:B------:R-:W-:Y:S04]  /*21d30*/  STL [R1+0xc14], R9 ;  /* 0x000c140901007387 */ /* 0x000fe80000100800 */
[----:B------:R-:W-:Y:S01]  /*21d40*/  STL [R1+0xc10], R11 ;  /* 0x000c100b01007387 */ /* 0x000fe20000100800 */
[----:B---3--:R-:W-:-:S02]  /*21d50*/  IADD3 R21, P5, PT, R21, UR10, RZ ;  /* 0x0000000a15157c10 */ /* 0x008fc4000ffbe0ff */
[----:B--2---:R-:W-:Y:S02]  /*21d60*/  IADD3 R16, P0, PT, R16, UR10, RZ ;  /* 0x0000000a10107c10 */ /* 0x004fe4000ff1e0ff */
[----:B----4-:R-:W-:Y:S02]  /*21d70*/  IADD3 R19, P6, PT, R19, UR10, RZ ;  /* 0x0000000a13137c10 */ /* 0x010fe4000ffde0ff */
[----:B------:R-:W-:Y:S02]  /*21d80*/  IADD3 R24, P1, PT, R24, UR10, RZ ;  /* 0x0000000a18187c10 */ /* 0x000fe4000ff3e0ff */
[----:B------:R-:W-:Y:S02]  /*21d90*/  IADD3 R25, P2, PT, R25, UR10, RZ ;  /* 0x0000000a19197c10 */ /* 0x000fe4000ff5e0ff */
[----:B------:R-:W-:Y:S01]  /*21da0*/  IADD3 R26, P3, PT, R26, UR10, RZ ;  /* 0x0000000a1a1a7c10 */ /* 0x000fe2000ff7e0ff */
[----:B------:R-:W-:Y:S01]  /*21db0*/  STL [R1+0xa50], R19 ;  /* 0x000a501301007387 */ /* 0x000fe20000100800 */
[----:B------:R-:W-:-:S03]  /*21dc0*/  IADD3 R27, P4, PT, R27, UR10, RZ ;  /* 0x0000000a1b1b7c10 */ /* 0x000fc6000ff9e0ff */
[----:B------:R-:W-:Y:S04]  /*21dd0*/  STL [R1+0xa70], R16 ;  /* 0x000a701001007387 */ /* 0x000fe80000100800 */
[----:B------:R-:W-:Y:S01]  /*21de0*/  STL [R1+0xa6c], R24 ;  /* 0x000a6c1801007387 */ /* 0x000fe20000100800 */
[----:B------:R-:W-:-:S03]  /*21df0*/  IADD3.X R20, PT, PT, R20, UR6, RZ, P6, !PT ;  /* 0x0000000614147c10 */ /* 0x000fc6000b7fe4ff */
[----:B------:R-:W-:Y:S01]  /*21e00*/  STL [R1+0xa68], R25 ;  /* 0x000a681901007387 */ /* 0x000fe20000100800 */
[----:B------:R-:W-:-:S03]  /*21e10*/  IADD3 R18, P6, PT, R18, UR10, RZ ;  /* 0x0000000a12127c10 */ /* 0x000fc6000ffde0ff */
[----:B------:R-:W-:Y:S01]  /*21e20*/  STL [R1+0xa64], R26 ;  /* 0x000a641a01007387 */ /* 0x000fe20000100800 */
[----:B------:R-:W-:-:S03]  /*21e30*/  IADD3.X R5, PT, PT, R5, UR6, RZ, P0, !PT ;  /* 0x0000000605057c10 */ /* 0x000fc600087fe4ff */
[----:B------:R-:W-:Y:S01]  /*21e40*/  STL [R1+0xa5c], R27 ;  /* 0x000a5c1b01007387 */ /* 0x000fe20000100800 */
[----:B------:R-:W-:Y:S02]  /*21e50*/  IADD3 R22, P0, PT, R22, UR10, RZ ;  /* 0x0000000a16167c10 */ /* 0x000fe4000ff1e0ff */
[----:B------:R-:W-:Y:S01]  /*21e60*/  IADD3.X R23, PT, PT, R23, UR6, RZ, P1, !PT ;  /* 0x0000000617177c10 */ /* 0x000fe20008ffe4ff */
[----:B------:R-:W-:Y:S01]  /*21e70*/  STL [R1+0xb3c], R21 ;  /* 0x000b3c1501007387 */ /* 0x000fe20000100800 */
[----:B------:R-:W-:-:S03]  /*21e80*/  IADD3 R17, P1, PT, R17, UR10, RZ ;  /* 0x0000000a11117c10 */ /* 0x000fc6000ff3e0ff */
[----:B------:R-:W-:Y:S04]  /*21e90*/  STL [R1+0xa40], R20 ;  /* 0x000a401401007387 */ /* 0x000fe80000100800 */
[----:B------:R-:W-:Y:S04]  /*21ea0*/  STL [R1+0xa94], R18 ;  /* 0x000a941201007387 */ /* 0x000fe80000100800 */
[----:B------:R-:W-:Y:S01]  /*21eb0*/  STL [R1+0xa4c], R5 ;  /* 0x000a4c0501007387 */ /* 0x000fe20000100800 */
[----:B------:R-:W-:-:S03]  /*21ec0*/  IADD3.X R4, PT, PT, R4, UR6, RZ, P2, !PT ;  /* 0x0000000604047c10 */ /* 0x000fc600097fe4ff */
[----:B------:R-:W-:Y:S04]  /*21ed0*/  STL [R1+0xa9c], R22 ;  /* 0x000a9c1601007387 */ /* 0x000fe80000100800 */
[----:B------:R0:W-:Y:S01]  /*21ee0*/  STL [R1+0xaa4], R17 ;  /* 0x000aa41101007387 */ /* 0x0001e20000100800 */
[----:B------:R-:W-:-:S03]  /*21ef0*/  IADD3 R28, P2, PT, R28, UR10, RZ ;  /* 0x0000000a1c1c7c10 */ /* 0x000fc6000ff5e0ff */
[----:B------:R-:W-:Y:S01]  /*21f00*/  STL [R1+0xa48], R23 ;  /* 0x000a481701007387 */ /* 0x000fe20000100800 */
[----:B------:R-:W-:Y:S02]  /*21f10*/  IADD3.X R2, PT, PT, R2, UR6, RZ, P3, !PT ;  /* 0x0000000602027c10 */ /* 0x000fe40009ffe4ff */
[----:B------:R-:W-:Y:S01]  /*21f20*/  IADD3 R29, P3, PT, R29, UR10, RZ ;  /* 0x0000000a1d1d7c10 */ /* 0x000fe2000ff7e0ff */
[----:B0-----:R-:W2:Y:S04]  /*21f30*/  LDL.LU R17, [R1+0xabc] ;  /* 0x000abc0001117983 */ /* 0x001ea80000300800 */
[----:B------:R0:W-:Y:S04]  /*21f40*/  STL [R1+0xa44], R4 ;  /* 0x000a440401007387 */ /* 0x0001e80000100800 */
[----:B0-----:R-:W3:Y:S04]  /*21f50*/  LDL.LU R4, [R1+0xb1c] ;  /* 0x000b1c0001047983 */ /* 0x001ee80000300800 */
[----:B------:R0:W-:Y:S04]  /*21f60*/  STL [R1+0xaac], R28 ;  /* 0x000aac1c01007387 */ /* 0x0001e80000100800 */
[----:B0-----:R-:W4:Y:S04]  /*21f70*/  LDL.LU R28, [R1+0xac4] ;  /* 0x000ac400011c7983 */ /* 0x001f280000300800 */
[----:B------:R-:W4:Y:S04]  /*21f80*/  LDL.LU R9, [R1+0xa54] ;  /* 0x000a540001097983 */ /* 0x000f280000300800 */
[----:B------:R-:W4:Y:S04]  /*21f90*/  LDL.LU R8, [R1+0xb38] ;  /* 0x000b380001087983 */ /* 0x000f280000300800 */
[----:B------:R-:W-:Y:S04]  /*21fa0*/  STL [R1+0xa60], R2 ;  /* 0x000a600201007387 */ /* 0x000fe80000100800 */
[----:B------:R-:W4:Y:S04]  /*21fb0*/  LDL.LU R10, [R1+0xa78] ;  /* 0x000a7800010a7983 */ /* 0x000f280000300800 */
[----:B------:R0:W-:Y:S04]  /*21fc0*/  STL [R1+0xab4], R29 ;  /* 0x000ab41d01007387 */ /* 0x0001e80000100800 */
[----:B------:R-:W4:Y:S04]  /*21fd0*/  LDL.LU R12, [R1+0xacc] ;  /* 0x000acc00010c7983 */ /* 0x000f280000300800 */
[----:B------:R-:W4:Y:S04]  /*21fe0*/  LDL.LU R13, [R1+0xa7c] ;  /* 0x000a7c00010d7983 */ /* 0x000f280000300800 */
[----:B------:R-:W4:Y:S04]  /*21ff0*/  LDL.LU R14, [R1+0xad4] ;  /* 0x000ad400010e7983 */ /* 0x000f280000300800 */
[----:B------:R-:W4:Y:S01]  /*22000*/  LDL.LU R15, [R1+0xa80] ;  /* 0x000a8000010f7983 */ /* 0x000f220000300800 */
[----:B------:R-:W-:-:S03]  /*22010*/  IADD3.X R6, PT, PT, R6, UR6, RZ, P4, !PT ;  /* 0x0000000606067c10 */ /* 0x000fc6000a7fe4ff */
[----:B0-----:R-:W4:Y:S04]  /*22020*/  LDL.LU R29, [R1+0xadc] ;  /* 0x000adc00011d7983 */ /* 0x001f280000300800 */
[----:B------:R-:W4:Y:S04]  /*22030*/  LDL.LU R3, [R1+0xa84] ;  /* 0x000a840001037983 */ /* 0x000f280000300800 */
[----:B------:R-:W4:Y:S04]  /*22040*/  LDL.LU R7, [R1+0xae4] ;  /* 0x000ae40001077983 */ /* 0x000f280000300800 */
[----:B------:R-:W4:Y:S04]  /*22050*/  LDL.LU R19, [R1+0xa88] ;  /* 0x000a880001137983 */ /* 0x000f280000300800 */
[----:B------:R0:W-:Y:S04]  /*22060*/  STL [R1+0xa58], R6 ;  /* 0x000a580601007387 */ /* 0x0001e80000100800 */
        /* <DEDUP_REMOVED lines=12> */
[----:B0-----:R-:W4:Y:S01]  /*22130*/  LDL.LU R6, [R1+0xb0c] ;  /* 0x000b0c0001067983 */ /* 0x001f220000300800 */
[----:B--2---:R-:W-:-:S05]  /*22140*/  IADD3 R17, P4, PT, R17, UR10, RZ ;  /* 0x0000000a11117c10 */ /* 0x004fca000ff9e0ff */
[----:B------:R0:W-:Y:S01]  /*22150*/  STL [R1+0xabc], R17 ;  /* 0x000abc1101007387 */ /* 0x0001e20000100800 */
[----:B---3--:R-:W-:-:S03]  /*22160*/  IADD3.X R4, PT, PT, R4, UR6, RZ, P5, !PT ;  /* 0x0000000604047c10 */ /* 0x008fc6000affe4ff */
[----:B0-----:R-:W2:Y:S04]  /*22170*/  LDL.LU R17, [R1+0xab8] ;  /* 0x000ab80001117983 */ /* 0x001ea80000300800 */
[----:B------:R0:W-:Y:S01]  /*22180*/  STL [R1+0xb1c], R4 ;  /* 0x000b1c0401007387 */ /* 0x0001e20000100800 */
[----:B----4-:R-:W-:Y:S02]  /*22190*/  IADD3 R28, P5, PT, R28, UR10, RZ ;  /* 0x0000000a1c1c7c10 */ /* 0x010fe4000ffbe0ff */
[----:B------:R-:W-:Y:S02]  /*221a0*/  IADD3.X R9, PT, PT, R9, UR6, RZ, P6, !PT ;  /* 0x0000000609097c10 */ /* 0x000fe4000b7fe4ff */
[----:B------:R-:W-:Y:S01]  /*221b0*/  IADD3 R8, P6, PT, R8, UR10, RZ ;  /* 0x0000000a08087c10 */ /* 0x000fe2000ffde0ff */
[----:B0-----:R-:W3:Y:S01]  /*221c0*/  LDL.LU R4, [R1+0xb08] ;  /* 0x000b080001047983 */ /* 0x001ee20000300800 */
[----:B------:R-:W-:-:S03]  /*221d0*/  IADD3.X R10, PT, PT, R10, UR6, RZ, P0, !PT ;  /* 0x000000060a0a7c10 */ /* 0x000fc600087fe4ff */
[----:B------:R0:W-:Y:S01]  /*221e0*/  STL [R1+0xac4], R28 ;  /* 0x000ac41c01007387 */ /* 0x0001e20000100800 */
[----:B------:R-:W-:Y:S02]  /*221f0*/  IADD3 R12, P0, PT, R12, UR10, RZ ;  /* 0x0000000a0c0c7c10 */ /* 0x000fe4000ff1e0ff */
[----:B------:R-:W-:Y:S02]  /*22200*/  IADD3.X R13, PT, PT, R13, UR6, RZ, P1, !PT ;  /* 0x000000060d0d7c10 */ /* 0x000fe40008ffe4ff */
[----:B------:R-:W-:Y:S02]  /*22210*/  IADD3.X R15, PT, PT, R15, UR6, RZ, P2, !PT ;  /* 0x000000060f0f7c10 */ /* 0x000fe400097fe4ff */
[----:B------:R-:W-:Y:S02]  /*22220*/  IADD3 R14, P1, PT, R14, UR10, RZ ;  /* 0x0000000a0e0e7c10 */ /* 0x000fe4000ff3e0ff */
[----:B------:R-:W-:Y:S01]  /*22230*/  IADD3 R29, P2, PT, R29, UR10, RZ ;  /* 0x0000000a1d1d7c10 */ /* 0x000fe2000ff5e0ff */
[----:B0-----:R-:W4:Y:S04]  /*22240*/  LDL.LU R28, [R1+0xac0] ;  /* 0x000ac000011c7983 */ /* 0x001f280000300800 */
[----:B------:R-:W-:Y:S04]  /*22250*/  STL [R1+0xa54], R9 ;  /* 0x000a540901007387 */ /* 0x000fe80000100800 */
[----:B------:R-:W-:Y:S04]  /*22260*/  STL [R1+0xb38], R8 ;  /* 0x000b380801007387 */ /* 0x000fe80000100800 */
[----:B------:R-:W-:Y:S04]  /*22270*/  STL [R1+0xa78], R10 ;  /* 0x000a780a01007387 */ /* 0x000fe80000100800 */
[----:B------:R-:W-:Y:S04]  /*22280*/  STL [R1+0xacc], R12 ;  /* 0x000acc0c01007387 */ /* 0x000fe80000100800 */
[----:B------:R-:W-:Y:S01]  /*22290*/  STL [R1+0xa7c], R13 ;  /* 0x000a7c0d01007387 */ /* 0x000fe20000100800 */
[----:B------:R-:W-:-:S03]  /*222a0*/  IADD3.X R3, PT, PT, R3, UR6, RZ, P3, !PT ;  /* 0x0000000603037c10 */ /* 0x000fc60009ffe4ff */
[----:B------:R0:W-:Y:S01]  /*222b0*/  STL [R1+0xadc], R29 ;  /* 0x000adc1d01007387 */ /* 0x0001e20000100800 */
[----:B------:R-:W-:-:S03]  /*222c0*/  IADD3 R7, P3, PT, R7, UR10, RZ ;  /* 0x0000000a07077c10 */ /* 0x000fc6000ff7e0ff */
[----:B------:R1:W-:Y:S01]  /*222d0*/  STL [R1+0xad4], R14 ;  /* 0x000ad40e01007387 */ /* 0x0003e20000100800 */
[----:B------:R-:W-:Y:S02]  /*222e0*/  IADD3.X R19, PT, PT, R19, UR6, RZ, P4, !PT ;  /* 0x0000000613137c10 */ /* 0x000fe4000a7fe4ff */
[----:B------:R-:W-:Y:S02]  /*222f0*/  IADD3 R16, P4, PT, R16, UR10, RZ ;  /* 0x0000000a10107c10 */ /* 0x000fe4000ff9e0ff */
[----:B------:R-:W-:Y:S02]  /*22300*/  IADD3.X R24, PT, PT, R24, UR6, RZ, P5, !PT ;  /* 0x0000000618187c10 */ /* 0x000fe4000affe4ff */
[----:B------:R-:W-:Y:S02]  /*22310*/  IADD3 R25, P5, PT, R25, UR10, RZ ;  /* 0x0000000a19197c10 */ /* 0x000fe4000ffbe0ff */
[----:B------:R-:W-:Y:S01]  /*22320*/  IADD3.X R26, PT, PT, R26, UR6, RZ, P6, !PT ;  /* 0x000000061a1a7c10 */ /* 0x000fe2000b7fe4ff */
[----:B0-----:R-:W4:Y:S04]  /*22330*/  LDL.LU R29, [R1+0xb24] ;  /* 0x000b2400011d7983 */ /* 0x001f280000300800 */
[----:B------:R0:W-:Y:S04]  /*22340*/  STL [R1+0xa80], R15 ;  /* 0x000a800f01007387 */ /* 0x0001e80000100800 */
[----:B------:R0:W-:Y:S04]  /*22350*/  STL [R1+0xa84], R3 ;  /* 0x000a840301007387 */ /* 0x0001e80000100800 */
[----:B------:R0:W-:Y:S04]  /*22360*/  STL [R1+0xae4], R7 ;  /* 0x000ae40701007387 */ /* 0x0001e80000100800 */
[----:B------:R0:W-:Y:S01]  /*22370*/  STL [R1+0xa88], R19 ;  /* 0x000a881301007387 */ /* 0x0001e20000100800 */
[----:B------:R-:W-:-:S03]  /*22380*/  IADD3 R27, P6, PT, R27, UR10, RZ ;  /* 0x0000000a1b1b7c10 */ /* 0x000fc6000ffde0ff */
[----:B------:R0:W-:Y:S01]  /*22390*/  STL [R1+0xaec], R16 ;  /* 0x000aec1001007387 */ /* 0x0001e20000100800 */
[----:B------:R-:W-:-:S03]  /*223a0*/  IADD3.X R21, PT, PT, R21, UR6, RZ, P0, !PT ;  /* 0x0000000615157c10 */ /* 0x000fc600087fe4ff */
        /* <DEDUP_REMOVED lines=8> */
[----:B------:R0:W-:Y:S04]  /*22430*/  STL [R1+0xa98], R21 ;  /* 0x000a981501007387 */ /* 0x0001e80000100800 */
[----:B------:R0:W-:Y:S01]  /*22440*/  STL [R1+0xb34], R20 ;  /* 0x000b341401007387 */ /* 0x0001e20000100800 */
[----:B------:R-:W-:-:S03]  /*22450*/  IADD3 R23, P2, PT, R23, UR10, RZ ;  /* 0x0000000a17177c10 */ /* 0x000fc6000ff5e0ff */
[----:B------:R0:W-:Y:S01]  /*22460*/  STL [R1+0xaa0], R18 ;  /* 0x000aa01201007387 */ /* 0x0001e20000100800 */
[----:B------:R-:W-:-:S03]  /*22470*/  IADD3.X R2, PT, PT, R2, UR6, RZ, P3, !PT ;  /* 0x0000000602027c10 */ /* 0x000fc60009ffe4ff */
[----:B------:R0:W-:Y:S01]  /*22480*/  STL [R1+0xb04], R5 ;  /* 0x000b040501007387 */ /* 0x0001e20000100800 */
[----:B------:R-:W-:-:S03]  /*22490*/  IADD3 R6, P3, PT, R6, UR10, RZ ;  /* 0x0000000a06067c10 */ /* 0x000fc6000ff7e0ff */
[----:B------:R0:W-:Y:S04]  /*224a0*/  STL [R1+0xaa8], R22 ;  /* 0x000aa81601007387 */ /* 0x0001e80000100800 */
[----:B------:R-:W4:Y:S04]  /*224b0*/  LDL.LU R12, [R1+0xac8] ;  /* 0x000ac800010c7983 */ /* 0x000f280000300800 */
[----:B------:R0:W-:Y:S04]  /*224c0*/  STL [R1+0xb10], R23 ;  /* 0x000b101701007387 */ /* 0x0001e80000100800 */
[----:B------:R0:W-:Y:S04]  /*224d0*/  STL [R1+0xab0], R2 ;  /* 0x000ab00201007387 */ /* 0x0001e80000100800 */
[----:B------:R-:W4:Y:S04]  /*224e0*/  LDL.LU R9, [R1+0xb30] ;  /* 0x000b300001097983 */ /* 0x000f280000300800 */
[----:B------:R0:W-:Y:S04]  /*224f0*/  STL [R1+0xb0c], R6 ;  /* 0x000b0c0601007387 */ /* 0x0001e80000100800 */
[----:B------:R-:W4:Y:S01]  /*22500*/  LDL.LU R8, [R1+0xb14] ;  /* 0x000b140001087983 */ /* 0x000f220000300800 */
[----:B--2---:R-:W-:-:S05]  /*22510*/  IADD3.X R17, PT, PT, R17, UR6, RZ, P4, !PT ;  /* 0x0000000611117c10 */ /* 0x004fca000a7fe4ff */
[----:B------:R2:W-:Y:S04]  /*22520*/  STL [R1+0xab8], R17 ;  /* 0x000ab81101007387 */ /* 0x0005e80000100800 */
[----:B------:R-:W4:Y:S04]  /*22530*/  LDL.LU R10, [R1+0xad0] ;  /* 0x000ad000010a7983 */ /* 0x000f280000300800 */
[----:B------:R-:W4:Y:S01]  /*22540*/  LDL.LU R13, [R1+0xb28] ;  /* 0x000b2800010d7983 */ /* 0x000f220000300800 */
[----:B---3--:R-:W-:-:S05]  /*22550*/  IADD3 R4, P4, PT, R4, UR10, RZ ;  /* 0x0000000a04047c10 */ /* 0x008fca000ff9e0ff */
[----:B------:R3:W-:Y:S04]  /*22560*/  STL [R1+0xb08], R4 ;  /* 0x000b080401007387 */ /* 0x0007e80000100800 */
[----:B-1----:R-:W4:Y:S02]  /*22570*/  LDL.LU R14, [R1+0xad8] ;  /* 0x000ad800010e7983 */ /* 0x002f240000300800 */
[----:B----4-:R-:W-:-:S05]  /*22580*/  IADD3.X R28, PT, PT, R28, UR6, RZ, P5, !PT ;  /* 0x000000061c1c7c10 */ /* 0x010fca000affe4ff */
[----:B------:R1:W-:Y:S04]  /*22590*/  STL [R1+0xac0], R28 ;  /* 0x000ac01c01007387 */ /* 0x0003e80000100800 */
[----:B0-----:R-:W4:Y:S04]  /*225a0*/  LDL.LU R15, [R1+0xa30] ;  /* 0x000a3000010f7983 */ /* 0x001f280000300800 */
[----:B------:R-:W4:Y:S04]  /*225b0*/  LDL.LU R3, [R1+0xae0] ;  /* 0x000ae00001037983 */ /* 0x000f280000300800 */
[----:B------:R-:W4:Y:S04]  /*225c0*/  LDL.LU R7, [R1+0xa28] ;  /* 0x000a280001077983 */ /* 0x000f280000300800 */
[----:B------:R-:W4:Y:S04]  /*225d0*/  LDL.LU R19, [R1+0xae8] ;  /* 0x000ae80001137983 */ /* 0x000f280000300800 */
[----:B------:R-:W4:Y:S04]  /*225e0*/  LDL.LU R16, [R1+0xa20] ;  /* 0x000a200001107983 */ /* 0x000f280000300800 */
[----:B------:R-:W4:Y:S04]  /*225f0*/  LDL.LU R24, [R1+0xa18] ;  /* 0x000a180001187983 */ /* 0x000f280000300800 */
[----:B------:R-:W4:Y:S04]  /*22600*/  LDL.LU R25, [R1+0xaf0] ;  /* 0x000af00001197983 */ /* 0x000f280000300800 */
[----:B------:R-:W4:Y:S01]  /*22610*/  LDL.LU R26, [R1+0xa10] ;  /* 0x000a1000011a7983 */ /* 0x000f220000300800 */
[----:B------:R-:W-:-:S05]  /*22620*/  IADD3 R29, P5, PT, R29, UR10, RZ ;  /* 0x0000000a1d1d7c10 */ /* 0x000fca000ffbe0ff */
        /* <DEDUP_REMOVED lines=10> */
[----:B--2---:R-:W2:Y:S04]  /*226d0*/  LDL.LU R17, [R1+0x9e8] ;  /* 0x0009e80001117983 */ /* 0x004ea80000300800 */
[----:B---3--:R-:W3:Y:S04]  /*226e0*/  LDL.LU R4, [R1+0xa14] ;  /* 0x000a140001047983 */ /* 0x008ee80000300800 */
[----:B-1----:R-:W2:Y:S04]  /*226f0*/  LDL.LU R28, [R1+0x9e0] ;  /* 0x0009e000011c7983 */ /* 0x002ea80000300800 */
[----:B0-----:R-:W2:Y:S01]  /*22700*/  LDL.LU R29, [R1+0xa0c] ;  /* 0x000a0c00011d7983 */ /* 0x001ea20000300800 */
[----:B------:R-:W-:-:S02]  /*22710*/  IADD3.X R12, PT, PT, R12, UR6, RZ, P6, !PT ;  /* 0x000000060c0c7c10 */ /* 0x000fc4000b7fe4ff */
[----:B------:R-:W-:Y:S02]  /*22720*/  IADD3 R9, P6, PT, R9, UR10, RZ ;  /* 0x0000000a09097c10 */ /* 0x000fe4000ffde0ff */
[----:B------:R-:W-:Y:S02]  /*22730*/  IADD3.X R8, PT, PT, R8, UR6, RZ, P0, !PT ;  /* 0x0000000608087c10 */ /* 0x000fe400087fe4ff */
[----:B------:R-:W-:Y:S01]  /*22740*/  IADD3 R0, P0, PT, R0, UR10, RZ ;  /* 0x0000000a00007c10 */ /* 0x000fe2000ff1e0ff */
[----:B------:R0:W-:Y:S04]  /*22750*/  STL [R1+0xac8], R12 ;  /* 0x000ac80c01007387 */ /* 0x0001e80000100800 */
[----:B------:R1:W-:Y:S04]  /*22760*/  STL [R1+0xb2c], R0 ;  /* 0x000b2c0001007387 */ /* 0x0003e80000100800 */
[----:B------:R-:W-:Y:S01]  /*22770*/  STL [R1+0xb30], R9 ;  /* 0x000b300901007387 */ /* 0x000fe20000100800 */
[----:B0-----:R-:W0:Y:S03]  /*22780*/  LDC R12, c[0x0][0x3ac] ;  /* 0x0000eb00ff0c7b82 */ /* 0x001e260000000800 */
[----:B-1----:R-:W2:Y:S04]  /*22790*/  LDL.LU R0, [R1+0xd1c] ;  /* 0x000d1c0001007983 */ /* 0x002ea80000300800 */
[----:B------:R-:W-:Y:S01]  /*227a0*/  STL [R1+0xb14], R8 ;  /* 0x000b140801007387 */ /* 0x000fe20000100800 */
[----:B0-----:R-:W-:-:S04]  /*227b0*/  IMAD.SHL.U32 R12, R12, 0x100, RZ ;  /* 0x000001000c0c7824 */ /* 0x001fc800078e00ff */
[----:B------:R-:W-:Y:S01]  /*227c0*/  IMAD.SHL.U32 R12, R12, 0x2, RZ ;  /* 0x000000020c0c7824 */ /* 0x000fe200078e00ff */
[----:B------:R-:W-:Y:S02]  /*227d0*/  IADD3.X R10, PT, PT, R10, UR6, RZ, P1, !PT ;  /* 0x000000060a0a7c10 */ /* 0x000fe40008ffe4ff */
[----:B------:R-:W-:-:S03]  /*227e0*/  IADD3 R13, P1, PT, R13, UR10, RZ ;  /* 0x0000000a0d0d7c10 */ /* 0x000fc6000ff3e0ff */
[----:B------:R-:W-:Y:S04]  /*227f0*/  STL [R1+0xad0], R10 ;  /* 0x000ad00a01007387 */ /* 0x000fe80000100800 */
[----:B------:R-:W-:Y:S01]  /*22800*/  STL [R1+0xb28], R13 ;  /* 0x000b280d01007387 */ /* 0x000fe20000100800 */
[----:B------:R-:W-:-:S05]  /*22810*/  IADD3.X R14, PT, PT, R14, UR6, RZ, P2, !PT ;  /* 0x000000060e0e7c10 */ /* 0x000fca00097fe4ff */
[----:B------:R-:W-:Y:S01]  /*22820*/  STL [R1+0xad8], R14 ;  /* 0x000ad80e01007387 */ /* 0x000fe20000100800 */
[-C--:B----4-:R-:W-:Y:S02]  /*22830*/  IADD3 R15, P2, PT, R15, R12.reuse, RZ ;  /* 0x0000000c0f0f7210 */ /* 0x090fe40007f5e0ff */
[----:B------:R-:W-:Y:S02]  /*22840*/  IADD3.X R3, PT, PT, R3, UR6, RZ, P3, !PT ;  /* 0x0000000603037c10 */ /* 0x000fe40009ffe4ff */
[----:B------:R-:W-:Y:S02]  /*22850*/  IADD3 R7, P3, PT, R7, R12, RZ ;  /* 0x0000000c07077210 */ /* 0x000fe40007f7e0ff */
[----:B------:R-:W-:Y:S01]  /*22860*/  IADD3.X R19, PT, PT, R19, UR6, RZ, P4, !PT ;  /* 0x0000000613137c10 */ /* 0x000fe2000a7fe4ff */
[----:B------:R-:W-:Y:S04]  /*22870*/  STL [R1+0xa30], R15 ;  /* 0x000a300f01007387 */ /* 0x000fe80000100800 */
[----:B------:R-:W-:Y:S04]  /*22880*/  STL [R1+0xae0], R3 ;  /* 0x000ae00301007387 */ /* 0x000fe80000100800 */
[----:B------:R-:W-:Y:S01]  /*22890*/  STL [R1+0xa28], R7 ;  /* 0x000a280701007387 */ /* 0x000fe20000100800 */
[----:B--2---:R-:W-:-:S05]  /*228a0*/  IADD3.X R0, PT, PT, R0, UR6, RZ, P5, !PT ;  /* 0x0000000600007c10 */ /* 0x004fca000affe4ff */
[----:B------:R0:W-:Y:S04]  /*228b0*/  STL [R1+0xaf4], R0 ;  /* 0x000af40001007387 */ /* 0x0001e80000100800 */
[----:B------:R-:W-:Y:S04]  /*228c0*/  STL [R1+0xae8], R19 ;  /* 0x000ae81301007387 */ /* 0x000fe80000100800 */
[----:B0-----:R-:W2:Y:S01]  /*228d0*/  LDL.LU R0, [R1+0xd18] ;  /* 0x000d180001007983 */ /* 0x001ea20000300800 */
[-C--:B------:R-:W-:Y:S02]  /*228e0*/  IADD3 R16, P4, PT, R16, R12.reuse, RZ ;  /* 0x0000000c10107210 */ /* 0x080fe40007f9e0ff */
[----:B------:R-:W-:-:S02]  /*228f0*/  IADD3 R24, P5, PT, R24, R12, RZ ;  /* 0x0000000c18187210 */ /* 0x000fc40007fbe0ff */
[----:B------:R-:W-:Y:S02]  /*22900*/  IADD3.X R25, PT, PT, R25, UR6, RZ, P6, !PT ;  /* 0x0000000619197c10 */ /* 0x000fe4000b7fe4ff */
[-C--:B------:R-:W-:Y:S02]  /*22910*/  IADD3 R26, P6, PT, R26, R12.reuse, RZ ;  /* 0x0000000c1a1a7210 */ /* 0x080fe40007fde0ff */
[----:B------:R-:W-:Y:S01]  /*22920*/  IADD3.X R27, PT, PT, R27, UR6, RZ, P0, !PT ;  /* 0x000000061b1b7c10 */ /* 0x000fe200087fe4ff */
[----:B------:R-:W-:Y:S01]  /*22930*/  STL [R1+0xa20], R16 ;  /* 0x000a201001007387 */ /* 0x000fe20000100800 */
[----:B------:R-:W-:-:S03]  /*22940*/  IADD3 R21, P0, PT, R21, R12, RZ ;  /* 0x0000000c15157210 */ /* 0x000fc60007f1e0ff */
[----:B------:R-:W-:Y:S01]  /*22950*/  STL [R1+0xa18], R24 ;  /* 0x000a181801007387 */ /* 0x000fe20000100800 */
[----:B------:R-:W-:-:S03]  /*22960*/  IADD3.X R20, PT, PT, R20, UR6, RZ, P1, !PT ;  /* 0x0000000614147c10 */ /* 0x000fc60008ffe4ff */
[----:B------:R-:W-:Y:S01]  /*22970*/  STL [R1+0xaf0], R25 ;  /* 0x000af01901007387 */ /* 0x000fe20000100800 */
[----:B------:R-:W-:-:S03]  /*22980*/  IADD3 R18, P1, PT, R18, R12, RZ ;  /* 0x0000000c12127210 */ /* 0x000fc60007f3e0ff */
[----:B------:R-:W-:Y:S04]  /*22990*/  STL [R1+0xa10], R26 ;  /* 0x000a101a01007387 */ /* 0x000fe80000100800 */
[----:B------:R-:W-:Y:S04]  /*229a0*/  STL [R1+0xb00], R27 ;  /* 0x000b001b01007387 */ /* 0x000fe80000100800 */
[----:B------:R-:W-:Y:S04]  /*229b0*/  STL [R1+0xa08], R21 ;  /* 0x000a081501007387 */ /* 0x000fe80000100800 */
[----:B------:R-:W-:Y:S04]  /*229c0*/  STL [R1+0xb20], R20 ;  /* 0x000b201401007387 */ /* 0x000fe80000100800 */
[----:B------:R-:W-:Y:S01]  /*229d0*/  STL [R1+0xa00], R18 ;  /* 0x000a001201007387 */ /* 0x000fe20000100800 */
[--C-:B--2---:R-:W-:Y:S01]  /*229e0*/  IMAD.X R5, R5, 0x1, R0.reuse, P2 ;  /* 0x0000000105057824 */ /* 0x104fe200010e0600 */
[-C--:B------:R-:W-:Y:S01]  /*229f0*/  IADD3 R22, P2, PT, R22, R12.reuse, RZ ;  /* 0x0000000c16167210 */ /* 0x080fe20007f5e0ff */
[--C-:B------:R-:W-:Y:S01]  /*22a00*/  IMAD.X R23, R23, 0x1, R0.reuse, P3 ;  /* 0x0000000117177824 */ /* 0x100fe200018e0600 */
[-C--:B------:R-:W-:Y:S01]  /*22a10*/  IADD3 R2, P3, PT, R2, R12.reuse, RZ ;  /* 0x0000000c02027210 */ /* 0x080fe20007f7e0ff */
[----:B------:R-:W-:Y:S01]  /*22a20*/  IMAD.X R6, R6, 0x1, R0, P4 ;  /* 0x0000000106067824 */ /* 0x000fe200020e0600 */
[----:B------:R-:W-:Y:S01]  /*22a30*/  STL [R1+0xa2c], R5 ;  /* 0x000a2c0501007387 */ /* 0x000fe20000100800 */
[----:B------:R-:W-:-:S03]  /*22a40*/  IADD3 R17, P4, PT, R17, R12, RZ ;  /* 0x0000000c11117210 */ /* 0x000fc60007f9e0ff */
[----:B------:R-:W-:Y:S04]  /*22a50*/  STL [R1+0x9f8], R22 ;  /* 0x0009f81601007387 */ /* 0x000fe80000100800 */
[----:B------:R-:W-:Y:S01]  /*22a60*/  STL [R1+0xa24], R23 ;  /* 0x000a241701007387 */ /* 0x000fe20000100800 */
[----:B---3--:R-:W-:-:S03]  /*22a70*/  IMAD.X R4, R4, 0x1, R0, P5 ;  /* 0x0000000104047824 */ /* 0x008fc600028e0600 */
[----:B------:R-:W-:Y:S01]  /*22a80*/  STL [R1+0x9f0], R2 ;  /* 0x0009f00201007387 */ /* 0x000fe20000100800 */
[----:B------:R-:W-:-:S03]  /*22a90*/  IADD3 R28, P5, PT, R28, R12, RZ ;  /* 0x0000000c1c1c7210 */ /* 0x000fc60007fbe0ff */
[----:B------:R-:W-:Y:S04]  /*22aa0*/  STL [R1+0xa1c], R6 ;  /* 0x000a1c0601007387 */ /* 0x000fe80000100800 */
[----:B------:R-:W-:Y:S04]  /*22ab0*/  STL [R1+0x9e8], R17 ;  /* 0x0009e81101007387 */ /* 0x000fe80000100800 */
[----:B------:R0:W-:Y:S01]  /*22ac0*/  STL [R1+0xd14], R0 ;  /* 0x000d140001007387 */ /* 0x0001e20000100800 */
[----:B------:R-:W-:-:S03]  /*22ad0*/  IMAD.X R29, R29, 0x1, R0, P6 ;  /* 0x000000011d1d7824 */ /* 0x000fc600030e0600 */
[----:B------:R-:W-:Y:S04]  /*22ae0*/  STL [R1+0xa14], R4 ;  /* 0x000a140401007387 */ /* 0x000fe80000100800 */
[----:B0-----:R-:W2:Y:S04]  /*22af0*/  LDL.LU R0, [R1+0x9d8] ;  /* 0x0009d80001007983 */ /* 0x001ea80000300800 */
[----:B------:R-:W-:Y:S04]  /*22b00*/  STL [R1+0x9e0], R28 ;  /* 0x0009e01c01007387 */ /* 0x000fe80000100800 */
[----:B------:R-:W3:Y:S04]  /*22b10*/  LDL.LU R11, [R1+0x9c8] ;  /* 0x0009c800010b7983 */ /* 0x000ee80000300800 */
[----:B------:R-:W-:Y:S04]  /*22b20*/  STL [R1+0xa0c], R29 ;  /* 0x000a0c1d01007387 */ /* 0x000fe80000100800 */
[----:B---3--:R0:W-:Y:S04]  /*22b30*/  STL [R1+0xd08], R11 ;  /* 0x000d080b01007387 */ /* 0x0081e80000100800 */
[----:B0-----:R-:W3:Y:S04]  /*22b40*/  LDL.LU R11, [R1+0x9fc] ;  /* 0x0009fc00010b7983 */ /* 0x001ee80000300800 */
[----:B---3--:R0:W-:Y:S04]  /*22b50*/  STL [R1+0xd0c], R11 ;  /* 0x000d0c0b01007387 */ /* 0x0081e80000100800 */
[----:B0-----:R-:W3:Y:S01]  /*22b60*/  LDL.LU R11, [R1+0x9d0] ;  /* 0x0009d000010b7983 */ /* 0x001ee20000300800 */
[----:B--2---:R-:W-:-:S03]  /*22b70*/  IADD3 R0, P6, PT, R0, R12, RZ ;  /* 0x0000000c00007210 */ /* 0x004fc60007fde0ff */
[----:B---3--:R0:W-:Y:S04]  /*22b80*/  STL [R1+0xd10], R11 ;  /* 0x000d100b01007387 */ /* 0x0081e80000100800 */
[----:B0-----:R-:W2:Y:S04]  /*22b90*/  LDL.LU R11, [R1+0xa04] ;  /* 0x000a0400010b7983 */ /* 0x001ea80000300800 */
[----:B------:R-:W3:Y:S04]  /*22ba0*/  LDL.LU R9, [R1+0x9f4] ;  /* 0x0009f40001097983 */ /* 0x000ee80000300800 */
        /* <DEDUP_REMOVED lines=25> */
[----:B------:R0:W-:Y:S04]  /*22d40*/  STL [R1+0x9d8], R0 ;  /* 0x0009d80001007387 */ /* 0x0001e80000100800 */
[----:B0-----:R-:W2:Y:S02]  /*22d50*/  LDL.LU R0, [R1+0xd14] ;  /* 0x000d140001007983 */ /* 0x001ea40000300800 */
[----:B--2---:R-:W-:-:S05]  /*22d60*/  IMAD.X R11, R11, 0x1, R0, P0 ;  /* 0x000000010b0b7824 */ /* 0x004fca00000e0600 */
[----:B------:R0:W-:Y:S04]  /*22d70*/  STL [R1+0xa04], R11 ;  /* 0x000a040b01007387 */ /* 0x0001e80000100800 */
[----:B0-----:R-:W2:Y:S02]  /*22d80*/  LDL.LU R11, [R1+0xd10] ;  /* 0x000d1000010b7983 */ /* 0x001ea40000300800 */
[----:B--2---:R-:W-:-:S05]  /*22d90*/  IADD3 R11, P0, PT, R11, R12, RZ ;  /* 0x0000000c0b0b7210 */ /* 0x004fca0007f1e0ff */
[----:B------:R0:W-:Y:S04]  /*22da0*/  STL [R1+0x9d0], R11 ;  /* 0x0009d00b01007387 */ /* 0x0001e80000100800 */
[----:B0-----:R-:W2:Y:S02]  /*22db0*/  LDL.LU R11, [R1+0xd0c] ;  /* 0x000d0c00010b7983 */ /* 0x001ea40000300800 */
[----:B--2---:R-:W-:-:S05]  /*22dc0*/  IADD3.X R11, PT, PT, R11, R0, RZ, P1, !PT ;  /* 0x000000000b0b7210 */ /* 0x004fca0000ffe4ff */
[----:B------:R0:W-:Y:S04]  /*22dd0*/  STL [R1+0x9fc], R11 ;  /* 0x0009fc0b01007387 */ /* 0x0001e80000100800 */
[----:B0-----:R-:W2:Y:S01]  /*22de0*/  LDL.LU R11, [R1+0xd08] ;  /* 0x000d0800010b7983 */ /* 0x001ea20000300800 */
[--C-:B---3--:R-:W-:Y:S01]  /*22df0*/  IMAD.X R9, R9, 0x1, R0.reuse, P2 ;  /* 0x0000000109097824 */ /* 0x108fe200010e0600 */
[-C--:B----4-:R-:W-:Y:S01]  /*22e00*/  IADD3 R8, P2, PT, R8, R12.reuse, RZ ;  /* 0x0000000c08087210 */ /* 0x090fe20007f5e0ff */
[--C-:B------:R-:W-:Y:S01]  /*22e10*/  IMAD.X R10, R10, 0x1, R0.reuse, P3 ;  /* 0x000000010a0a7824 */ /* 0x100fe200018e0600 */
[-C--:B------:R-:W-:Y:S01]  /*22e20*/  IADD3 R13, P3, PT, R13, R12.reuse, RZ ;  /* 0x0000000c0d0d7210 */ /* 0x080fe20007f7e0ff */
        /* <DEDUP_REMOVED lines=18> */
[----:B------:R-:W-:Y:S01]  /*22f50*/  IMAD.X R28, R28, 0x1, R0, P0 ;  /* 0x000000011c1c7824 */ /* 0x000fe200000e0600 */
[----:B------:R-:W-:-:S02]  /*22f60*/  IADD3 R29, P0, PT, R29, R12, RZ ;  /* 0x0000000c1d1d7210 */ /* 0x000fc40007f1e0ff */
[----:B--2---:R-:W-:-:S05]  /*22f70*/  IADD3 R11, P1, PT, R11, R12, RZ ;  /* 0x0000000c0b0b7210 */ /* 0x004fca0007f3e0ff */
        /* <DEDUP_REMOVED lines=9> */
[----:B------:R-:W-:-:S03]  /*23010*/  IMAD.X R26, R26, 0x1, R0, P1 ;  /* 0x000000011a1a7824 */ /* 0x000fc600008e0600 */
[----:B------:R-:W-:Y:S01]  /*23020*/  STL [R1+0x9d4], R19 ;  /* 0x0009d41301007387 */ /* 0x000fe20000100800 */
[----:B------:R-:W-:-:S03]  /*23030*/  IADD3 R27, P1, PT, R27, R12, RZ ;  /* 0x0000000c1b1b7210 */ /* 0x000fc60007f3e0ff */
        /* <DEDUP_REMOVED lines=14> */
[----:B------:R0:W-:Y:S04]  /*23120*/  STL [R1+0xd04], R12 ;  /* 0x000d040c01007387 */ /* 0x0001e80000100800 */
        /* <DEDUP_REMOVED lines=9> */
[----:B--2---:R-:W-:-:S03]  /*231c0*/  IMAD.X R12, R12, 0x1, R0, P1 ;  /* 0x000000010c0c7824 */ /* 0x004fc600008e0600 */
        /* <DEDUP_REMOVED lines=30> */
[----:B--2---:R-:W-:-:S05]  /*233b0*/  IADD3 R11, P1, PT, R11, R12, RZ ;  /* 0x0000000c0b0b7210 */ /* 0x004fca0007f3e0ff */
[----:B------:R0:W-:Y:S04]  /*233c0*/  STL [R1+0x958], R11 ;  /* 0x0009580b01007387 */ /* 0x0001e80000100800 */
[----:B0-----:R-:W2:Y:S02]  /*233d0*/  LDL.LU R11, [R1+0xd00] ;  /* 0x000d0000010b7983 */ /* 0x001ea40000300800 */
[----:B--2---:R-:W-:-:S05]  /*233e0*/  IMAD.X R11, R11, 0x1, R0, P2 ;  /* 0x000000010b0b7824 */ /* 0x004fca00010e0600 */
[----:B------:R0:W-:Y:S04]  /*233f0*/  STL [R1+0x984], R11 ;  /* 0x0009840b01007387 */ /* 0x0001e80000100800 */
[----:B0-----:R-:W2:Y:S02]  /*23400*/  LDL.LU R11, [R1+0xcfc] ;  /* 0x000cfc00010b7983 */ /* 0x001ea40000300800 */
[----:B--2---:R-:W-:-:S05]  /*23410*/  IADD3 R11, P2, PT, R11, R12, RZ ;  /* 0x0000000c0b0b7210 */ /* 0x004fca0007f5e0ff */
[----:B------:R0:W-:Y:S04]  /*23420*/  STL [R1+0x950], R11 ;  /* 0x0009500b01007387 */ /* 0x0001e80000100800 */
[----:B0-----:R-:W2:Y:S01]  /*23430*/  LDL.LU R11, [R1+0xcf8] ;  /* 0x000cf800010b7983 */ /* 0x001ea20000300800 */
[--C-:B----4-:R-:W-:Y:S01]  /*23440*/  IMAD.X R8, R8, 0x1, R0.reuse, P4 ;  /* 0x0000000108087824 */ /* 0x110fe200020e0600 */
        /* <DEDUP_REMOVED lines=20> */
[----:B------:R-:W-:Y:S01]  /*23590*/  IADD3 R28, P1, PT, R28, R12, RZ ;  /* 0x0000000c1c1c7210 */ /* 0x000fe20007f3e0ff */
[----:B------:R-:W-:Y:S01]  /*235a0*/  IMAD.X R29, R29, 0x1, R0, P2 ;  /* 0x000000011d1d7824 */ /* 0x000fe200010e0600 */
[----:B--2---:R-:W-:-:S02]  /*235b0*/  IADD3.X R11, PT, PT, R11, R0, RZ, P3, !PT ;  /* 0x000000000b0b7210 */ /* 0x004fc40001ffe4ff */
[----:B---3--:R-:W-:-:S03]  /*235c0*/  IADD3 R9, P3, PT, R9, R12, RZ ;  /* 0x0000000c09097210 */ /* 0x008fc60007f7e0ff */
        /* <DEDUP_REMOVED lines=73> */
[----:B--2---:R-:W-:-:S05]  /*23a60*/  IMAD.X R11, R11, 0x1, R0, P4 ;  /* 0x000000010b0b7824 */ /* 0x004fca00020e0600 */
[----:B------:R0:W-:Y:S04]  /*23a70*/  STL [R1+0x904], R11 ;  /* 0x0009040b01007387 */ /* 0x0001e80000100800 */
[----:B0-----:R-:W2:Y:S01]  /*23a80*/  LDL.LU R11, [R1+0xce8] ;  /* 0x000ce800010b7983 */ /* 0x001ea20000300800 */
[----:B---3--:R-:W-:Y:S02]  /*23a90*/  IADD3.X R9, PT, PT, R9, R0, RZ, P5, !PT ;  /* 0x0000000009097210 */ /* 0x008fe40002ffe4ff */
        /* <DEDUP_REMOVED lines=100> */
[----:B----4-:R-:W-:Y:S02]  /*240e0*/  IADD3.X R8, PT, PT, R8, R0, RZ, P0, !PT ;  /* 0x0000000008087210 */ /* 0x010fe400007fe4ff */
        /* <DEDUP_REMOVED lines=21> */
[----:B------:R-:W-:-:S02]  /*24240*/  IMAD.X R29, R29, 0x1, R0, P5 ;  /* 0x000000011d1d7824 */ /* 0x000fc400028e0600 */
[----:B--2---:R-:W-:Y:S01]  /*24250*/  IMAD.X R11, R11, 0x1, R0, P6 ;  /* 0x000000010b0b7824 */ /* 0x004fe200030e0600 */
[----:B---3--:R-:W-:-:S04]  /*24260*/  IADD3 R9, P6, PT, R9, R12, RZ ;  /* 0x0000000c09097210 */ /* 0x008fc80007fde0ff */
        /* <DEDUP_REMOVED lines=76> */
[--C-:B---3--:R-:W-:Y:S01]  /*24730*/  IMAD.X R9, R9, 0x1, R0.reuse, P1 ;  /* 0x0000000109097824 */ /* 0x108fe200008e0600 */
[----:B----4-:R-:W-:Y:S02]  /*24740*/  IADD3 R8, P1, PT, R8, R12, RZ ;  /* 0x0000000c08087210 */ /* 0x010fe40007f3e0ff */
[----:B------:R-:W-:Y:S02]  /*24750*/  IADD3.X R10, PT, PT, R10, R0, RZ, P2, !PT ;  /* 0x000000000a0a7210 */ /* 0x000fe400017fe4ff */
        /* <DEDUP_REMOVED lines=99> */
[----:B------:R-:W-:Y:S02]  /*24d90*/  IADD3 R10, P3, PT, R10, R12, RZ ;  /* 0x0000000c0a0a7210 */ /* 0x000fe40007f7e0ff */
        /* <DEDUP_REMOVED lines=100> */
[-C--:B----4-:R-:W-:Y:S01]  /*253e0*/  IADD3 R8, P4, PT, R8, R12.reuse, RZ ;  /* 0x0000000c08087210 */ /* 0x090fe20007f9e0ff */
[----:B------:R-:W-:Y:S01]  /*253f0*/  IMAD.X R10, R10, 0x1, R0, P5 ;  /* 0x000000010a0a7824 */ /* 0x000fe200028e0600 */
[----:B------:R-:W-:Y:S02]  /*25400*/  IADD3 R13, P5, PT, R13, R12, RZ ;  /* 0x0000000c0d0d7210 */ /* 0x000fe40007fbe0ff */
[----:B------:R-:W-:-:S02]  /*25410*/  IADD3.X R14, PT, PT, R14, R0, RZ, P6, !PT ;  /* 0x000000000e0e7210 */ /* 0x000fc400037fe4ff */
        /* <DEDUP_REMOVED lines=199> */
[--C-:B------:R-:W-:Y:S01]  /*26090*/  IMAD.X R10, R10, 0x1, R0.reuse, P1 ;  /* 0x000000010a0a7824 */ /* 0x100fe200008e0600 */
[-C--:B------:R-:W-:Y:S01]  /*260a0*/  IADD3 R13, P1, PT, R13, R12.reuse, RZ ;  /* 0x0000000c0d0d7210 */ /* 0x080fe20007f3e0ff */
[----:B------:R-:W-:Y:S01]  /*260b0*/  IMAD.X R14, R14, 0x1, R0, P2 ;  /* 0x000000010e0e7824 */ /* 0x000fe200010e0600 */
[----:B------:R-:W-:-:S02]  /*260c0*/  IADD3 R15, P2, PT, R15, R12, RZ ;  /* 0x0000000c0f0f7210 */ /* 0x000fc40007f5e0ff */
        /* <DEDUP_REMOVED lines=633> */
[----:B------:R-:W-:-:S03]  /*28860*/  IADD3.X R26, PT, PT, R26, R0, RZ, P1, !PT ;  /* 0x000000001a1a7210 */ /* 0x000fc60000ffe4ff */
        /* <DEDUP_REMOVED lines=12> */
[----:B------:R1:W-:Y:S04]  /*28930*/  STL [R1+0x2b0], R23 ;  /* 0x0002b01701007387 */ /* 0x0003e80000100800 */
[----:B------:R-:W-:Y:S04]  /*28940*/  STL [R1+0x2dc], R2 ;  /* 0x0002dc0201007387 */ /* 0x000fe80000100800 */
[----:B------:R-:W-:Y:S04]  /*28950*/  STL [R1+0x2a8], R6 ;  /* 0x0002a80601007387 */ /* 0x000fe80000100800 */
[----:B------:R-:W-:Y:S04]  /*28960*/  STL [R1+0x2d4], R17 ;  /* 0x0002d41101007387 */ /* 0x000fe80000100800 */
[----:B0-----:R-:W2:Y:S04]  /*28970*/  LDL.LU R22, [R1+0x2c4] ;  /* 0x0002c40001167983 */ /* 0x001ea80000300800 */
[----:B------:R-:W-:Y:S04]  /*28980*/  STL [R1+0x2a0], R4 ;  /* 0x0002a00401007387 */ /* 0x000fe80000100800 */
[----:B-1----:R-:W3:Y:S04]  /*28990*/  LDL.LU R23, [R1+0x290] ;  /* 0x0002900001177983 */ /* 0x002ee80000300800 */
[----:B------:R-:W-:Y:S04]  /*289a0*/  STL [R1+0x2cc], R28 ;  /* 0x0002cc1c01007387 */ /* 0x000fe80000100800 */
[----:B------:R-:W4:Y:S01]  /*289b0*/  LDL.LU R10, [R1+0x2b4] ;  /* 0x0002b400010a7983 */ /* 0x000f220000300800 */
[----:B------:R-:W-:-:S05]  /*289c0*/  IADD3 R29, P0, PT, R29, R12, RZ ;  /* 0x0000000c1d1d7210 */ /* 0x000fca0007f1e0ff */
[----:B------:R-:W-:Y:S04]  /*289d0*/  STL [R1+0x298], R29 ;  /* 0x0002981d01007387 */ /* 0x000fe80000100800 */
[----:B----4-:R0:W-:Y:S04]  /*289e0*/  STL [R1+0xc20], R10 ;  /* 0x000c200a01007387 */ /* 0x0101e80000100800 */
[----:B0-----:R-:W4:Y:S01]  /*289f0*/  LDL.LU R10, [R1+0x288] ;  /* 0x00028800010a7983 */ /* 0x001f220000300800 */
[----:B--2---:R-:W-:-:S03]  /*28a00*/  IMAD.X R22, R22, 0x1, R0, P1 ;  /* 0x0000000116167824 */ /* 0x004fc600008e0600 */
[----:B----4-:R0:W-:Y:S04]  /*28a10*/  STL [R1+0xc24], R10 ;  /* 0x000c240a01007387 */ /* 0x0101e80000100800 */
[----:B0-----:R-:W2:Y:S04]  /*28a20*/  LDL.LU R10, [R1+0x2bc] ;  /* 0x0002bc00010a7983 */ /* 0x001ea80000300800 */
        /* <DEDUP_REMOVED lines=22> */
[----:B---3--:R-:W-:-:S03]  /*28b90*/  IADD3 R23, P1, PT, R23, R12, RZ ;  /* 0x0000000c17177210 */ /* 0x008fc60007f3e0ff */
[----:B------:R-:W3:Y:S04]  /*28ba0*/  LDL.LU R26, [R1+0x258] ;  /* 0x00025800011a7983 */ /* 0x000ee80000300800 */
[----:B------:R-:W3:Y:S04]  /*28bb0*/  LDL.LU R27, [R1+0x254] ;  /* 0x00025400011b7983 */ /* 0x000ee80000300800 */
[----:B------:R0:W-:Y:S04]  /*28bc0*/  STL [R1+0x2c4], R22 ;  /* 0x0002c41601007387 */ /* 0x0001e80000100800 */
[----:B0-----:R-:W3:Y:S04]  /*28bd0*/  LDL.LU R22, [R1+0x248] ;  /* 0x0002480001167983 */ /* 0x001ee80000300800 */
[----:B------:R0:W-:Y:S04]  /*28be0*/  STL [R1+0x290], R23 ;  /* 0x0002901701007387 */ /* 0x0001e80000100800 */
[----:B0-----:R-:W3:Y:S01]  /*28bf0*/  LDL.LU R23, [R1+0xa74] ;  /* 0x000a740001177983 */ /* 0x001ee20000300800 */
        /* <DEDUP_REMOVED lines=20> */
[----:B--2---:R-:W-:Y:S01]  /*28d40*/  IMAD.X R10, R10, 0x1, R0, P3 ;  /* 0x000000010a0a7824 */ /* 0x004fe200018e0600 */
[----:B------:R-:W-:-:S04]  /*28d50*/  IADD3 R8, P3, PT, R8, R12, RZ ;  /* 0x0000000c08087210 */ /* 0x000fc80007f7e0ff */
[----:B------:R0:W-:Y:S04]  /*28d60*/  STL [R1+0x2b4], R10 ;  /* 0x0002b40a01007387 */ /* 0x0001e80000100800 */
[----:B0-----:R1:W5:Y:S04]  /*28d70*/  LDL.LU R10, [R1+0xc1c] ;  /* 0x000c1c00010a7983 */ /* 0x0013680000300800 */
        /* <DEDUP_REMOVED lines=12> */
[----:B------:R0:W-:Y:S01]  /*28e40*/  STL [R1+0x268], R3 ;  /* 0x0002680301007387 */ /* 0x0001e20000100800 */
[----:B------:R-:W-:-:S03]  /*28e50*/  IADD3.X R6, PT, PT, R6, R0, RZ, P3, !PT ;  /* 0x0000000006067210 */ /* 0x000fc60001ffe4ff */
[----:B0-----:R1:W5:Y:S04]  /*28e60*/  LDL.LU R3, [R1+0xc00] ;  /* 0x000c000001037983 */ /* 0x0013680000300800 */
[----:B------:R0:W-:Y:S01]  /*28e70*/  STL [R1+0x294], R5 ;  /* 0x0002940501007387 */ /* 0x0001e20000100800 */
[----:B------:R-:W-:-:S03]  /*28e80*/  IADD3 R2, P3, PT, R2, R12, RZ ;  /* 0x0000000c02027210 */ /* 0x000fc60007f7e0ff */
        /* <DEDUP_REMOVED lines=16> */
[----:B0-----:R-:W2:Y:S04]  /*28f90*/  LDL.LU R28, [R1+0xbdc] ;  /* 0x000bdc00011c7983 */ /* 0x001ea80000300800 */
[----:B------:R0:W-:Y:S04]  /*28fa0*/  STL [R1+0x24c], R29 ;  /* 0x00024c1d01007387 */ /* 0x0001e80000100800 */
[----:B0-----:R-:W4:Y:S01]  /*28fb0*/  LDL.LU R29, [R1+0xbd8] ;  /* 0x000bd800011d7983 */ /* 0x001f220000300800 */
[--C-:B------:R-:W-:Y:S01]  /*28fc0*/  IMAD.X R13, R13, 0x1, R0.reuse, P5 ;  /* 0x000000010d0d7824 */ /* 0x100fe200028e0600 */
[----:B------:R-:W-:Y:S01]  /*28fd0*/  IADD3 R14, P5, PT, R14, R12, RZ ;  /* 0x0000000c0e0e7210 */ /* 0x000fe20007fbe0ff */
[----:B------:R-:W-:-:S02]  /*28fe0*/  IMAD.X R15, R15, 0x1, R0, P6 ;  /* 0x000000010f0f7824 */ /* 0x000fc400030e0600 */
[--C-:B------:R-:W-:Y:S01]  /*28ff0*/  IMAD.X R24, R24, 0x1, R0.reuse, P0 ;  /* 0x0000000118187824 */ /* 0x100fe200000e0600 */
[----:B------:R-:W-:Y:S01]  /*29000*/  IADD3 R25, P0, PT, R25, UR10, RZ ;  /* 0x0000000a19197c10 */ /* 0x000fe2000ff1e0ff */
[----:B------:R-:W-:Y:S04]  /*29010*/  STL [R1+0x26c], R13 ;  /* 0x00026c0d01007387 */ /* 0x000fe80000100800 */
[----:B------:R-:W-:Y:S01]  /*29020*/  STL [R1+0x244], R14 ;  /* 0x0002440e01007387 */ /* 0x000fe20000100800 */
[----:B---3--:R-:W-:-:S03]  /*29030*/  IMAD.X R26, R26, 0x1, R0, P1 ;  /* 0x000000011a1a7824 */ /* 0x008fc600008e0600 */
[----:B------:R-:W-:Y:S01]  /*29040*/  STL [R1+0x264], R15 ;  /* 0x0002640f01007387 */ /* 0x000fe20000100800 */
[----:B------:R-:W-:-:S03]  /*29050*/  IMAD.X R27, R27, 0x1, R0, P2 ;  /* 0x000000011b1b7824 */ /* 0x000fc600010e0600 */
[----:B------:R-:W-:Y:S04]  /*29060*/  STL [R1+0x25c], R24 ;  /* 0x00025c1801007387 */ /* 0x000fe80000100800 */
[----:B------:R-:W-:Y:S01]  /*29070*/  STL [R1+0xa8c], R25 ;  /* 0x000a8c1901007387 */ /* 0x000fe20000100800 */
[----:B------:R-:W-:Y:S01]  /*29080*/  IMAD.X R22, R22, 0x1, R0, P4 ;  /* 0x0000000116167824 */ /* 0x000fe200020e0600 */
[----:B------:R-:W-:Y:S01]  /*29090*/  IADD3.X R23, PT, PT, R23, UR6, RZ, P0, !PT ;  /* 0x0000000617177c10 */ /* 0x000fe200087fe4ff */
[----:B------:R-:W-:-:S04]  /*290a0*/  UIADD3 UR4, UPT, UPT, UR4, 0x1, URZ ;  /* 0x0000000104047890 */ /* 0x000fc8000fffe0ff */
[----:B------:R-:W-:Y:S01]  /*290b0*/  UISETP.NE.U32.AND UP0, UPT, UR4, UR7, UPT ;  /* 0x000000070400728c */ /* 0x000fe2000bf05070 */
[--C-:B--2---:R-:W-:Y:S02]  /*290c0*/  IMAD.X R28, R28, 0x1, R0.reuse, P5 ;  /* 0x000000011c1c7824 */ /* 0x104fe400028e0600 */
[----:B----4-:R-:W-:-:S05]  /*290d0*/  IMAD.X R29, R29, 0x1, R0, P3 ;  /* 0x000000011d1d7824 */ /* 0x010fca00018e0600 */
[----:B------:R0:W-:Y:S04]  /*290e0*/  STL [R1+0x250], R29 ;  /* 0x0002501d01007387 */ /* 0x0001e80000100800 */
[----:B------:R-:W-:Y:S04]  /*290f0*/  STL [R1+0x258], R26 ;  /* 0x0002581a01007387 */ /* 0x000fe80000100800 */
[----:B0-----:R1:W5:Y:S04]  /*29100*/  LDL.LU R29, [R1+0xbd4] ;  /* 0x000bd400011d7983 */ /* 0x0013680000300800 */
[----:B------:R-:W-:Y:S04]  /*29110*/  STL [R1+0x254], R27 ;  /* 0x0002541b01007387 */ /* 0x000fe80000100800 */
[----:B------:R0:W-:Y:S02]  /*29120*/  STL [R1+0x240], R28 ;  /* 0x0002401c01007387 */ /* 0x0001e40000100800 */
[----:B0-----:R-:W0:Y:S02]  /*29130*/  S2R R28, SR_TID.X ;  /* 0x00000000001c7919 */ /* 0x001e240000002100 */
[----:B------:R1:W-:Y:S04]  /*29140*/  STL [R1+0x248], R22 ;  /* 0x0002481601007387 */ /* 0x0003e80000100800 */
[----:B------:R1:W-:Y:S01]  /*29150*/  STL [R1+0xa74], R23 ;  /* 0x000a741701007387 */ /* 0x0003e20000100800 */
[----:B0-----:R-:W-:-:S05]  /*29160*/  LOP3.LUT R28, R28, 0x7f, RZ, 0xc0, !PT ;  /* 0x0000007f1c1c7812 */ /* 0x001fca00078ec0ff */
[----:B------:R-:W-:Y:S01]  /*29170*/  IMAD.SHL.U32 R28, R28, 0x2, RZ ;  /* 0x000000021c1c7824 */ /* 0x000fe200078e00ff */
[----:B-1----:R-:W-:Y:S06]  /*29180*/  BRA.U UP0, `(.L_x_2) ;  /* 0xfffffe9100d07547 */ /* 0x002fec000b83ffff */
[----:B-----5:R-:W-:Y:S02]  /*29190*/  F2FP.BF16.F32.PACK_AB R3, R11, R3 ;  /* 0x000000030b03723e */ /* 0x020fe400000010ff */
[----:B------:R-:W-:Y:S02]  /*291a0*/  F2FP.BF16.F32.PACK_AB R7, R9, R7 ;  /* 0x000000070907723e */ /* 0x000fe400000010ff */
[----:B------:R-:W-:Y:S02]  /*291b0*/  F2FP.BF16.F32.PACK_AB R9, R8, R19 ;  /* 0x000000130809723e */ /* 0x000fe400000010ff */
[----:B------:R-:W-:Y:S02]  /*291c0*/  F2FP.BF16.F32.PACK_AB R11, R10, R16 ;  /* 0x000000100a0b723e */ /* 0x000fe400000010ff */
[----:B------:R-:W-:Y:S02]  /*291d0*/  F2FP.BF16.F32.PACK_AB R2, R21, R2 ;  /* 0x000000021502723e */ /* 0x000fe400000010ff */
[----:B------:R-:W-:-:S02]  /*291e0*/  F2FP.BF16.F32.PACK_AB R6, R20, R6 ;  /* 0x000000061406723e */ /* 0x000fc400000010ff */
[----:B------:R-:W-:Y:S02]  /*291f0*/  F2FP.BF16.F32.PACK_AB R8, R18, R17 ;  /* 0x000000111208723e */ /* 0x000fe400000010ff */
[----:B------:R-:W-:-:S07]  /*29200*/  F2FP.BF16.F32.PACK_AB R10, R5, R4 ;  /* 0x00000004050a723e */ /* 0x000fce00000010ff */
.L_x_1:
[----:B------:R-:W2:Y:S01]  /*29210*/  LDL.LU R15, [R1+0xbd0] ;  /* 0x000bd000010f7983 */ /* 0x000ea20000300800 */
[----:B------:R-:W1:Y:S01]  /*29220*/  S2R R14, SR_TID.X ;  /* 0x00000000000e7919 */ /* 0x000e620000002100 */
[----:B------:R-:W3:Y:S01]  /*29230*/  S2UR UR5, SR_CgaCtaId ;  /* 0x00000000000579c3 */ /* 0x000ee20000008800 */
[----:B------:R-:W-:Y:S01]  /*29240*/  UMOV UR4, 0x400 ;  /* 0x0000040000047882 */ /* 0x000fe20000000000 */
[----:B------:R-:W4:Y:S01]  /*29250*/  LDCU.128 UR12, c[0x0][0x390] ;  /* 0x00007200ff0c77ac */ /* 0x000f220008000c00 */
[----:B------:R-:W5:Y:S01]  /*29260*/  LDL.LU R17, [R1+0xbcc] ;  /* 0x000bcc0001117983 */ /* 0x000f620000300800 */
[----:B------:R-:W0:Y:S03]  /*29270*/  LDCU UR6, c[0x0][0x3b8] ;  /* 0x00007700ff0677ac */ /* 0x000e260008000800 */
[----:B------:R-:W4:Y:S01]  /*29280*/  LDL.LU R20, [R1+0x1f8] ;  /* 0x0001f80001147983 */ /* 0x000f220000300800 */
[----:B---3--:R-:W-:Y:S01]  /*29290*/  ULEA UR4, UR5, UR4, 0x18 ;  /* 0x0000000405047291 */ /* 0x008fe2000f8ec0ff */
[----:B------:R-:W5:Y:S01]  /*292a0*/  LDCU UR5, c[0x0][0x3b4] ;  /* 0x00007680ff0577ac */ /* 0x000f620008000800 */
[----:B-1----:R-:W-:Y:S01]  /*292b0*/  SHF.R.S32.HI R5, RZ, 0x4, R14 ;  /* 0x00000004ff057819 */ /* 0x002fe2000001140e */
[C---:B------:R-:W-:Y:S01]  /*292c0*/  IMAD.SHL.U32 R12, R14.reuse, 0x8, RZ ;  /* 0x000000080e0c7824 */ /* 0x040fe200078e00ff */
[----:B0-----:R-:W-:-:S02]  /*292d0*/  LOP3.LUT R0, R14, 0x60, RZ, 0xc0, !PT ;  /* 0x000000600e007812 */ /* 0x001fc400078ec0ff */
[----:B------:R-:W-:Y:S02]  /*292e0*/  SGXT R5, R5, 0x1 ;  /* 0x000000010505781a */ /* 0x000fe40000000200 */
[----:B------:R-:W-:Y:S01]  /*292f0*/  LOP3.LUT R4, R14, 0xc, RZ, 0xc0, !PT ;  /* 0x0000000c0e047812 */ /* 0x000fe200078ec0ff */
[----:B------:R-:W-:Y:S01]  /*29300*/  IMAD.SHL.U32 R0, R0, 0x8, RZ ;  /* 0x0000000800007824 */ /* 0x000fe200078e00ff */
[----:B------:R-:W-:Y:S02]  /*29310*/  LOP3.LUT R5, R5, 0x420, RZ, 0xc0, !PT ;  /* 0x0000042005057812 */ /* 0x000fe400078ec0ff */
[----:B------:R-:W-:Y:S02]  /*29320*/  LOP3.LUT R13, R12, 0xf8, RZ, 0xc0, !PT ;  /* 0x000000f80c0d7812 */ /* 0x000fe400078ec0ff */
[----:B------:R-:W-:Y:S01]  /*29330*/  SHF.R.U32.HI R19, RZ, 0x4, R14 ;  /* 0x00000004ff137819 */ /* 0x000fe2000001160e */
[C---:B------:R-:W-:Y:S02]  /*29340*/  IMAD R5, R4.reuse, 0x2, R5 ;  /* 0x0000000204057824 */ /* 0x040fe400078e0205 */
[----:B------:R-:W-:Y:S01]  /*29350*/  IMAD R13, R4, 0x100, R13 ;  /* 0x00000100040d7824 */ /* 0x000fe200078e020d */
[----:B------:R-:W-:-:S04]  /*29360*/  SGXT.U32 R19, R19, 0x3 ;  /* 0x000000031313781a */ /* 0x000fc80000000000 */
[----:B------:R-:W-:Y:S01]  /*29370*/  LOP3.LUT R16, R13, 0x60, R14, 0x78, !PT ;  /* 0x000000600d107812 */ /* 0x000fe200078e780e */
[----:B------:R-:W-:Y:S01]  /*29380*/  BAR.SYNC.DEFER_BLOCKING 0x0 ;  /* 0x0000000000007b1d */ /* 0x000fe20000010000 */
[----:B--2---:R-:W-:-:S05]  /*29390*/  LOP3.LUT R0, R5, R15, R0, 0x1e, !PT ;  /* 0x0000000f05007212 */ /* 0x004fca00078e1e00 */
[----:B------:R-:W0:Y:S01]  /*293a0*/  S2R R15, SR_TID.X ;  /* 0x00000000000f7919 */ /* 0x000e220000002100 */
[----:B------:R-:W-:Y:S01]  /*293b0*/  LOP3.LUT R5, R0, 0x40, RZ, 0x3c, !PT ;  /* 0x0000004000057812 */ /* 0x000fe200078e3cff */
[----:B------:R-:W-:Y:S01]  /*293c0*/  STS.64 [R0+UR4], R10 ;  /* 0x0000000a00007988 */ /* 0x000fe20008000a04 */
[C---:B-----5:R-:W-:Y:S01]  /*293d0*/  IMAD R23, R17.reuse, UR5, RZ ;  /* 0x0000000511177c24 */ /* 0x060fe2000f8e02ff */
[----:B----4-:R-:W-:Y:S02]  /*293e0*/  ISETP.GE.AND P0, PT, R17, UR14, PT ;  /* 0x0000000e11007c0c */ /* 0x010fe4000bf06270 */
[----:B------:R1:W-:Y:S01]  /*293f0*/  STS.64 [R0+UR4+0x80], R8 ;  /* 0x0000800800007988 */ /* 0x0003e20008000a04 */
[----:B------:R-:W-:-:S03]  /*29400*/  LOP3.LUT R28, R20, 0x70, R19, 0xfe, !PT ;  /* 0x00000070141c7812 */ /* 0x000fc600078efe13 */
[----:B------:R2:W-:Y:S01]  /*29410*/  STS.64 [R5+UR4+0x800], R6 ;  /* 0x0008000605007988 */ /* 0x0005e20008000a04 */
[C-C-:B------:R-:W-:Y:S02]  /*29420*/  LOP3.LUT R27, R20.reuse, 0x68, R19.reuse, 0xfe, !PT ;  /* 0x00000068141b7812 */ /* 0x140fe400078efe13 */
[C-C-:B------:R-:W-:Y:S01]  /*29430*/  LOP3.LUT R24, R20.reuse, 0x28, R19.reuse, 0xfe, !PT ;  /* 0x0000002814187812 */ /* 0x140fe200078efe13 */
[----:B------:R3:W-:Y:S01]  /*29440*/  STS.64 [R5+UR4+0x880], R2 ;  /* 0x0008800205007988 */ /* 0x0007e20008000a04 */
[C-C-:B------:R-:W-:Y:S02]  /*29450*/  LOP3.LUT R25, R20.reuse, 0x20, R19.reuse, 0xfe, !PT ;  /* 0x0000002014197812 */ /* 0x140fe400078efe13 */
[C-C-:B------:R-:W-:Y:S01]  /*29460*/  LOP3.LUT R26, R20.reuse, 0x18, R19.reuse, 0xfe, !PT ;  /* 0x00000018141a7812 */ /* 0x140fe200078efe13 */
[----:B------:R-:W-:Y:S01]  /*29470*/  BAR.SYNC.DEFER_BLOCKING 0x0 ;  /* 0x0000000000007b1d */ /* 0x000fe20000010000 */
[C-C-:B-1----:R-:W-:Y:S02]  /*29480*/  LOP3.LUT R0, R20.reuse, 0x60, R19.reuse, 0xfe, !PT ;  /* 0x0000006014007812 */ /* 0x142fe400078efe13 */
[----:B------:R-:W-:-:S02]  /*29490*/  LOP3.LUT R17, R20, 0x10, R19, 0xfe, !PT ;  /* 0x0000001014117812 */ /* 0x000fc400078efe13 */
[C-C-:B--2---:R-:W-:Y:S02]  /*294a0*/  LOP3.LUT R7, R20.reuse, 0x40, R19.reuse, 0xfe, !PT ;  /* 0x0000004014077812 */ /* 0x144fe400078efe13 */
[C-C-:B------:R-:W-:Y:S02]  /*294b0*/  LOP3.LUT R6, R20.reuse, 0x30, R19.reuse, 0xfe, !PT ;  /* 0x0000003014067812 */ /* 0x140fe400078efe13 */
[C-C-:B---3--:R-:W-:Y:S02]  /*294c0*/  LOP3.LUT R2, R20.reuse, 0x58, R19.reuse, 0xfe, !PT ;  /* 0x0000005814027812 */ /* 0x148fe400078efe13 */
[----:B------:R-:W-:Y:S02]  /*294d0*/  LOP3.LUT R3, R20, 0x50, R19, 0xfe, !PT ;  /* 0x0000005014037812 */ /* 0x000fe400078efe13 */
[C---:B0-----:R-:W-:Y:S02]  /*294e0*/  LEA.HI R21, R15.reuse, 0x78, RZ, 0x1c ;  /* 0x000000780f157811 */ /* 0x041fe400078fe0ff */
[----:B------:R-:W-:-:S02]  /*294f0*/  LEA.HI R18, R15, 0x38, RZ, 0x1c ;  /* 0x000000380f127811 */ /* 0x000fc400078fe0ff */
[C-C-:B------:R-:W-:Y:S02]  /*29500*/  LOP3.LUT R5, R20.reuse, 0x48, R19.reuse, 0xfe, !PT ;  /* 0x0000004814057812 */ /* 0x140fe400078efe13 */
[C---:B------:R-:W-:Y:S02]  /*29510*/  LOP3.LUT R4, R20.reuse, R18, RZ, 0xfc, !PT ;  /* 0x0000001214047212 */ /* 0x040fe400078efcff */
[C---:B------:R-:W-:Y:S02]  /*29520*/  LOP3.LUT R18, R20.reuse, R19, RZ, 0xfc, !PT ;  /* 0x0000001314127212 */ /* 0x040fe400078efcff */
[----:B------:R-:W-:Y:S01]  /*29530*/  LOP3.LUT R19, R20, 0x8, R19, 0xfe, !PT ;  /* 0x0000000814137812 */ /* 0x000fe200078efe13 */
[----:B------:R-:W0:Y:S01]  /*29540*/  LDS.64 R14, [R16+UR4] ;  /* 0x00000004100e7984 */ /* 0x000e220008000a00 */
[----:B------:R-:W-:Y:S02]  /*29550*/  LEA R22, P1, R23, UR12, 0x1 ;  /* 0x0000000c17167c11 */ /* 0x000fe4000f8208ff */
[----:B------:R-:W-:Y:S01]  /*29560*/  ISETP.LT.AND P3, PT, R18, UR15, !P0 ;  /* 0x0000000f12007c0c */ /* 0x000fe2000c761270 */
[----:B------:R-:W1:Y:S01]  /*29570*/  LDS.64 R12, [R16+UR4+0x100] ;  /* 0x00010004100c7984 */ /* 0x000e620008000a00 */
[C---:B------:R-:W-:Y:S01]  /*29580*/  ISETP.LT.AND P4, PT, R19.reuse, UR15, !P0 ;  /* 0x0000000f13007c0c */ /* 0x040fe2000c781270 */
[----:B------:R-:W-:Y:S01]  /*29590*/  IMAD R19, R19, UR6, RZ ;  /* 0x0000000613137c24 */ /* 0x000fe2000f8e02ff */
[----:B------:R-:W-:Y:S01]  /*295a0*/  LOP3.LUT R29, R20, R21, RZ, 0xfc, !PT ;  /* 0x00000015141d7212 */ /* 0x000fe200078efcff */
[----:B------:R-:W2:Y:S01]  /*295b0*/  LDS.64 R8, [R16+UR4+0x200] ;  /* 0x0002000410087984 */ /* 0x000ea20008000a00 */
[----:B------:R-:W-:-:S02]  /*295c0*/  LEA.HI.X.SX32 R23, R23, UR13, 0x1, P1 ;  /* 0x0000000d17177c11 */ /* 0x000fc400088f0eff */
[C---:B------:R-:W-:Y:S01]  /*295d0*/  ISETP.LT.AND P2, PT, R17.reuse, UR15, !P0 ;  /* 0x0000000f11007c0c */ /* 0x040fe2000c741270 */
[----:B------:R3:W4:Y:S01]  /*295e0*/  LDS.64 R10, [R16+UR4+0x300] ;  /* 0x00030004100a7984 */ /* 0x0007220008000a00 */
[----:B------:R-:W-:Y:S02]  /*295f0*/  IMAD R17, R17, UR6, RZ ;  /* 0x0000000611117c24 */ /* 0x000fe4000f8e02ff */
[----:B---3--:R-:W-:Y:S01]  /*29600*/  IMAD R16, R18, UR6, RZ ;  /* 0x0000000612107c24 */ /* 0x008fe2000f8e02ff */
[----:B------:R-:W-:-:S04]  /*29610*/  LEA R18, P5, R19, R22, 0x1 ;  /* 0x0000001613127211 */ /* 0x000fc800078a08ff */
[CC--:B------:R-:W-:Y:S02]  /*29620*/  LEA R20, P1, R16.reuse, R22.reuse, 0x1 ;  /* 0x0000001610147211 */ /* 0x0c0fe400078208ff */
[-C--:B------:R-:W-:Y:S02]  /*29630*/  LEA.HI.X.SX32 R19, R19, R23.reuse, 0x1, P5 ;  /* 0x0000001713137211 */ /* 0x080fe400028f0eff */
[-C--:B------:R-:W-:Y:S02]  /*29640*/  LEA.HI.X.SX32 R21, R16, R23.reuse, 0x1, P1 ;  /* 0x0000001710157211 */ /* 0x080fe400008f0eff */
[C---:B------:R-:W-:Y:S02]  /*29650*/  LEA R16, P6, R17.reuse, R22, 0x1 ;  /* 0x0000001611107211 */ /* 0x040fe400078c08ff */
[C---:B------:R-:W-:Y:S01]  /*29660*/  ISETP.LT.AND P1, PT, R26.reuse, UR15, !P0 ;  /* 0x0000000f1a007c0c */ /* 0x040fe2000c721270 */
[----:B------:R-:W-:Y:S01]  /*29670*/  IMAD R26, R26, UR6, RZ ;  /* 0x000000061a1a7c24 */ /* 0x000fe2000f8e02ff */
[----:B------:R-:W-:Y:S01]  /*29680*/  LEA.HI.X.SX32 R17, R17, R23, 0x1, P6 ;  /* 0x0000001711117211 */ /* 0x000fe200030f0eff */
[----:B0-----:R0:W-:Y:S01]  /*29690*/  @P3 STG.E.U16 desc[UR8][R20.64], R14 ;  /* 0x0000000e14003986 */ /* 0x0011e2000c101508 */
[C---:B------:R-:W-:Y:S01]  /*296a0*/  ISETP.LT.AND P3, PT, R25.reuse, UR15, !P0 ;  /* 0x0000000f19007c0c */ /* 0x040fe2000c761270 */
[----:B------:R-:W-:-:S02]  /*296b0*/  IMAD R25, R25, UR6, RZ ;  /* 0x0000000619197c24 */ /* 0x000fc4000f8e02ff */
[----:B-1----:R-:W-:Y:S04]  /*296c0*/  @P4 STG.E.U16 desc[UR8][R18.64], R12 ;  /* 0x0000000c12004986 */ /* 0x002fe8000c101508 */
[----:B--2---:R1:W-:Y:S01]  /*296d0*/  @P2 STG.E.U16 desc[UR8][R16.64], R8 ;  /* 0x0000000810002986 */ /* 0x0043e2000c101508 */
[C---:B------:R-:W-:Y:S01]  /*296e0*/  ISETP.LT.AND P2, PT, R24.reuse, UR15, !P0 ;  /* 0x0000000f18007c0c */ /* 0x040fe2000c741270 */
[----:B------:R-:W-:Y:S01]  /*296f0*/  IMAD R24, R24, UR6, RZ ;  /* 0x0000000618187c24 */ /* 0x000fe2000f8e02ff */
[----:B0-----:R-:W-:Y:S02]  /*29700*/  LEA R20, P5, R26, R22, 0x1 ;  /* 0x000000161a147211 */ /* 0x001fe400078a08ff */
[----:B------:R-:W-:Y:S02]  /*29710*/  PRMT R14, R14, 0x7632, R14 ;  /* 0x000076320e0e7816 */ /* 0x000fe4000000000e */
[----:B------:R-:W-:-:S02]  /*29720*/  LEA.HI.X.SX32 R21, R26, R23, 0x1, P5 ;  /* 0x000000171a157211 */ /* 0x000fc400028f0eff */
[----:B-1----:R-:W-:-:S03]  /*29730*/  LEA R16, P4, R25, R22, 0x1 ;  /* 0x0000001619107211 */ /* 0x002fc600078808ff */
[----:B----4-:R0:W-:Y:S01]  /*29740*/  @P1 STG.E.U16 desc[UR8][R20.64], R10 ;  /* 0x0000000a14001986 */ /* 0x0101e2000c101508 */
[C---:B------:R-:W-:Y:S01]  /*29750*/  ISETP.LT.AND P1, PT, R4.reuse, UR15, !P0 ;  /* 0x0000000f04007c0c */ /* 0x040fe2000c721270 */
[----:B------:R-:W-:Y:S01]  /*29760*/  IMAD R4, R4, UR6, RZ ;  /* 0x0000000604047c24 */ /* 0x000fe2000f8e02ff */
[-C--:B------:R-:W-:Y:S02]  /*29770*/  LEA.HI.X.SX32 R17, R25, R23.reuse, 0x1, P4 ;  /* 0x0000001719117211 */ /* 0x080fe400020f0eff */
[----:B------:R-:W-:Y:S02]  /*29780*/  LEA R18, P4, R24, R22, 0x1 ;  /* 0x0000001618127211 */ /* 0x000fe400078808ff */
[----:B------:R-:W-:Y:S01]  /*29790*/  PRMT R8, R12, 0x7632, R8 ;  /* 0x000076320c087816 */ /* 0x000fe20000000008 */
[----:B------:R1:W-:Y:S01]  /*297a0*/  @P3 STG.E.U16 desc[UR8][R16.64], R14 ;  /* 0x0000000e10003986 */ /* 0x0003e2000c101508 */
[----:B------:R-:W-:Y:S01]  /*297b0*/  LEA.HI.X.SX32 R19, R24, R23, 0x1, P4 ;  /* 0x0000001718137211 */ /* 0x000fe200020f0eff */
[C---:B------:R-:W-:Y:S01]  /*297c0*/  IMAD R12, R6.reuse, UR6, RZ ;  /* 0x00000006060c7c24 */ /* 0x040fe2000f8e02ff */
[----:B------:R-:W-:-:S02]  /*297d0*/  ISETP.LT.AND P3, PT, R6, UR15, !P0 ;  /* 0x0000000f06007c0c */ /* 0x000fc4000c761270 */
[----:B0-----:R-:W-:Y:S01]  /*297e0*/  PRMT R20, R10, 0x7632, R20 ;  /* 0x000076320a147816 */ /* 0x001fe20000000014 */
[----:B------:R0:W-:Y:S01]  /*297f0*/  @P2 STG.E.U16 desc[UR8][R18.64], R8 ;  /* 0x0000000812002986 */ /* 0x0001e2000c101508 */
[C---:B------:R-:W-:Y:S01]  /*29800*/  ISETP.LT.AND P2, PT, R7.reuse, UR15, !P0 ;  /* 0x0000000f07007c0c */ /* 0x040fe2000c741270 */
[----:B------:R-:W-:Y:S02]  /*29810*/  IMAD R7, R7, UR6, RZ ;  /* 0x0000000607077c24 */ /* 0x000fe4000f8e02ff */
[----:B------:R-:W-:Y:S01]  /*29820*/  IMAD R10, R2, UR6, RZ ;  /* 0x00000006020a7c24 */ /* 0x000fe2000f8e02ff */
[CC--:B-1----:R-:W-:Y:S01]  /*29830*/  LEA R16, P4, R4.reuse, R22.reuse, 0x1 ;  /* 0x0000001604107211 */ /* 0x0c2fe200078808ff */
[----:B------:R-:W-:Y:S01]  /*29840*/  IMAD R14, R5, UR6, RZ ;  /* 0x00000006050e7c24 */ /* 0x000fe2000f8e02ff */
[----:B------:R-:W-:Y:S02]  /*29850*/  LEA R6, P5, R7, R22, 0x1 ;  /* 0x0000001607067211 */ /* 0x000fe400078a08ff */
[----:B------:R-:W-:-:S02]  /*29860*/  LEA.HI.X.SX32 R17, R4, R23, 0x1, P4 ;  /* 0x0000001704117211 */ /* 0x000fc400020f0eff */
[CC--:B------:R-:W-:Y:S02]  /*29870*/  LEA R4, P6, R12.reuse, R22.reuse, 0x1 ;  /* 0x000000160c047211 */ /* 0x0c0fe400078c08ff */
[----:B------:R-:W-:Y:S02]  /*29880*/  ISETP.LT.AND P4, PT, R5, UR15, !P0 ;  /* 0x0000000f05007c0c */ /* 0x000fe4000c781270 */
[-C--:B------:R-:W-:Y:S02]  /*29890*/  LEA.HI.X.SX32 R5, R12, R23.reuse, 0x1, P6 ;  /* 0x000000170c057211 */ /* 0x080fe400030f0eff */
[----:B0-----:R-:W-:Y:S02]  /*298a0*/  LEA R18, P6, R14, R22, 0x1 ;  /* 0x000000160e127211 */ /* 0x001fe400078c08ff */
[----:B------:R-:W-:Y:S01]  /*298b0*/  PRMT R12, R8, 0x7632, R12 ;  /* 0x00007632080c7816 */ /* 0x000fe2000000000c */
[----:B------:R-:W-:Y:S01]  /*298c0*/  IMAD R8, R29, UR6, RZ ;  /* 0x000000061d087c24 */ /* 0x000fe2000f8e02ff */
[----:B------:R-:W-:-:S02]  /*298d0*/  LEA.HI.X.SX32 R7, R7, R23, 0x1, P5 ;  /* 0x0000001707077211 */ /* 0x000fc400028f0eff */
[----:B------:R-:W-:Y:S01]  /*298e0*/  LEA.HI.X.SX32 R19, R14, R23, 0x1, P6 ;  /* 0x000000170e137211 */ /* 0x000fe200030f0eff */
[----:B------:R0:W-:Y:S01]  /*298f0*/  @P3 STG.E.U16 desc[UR8][R4.64], R12 ;  /* 0x0000000c04003986 */ /* 0x0001e2000c101508 */
[C---:B------:R-:W-:Y:S01]  /*29900*/  ISETP.LT.AND P5, PT, R3.reuse, UR15, !P0 ;  /* 0x0000000f03007c0c */ /* 0x040fe2000c7a1270 */
[----:B------:R-:W-:Y:S01]  /*29910*/  IMAD R3, R3, UR6, RZ ;  /* 0x0000000603037c24 */ /* 0x000fe2000f8e02ff */
[C---:B------:R-:W-:Y:S01]  /*29920*/  ISETP.LT.AND P3, PT, R0.reuse, UR15, !P0 ;  /* 0x0000000f00007c0c */ /* 0x040fe2000c761270 */
[----:B------:R-:W-:Y:S01]  /*29930*/  @P1 STG.E.U16 desc[UR8][R16.64], R20 ;  /* 0x0000001410001986 */ /* 0x000fe2000c101508 */
[----:B------:R-:W-:Y:S02]  /*29940*/  IMAD R0, R0, UR6, RZ ;  /* 0x0000000600007c24 */ /* 0x000fe4000f8e02ff */
[----:B------:R-:W-:Y:S01]  /*29950*/  IMAD R14, R28, UR6, RZ ;  /* 0x000000061c0e7c24 */ /* 0x000fe2000f8e02ff */
[----:B------:R1:W-:Y:S01]  /*29960*/  @P2 STG.E.U16 desc[UR8][R6.64], R15 ;  /* 0x0000000f06002986 */ /* 0x0003e2000c101508 */
[----:B0-----:R-:W-:-:S03]  /*29970*/  LEA R4, P1, R10, R22, 0x1 ;  /* 0x000000160a047211 */ /* 0x001fc600078208ff */
[----:B------:R0:W-:Y:S01]  /*29980*/  @P4 STG.E.U16 desc[UR8][R18.64], R13 ;  /* 0x0000000d12004986 */ /* 0x0001e2000c101508 */
[----:B------:R-:W-:Y:S01]  /*29990*/  ISETP.LT.AND P4, PT, R2, UR15, !P0 ;  /* 0x0000000f02007c0c */ /* 0x000fe2000c781270 */
[----:B------:R-:W-:Y:S01]  /*299a0*/  IMAD R12, R27, UR6, RZ ;  /* 0x000000061b0c7c24 */ /* 0x000fe2000f8e02ff */
[CC--:B------:R-:W-:Y:S02]  /*299b0*/  LEA R2, P6, R3.reuse, R22.reuse, 0x1 ;  /* 0x0000001603027211 */ /* 0x0c0fe400078c08ff */
[-C--:B------:R-:W-:Y:S02]  /*299c0*/  LEA.HI.X.SX32 R5, R10, R23.reuse, 0x1, P1 ;  /* 0x000000170a057211 */ /* 0x080fe400008f0eff */
[-C--:B-1----:R-:W-:Y:S02]  /*299d0*/  LEA R6, P2, R0, R22.reuse, 0x1 ;  /* 0x0000001600067211 */ /* 0x082fe400078408ff */
[----:B------:R-:W-:Y:S02]  /*299e0*/  LEA.HI.X.SX32 R3, R3, R23, 0x1, P6 ;  /* 0x0000001703037211 */ /* 0x000fe400030f0eff */
[----:B------:R-:W-:-:S02]  /*299f0*/  LEA R16, P6, R12, R22, 0x1 ;  /* 0x000000160c107211 */ /* 0x000fc400078c08ff */
[----:B0-----:R-:W-:Y:S01]  /*29a00*/  LEA R18, P1, R14, R22, 0x1 ;  /* 0x000000160e127211 */ /* 0x001fe200078208ff */
[----:B------:R0:W-:Y:S01]  /*29a10*/  @P5 STG.E.U16 desc[UR8][R2.64], R9 ;  /* 0x0000000902005986 */ /* 0x0001e2000c101508 */
[-C--:B------:R-:W-:Y:S02]  /*29a20*/  LEA.HI.X.SX32 R7, R0, R23.reuse, 0x1, P2 ;  /* 0x0000001700077211 */ /* 0x080fe400010f0eff */
[----:B------:R-:W-:Y:S01]  /*29a30*/  LEA.HI.X.SX32 R19, R14, R23, 0x1, P1 ;  /* 0x000000170e137211 */ /* 0x000fe200008f0eff */
[----:B------:R0:W-:Y:S01]  /*29a40*/  @P4 STG.E.U16 desc[UR8][R4.64], R11 ;  /* 0x0000000b04004986 */ /* 0x0001e2000c101508 */
[----:B------:R-:W-:Y:S02]  /*29a50*/  ISETP.LT.AND P2, PT, R27, UR15, !P0 ;  /* 0x0000000f1b007c0c */ /* 0x000fe4000c741270 */
[----:B------:R-:W-:Y:S02]  /*29a60*/  ISETP.LT.AND P1, PT, R29, UR15, !P0 ;  /* 0x0000000f1d007c0c */ /* 0x000fe4000c721270 */
[----:B------:R-:W-:-:S02]  /*29a70*/  ISETP.LT.AND P0, PT, R28, UR15, !P0 ;  /* 0x0000000f1c007c0c */ /* 0x000fc4000c701270 */
[-C--:B------:R-:W-:Y:S02]  /*29a80*/  LEA.HI.X.SX32 R17, R12, R23.reuse, 0x1, P6 ;  /* 0x000000170c117211 */ /* 0x080fe400030f0eff */
[C---:B------:R-:W-:Y:S02]  /*29a90*/  LEA R22, P6, R8.reuse, R22, 0x1 ;  /* 0x0000001608167211 */ /* 0x040fe400078c08ff */
[----:B------:R-:W-:Y:S02]  /*29aa0*/  PRMT R15, R15, 0x7632, R15 ;  /* 0x000076320f0f7816 */ /* 0x000fe4000000000f */
[----:B------:R-:W-:Y:S02]  /*29ab0*/  LEA.HI.X.SX32 R23, R8, R23, 0x1, P6 ;  /* 0x0000001708177211 */ /* 0x000fe400030f0eff */
[----:B------:R-:W-:Y:S01]  /*29ac0*/  PRMT R8, R13, 0x7632, R8 ;  /* 0x000076320d087816 */ /* 0x000fe20000000008 */
[----:B------:R0:W-:Y:S01]  /*29ad0*/  @P3 STG.E.U16 desc[UR8][R6.64], R15 ;  /* 0x0000000f06003986 */ /* 0x0001e2000c101508 */
[----:B------:R-:W-:-:S03]  /*29ae0*/  PRMT R0, R9, 0x7632, R0 ;  /* 0x0000763209007816 */ /* 0x000fc60000000000 */
[----:B------:R0:W-:Y:S04]  /*29af0*/  @P2 STG.E.U16 desc[UR8][R16.64], R8 ;  /* 0x0000000810002986 */ /* 0x0001e8000c101508 */
[----:B------:R0:W-:Y:S01]  /*29b00*/  @P0 STG.E.U16 desc[UR8][R18.64], R0 ;  /* 0x0000000012000986 */ /* 0x0001e2000c101508 */
[----:B------:R-:W-:Y:S05]  /*29b10*/  @!P1 EXIT ;  /* 0x000000000000994d */ /* 0x000fea0003800000 */
[----:B0-----:R-:W-:-:S05]  /*29b20*/  PRMT R11, R11, 0x7632, R11 ;  /* 0x000076320b0b7816 */ /* 0x001fca000000000b */
[----:B------:R-:W-:Y:S01]  /*29b30*/  STG.E.U16 desc[UR8][R22.64], R11 ;  /* 0x0000000b16007986 */ /* 0x000fe2000c101508 */
[----:B------:R-:W-:Y:S05]  /*29b40*/  EXIT ;  /* 0x000000000000794d */ /* 0x000fea0003800000 */
.L_x_3:
[----:B------:R-:W-:-:S00]  /*29b50*/  BRA `(.L_x_3) ;  /* 0xfffffffc00fc7947 */ /* 0x000fc0000383ffff */
[----:B------:R-:W-:-:S00]  /*29b60*/  NOP ;  /* 0x0000000000007918 */ /* 0x000fc00000000000 */
        /* <DEDUP_REMOVED lines=9> */
.L_x_4:


//--------------------- .nv.shared.matmul_kernel  --------------------------
	.section	.nv.shared.matmul_kernel,"aw",@nobits
	.sectionflags	@""
	.align	16
	.zero		1024


//--------------------- .nv.shared.reserved.0     --------------------------
	.section	.nv.shared.reserved.0,"aw",@nobits
	.weak		__nv_reservedSMEM_offset_0_alias
	.size		__nv_reservedSMEM_offset_0_alias, 0, 64
	.other		__nv_reservedSMEM_offset_0_alias,@"STO_CUDA_RESERVED_SHARED STV_DEFAULT"
__nv_reservedSMEM_offset_0_alias:
	.zero		0
	.zero		64


//--------------------- .nv.constant0.matmul_kernel --------------------------
	.section	.nv.constant0.matmul_kernel,"a",@progbits
	.sectionflags	@""
	.align	4
.nv.constant0.matmul_kernel:
	.zero		976


//--------------------- SYMBOLS --------------------------

	.type		.nv.reservedSmem.offset0,@object
	.size		.nv.reservedSmem.offset0,0x4
	.type		.nv.reservedSmem.cap,@object
	.size		.nv.reservedSmem.cap,0x4
